	.target	sm_90a

	.elftype	@"ET_EXEC"


//--------------------- .note.nv.tkinfo           --------------------------
	.section	.note.nv.tkinfo,"",@"SHT_NOTE"
	.sectionflags	@"SHF_NOTE_NV_TKINFO"
	.tkinfo
        /*0018*/ 	.word	0x00000002
        /*0030*/ 	.string	""
        /*0030*/ 	.string	"ptxas"
        /*0030*/ 	.string	"Cuda compilation tools, release 13.0, V13.0.88"
        /*0030*/ 	.string	"Build cuda_13.0.r13.0/compiler.36424714_0"
        /*0030*/ 	.string	"-v  -suppress-debug-info  -lineinfo  -arch sm_90a "



//--------------------- .note.nv.cuinfo           --------------------------
	.section	.note.nv.cuinfo,"",@"SHT_NOTE"
	.sectionflags	@"SHF_NOTE_NV_CUINFO"
        /*0018*/ 	.short	0x0002
        /*001a*/ 	.short	0x005a
        /*001c*/ 	.short	0x0082
	.zero		2


//--------------------- .nv.info                  --------------------------
	.section	.nv.info,"",@"SHT_CUDA_INFO"
	.align	4


	//----- nvinfo : EIATTR_REGCOUNT
	.align		4
        /*0000*/ 	.byte	0x04, 0x2f
        /*0002*/ 	.short	(.L_1 - .L_0)
	.align		4
.L_0:
        /*0004*/ 	.word	index@(matmul_kernel)
        /*0008*/ 	.word	0x000000ff


	//----- nvinfo : EIATTR_FRAME_SIZE
	.align		4
.L_1:
        /*000c*/ 	.byte	0x04, 0x11
        /*000e*/ 	.short	(.L_3 - .L_2)
	.align		4
.L_2:
        /*0010*/ 	.word	index@(matmul_kernel)
        /*0014*/ 	.word	0x000010b0


	//----- nvinfo : EIATTR_MIN_STACK_SIZE
	.align		4
.L_3:
        /*0018*/ 	.byte	0x04, 0x12
        /*001a*/ 	.short	(.L_5 - .L_4)
	.align		4
.L_4:
        /*001c*/ 	.word	index@(matmul_kernel)
        /*0020*/ 	.word	0x000010b0
.L_5:


//--------------------- .nv.compat                --------------------------
	.section	.nv.compat,"",@"SHT_CUDA_COMPAT_INFO"
	.align	4
        /*0000*/ 	.byte	0x02, 0x09, 0x01, 0x00, 0x02, 0x02, 0x04, 0x00, 0x02, 0x05, 0x05, 0x00, 0x03, 0x07, 0x01, 0x01
        /*0010*/ 	.byte	0x02, 0x03, 0x00, 0x00, 0x02, 0x06, 0x01, 0x00, 0x04, 0x0b, 0x08, 0x00, 0x00, 0x00, 0x00, 0x00
        /*0020*/ 	.byte	0x00, 0x00, 0x00, 0x00


//--------------------- .nv.info.matmul_kernel    --------------------------
	.section	.nv.info.matmul_kernel,"",@"SHT_CUDA_INFO"
	.sectionflags	@""
	.align	4


	//----- nvinfo : EIATTR_CUDA_API_VERSION
	.align		4
        /*0000*/ 	.byte	0x04, 0x37
        /*0002*/ 	.short	(.L_7 - .L_6)
.L_6:
        /*0004*/ 	.word	0x00000082


	//----- nvinfo : EIATTR_KPARAM_INFO
	.align		4
.L_7:
        /*0008*/ 	.byte	0x04, 0x17
        /*000a*/ 	.short	(.L_9 - .L_8)
.L_8:
        /*000c*/ 	.word	0x00000000
        /*0010*/ 	.short	0x000d
        /*0012*/ 	.short	0x0048
        /*0014*/ 	.byte	0x00, 0xf4, 0x21, 0x00


	//----- nvinfo : EIATTR_KPARAM_INFO
	.align		4
.L_9:
        /*0018*/ 	.byte	0x04, 0x17
        /*001a*/ 	.short	(.L_11 - .L_10)
.L_10:
        /*001c*/ 	.word	0x00000000
        /*0020*/ 	.short	0x000c
        /*0022*/ 	.short	0x0040
        /*0024*/ 	.byte	0x00, 0xf4, 0x21, 0x00


	//----- nvinfo : EIATTR_KPARAM_INFO
	.align		4
.L_11:
        /*0028*/ 	.byte	0x04, 0x17
        /*002a*/ 	.short	(.L_13 - .L_12)
.L_12:
        /*002c*/ 	.word	0x00000000
        /*0030*/ 	.short	0x000b
        /*0032*/ 	.short	0x0038
        /*0034*/ 	.byte	0x00, 0xf0, 0x11, 0x00


	//----- nvinfo : EIATTR_KPARAM_INFO
	.align		4
.L_13:
        /*0038*/ 	.byte	0x04, 0x17
        /*003a*/ 	.short	(.L_15 - .L_14)
.L_14:
        /*003c*/ 	.word	0x00000000
        /*0040*/ 	.short	0x000a
        /*0042*/ 	.short	0x0034
        /*0044*/ 	.byte	0x00, 0xf0, 0x11, 0x00


	//----- nvinfo : EIATTR_KPARAM_INFO
	.align		4
.L_15:
        /*0048*/ 	.byte	0x04, 0x17
        /*004a*/ 	.short	(.L_17 - .L_16)
.L_16:
        /*004c*/ 	.word	0x00000000
        /*0050*/ 	.short	0x0009
        /*0052*/ 	.short	0x0030
        /*0054*/ 	.byte	0x00, 0xf0, 0x11, 0x00


	//----- nvinfo : EIATTR_KPARAM_INFO
	.align		4
.L_17:
        /*0058*/ 	.byte	0x04, 0x17
        /*005a*/ 	.short	(.L_19 - .L_18)
.L_18:
        /*005c*/ 	.word	0x00000000
        /*0060*/ 	.short	0x0008
        /*0062*/ 	.short	0x002c
        /*0064*/ 	.byte	0x00, 0xf0, 0x11, 0x00


	//----- nvinfo : EIATTR_KPARAM_INFO
	.align		4
.L_19:
        /*0068*/ 	.byte	0x04, 0x17
        /*006a*/ 	.short	(.L_21 - .L_20)
.L_20:
        /*006c*/ 	.word	0x00000000
        /*0070*/ 	.short	0x0007
        /*0072*/ 	.short	0x0028
        /*0074*/ 	.byte	0x00, 0xf0, 0x11, 0x00


	//----- nvinfo : EIATTR_KPARAM_INFO
	.align		4
.L_21:
        /*0078*/ 	.byte	0x04, 0x17
        /*007a*/ 	.short	(.L_23 - .L_22)
.L_22:
        /*007c*/ 	.word	0x00000000
        /*0080*/ 	.short	0x0006
        /*0082*/ 	.short	0x0024
        /*0084*/ 	.byte	0x00, 0xf0, 0x11, 0x00


	//----- nvinfo : EIATTR_KPARAM_INFO
	.align		4
.L_23:
        /*0088*/ 	.byte	0x04, 0x17
        /*008a*/ 	.short	(.L_25 - .L_24)
.L_24:
        /*008c*/ 	.word	0x00000000
        /*0090*/ 	.short	0x0005
        /*0092*/ 	.short	0x0020
        /*0094*/ 	.byte	0x00, 0xf0, 0x11, 0x00


	//----- nvinfo : EIATTR_KPARAM_INFO
	.align		4
.L_25:
        /*0098*/ 	.byte	0x04, 0x17
        /*009a*/ 	.short	(.L_27 - .L_26)
.L_26:
        /*009c*/ 	.word	0x00000000
        /*00a0*/ 	.short	0x0004
        /*00a2*/ 	.short	0x001c
        /*00a4*/ 	.byte	0x00, 0xf0, 0x11, 0x00


	//----- nvinfo : EIATTR_KPARAM_INFO
	.align		4
.L_27:
        /*00a8*/ 	.byte	0x04, 0x17
        /*00aa*/ 	.short	(.L_29 - .L_28)
.L_28:
        /*00ac*/ 	.word	0x00000000
        /*00b0*/ 	.short	0x0003
        /*00b2*/ 	.short	0x0018
        /*00b4*/ 	.byte	0x00, 0xf0, 0x11, 0x00


	//----- nvinfo : EIATTR_KPARAM_INFO
	.align		4
.L_29:
        /*00b8*/ 	.byte	0x04, 0x17
        /*00ba*/ 	.short	(.L_31 - .L_30)
.L_30:
        /*00bc*/ 	.word	0x00000000
        /*00c0*/ 	.short	0x0002
        /*00c2*/ 	.short	0x0010
        /*00c4*/ 	.byte	0x00, 0xf4, 0x21, 0x00


	//----- nvinfo : EIATTR_KPARAM_INFO
	.align		4
.L_31:
        /*00c8*/ 	.byte	0x04, 0x17
        /*00ca*/ 	.short	(.L_33 - .L_32)
.L_32:
        /*00cc*/ 	.word	0x00000000
        /*00d0*/ 	.short	0x0001
        /*00d2*/ 	.short	0x0008
        /*00d4*/ 	.byte	0x00, 0xf4, 0x21, 0x00


	//----- nvinfo : EIATTR_KPARAM_INFO
	.align		4
.L_33:
        /*00d8*/ 	.byte	0x04, 0x17
        /*00da*/ 	.short	(.L_35 - .L_34)
.L_34:
        /*00dc*/ 	.word	0x00000000
        /*00e0*/ 	.short	0x0000
        /*00e2*/ 	.short	0x0000
        /*00e4*/ 	.byte	0x00, 0xf4, 0x21, 0x00


	//----- nvinfo : EIATTR_EXPLICIT_CLUSTER
	.align		4
.L_35:
        /*00e8*/ 	.byte	0x01, 0x3e
	.zero		2


	//----- nvinfo : EIATTR_CTA_PER_CLUSTER
	.align		4
        /*00ec*/ 	.byte	0x04, 0x3d
        /*00ee*/ 	.short	(.L_37 - .L_36)
.L_36:
        /*00f0*/ 	.word	0x00000004
        /*00f4*/ 	.word	0x00000001
        /*00f8*/ 	.word	0x00000001


	//----- nvinfo : EIATTR_SPARSE_MMA_MASK
	.align		4
.L_37:
        /*00fc*/ 	.byte	0x03, 0x50
        /*00fe*/ 	.short	0x0000


	//----- nvinfo : EIATTR_MAXREG_COUNT
	.align		4
        /*0100*/ 	.byte	0x03, 0x1b
        /*0102*/ 	.short	0x00ff


	//----- nvinfo : EIATTR_NUM_BARRIERS
	.align		4
        /*0104*/ 	.byte	0x02, 0x4c
        /*0106*/ 	.byte	0x01
	.zero		1


	//----- nvinfo : EIATTR_ANNOTATIONS
	.align		4
        /*0108*/ 	.byte	0x04, 0x55
        /*010a*/ 	.short	(.L_39 - .L_38)


	//   ....[0]....
.L_38:
        /*010c*/ 	.word	0x00000001
        /*0110*/ 	.byte	0xb0, 0x05, 0x00, 0x00, 0x01, 0x00, 0x00, 0x00, 0xe0, 0x05, 0x00, 0x00, 0x01, 0x00, 0x00, 0x00
        /* <DEDUP_REMOVED lines=1957> */
        /*7b70*/ 	.byte	0x70, 0xe4, 0x02, 0x00


	//----- nvinfo : EIATTR_MERCURY_ISA_VERSION
	.align		4
.L_39:
        /*7b74*/ 	.byte	0x03, 0x5f
        /*7b76*/ 	.short	0x0101


	//----- nvinfo : EIATTR_EXIT_INSTR_OFFSETS
	.align		4
        /*7b78*/ 	.byte	0x04, 0x1c
        /*7b7a*/ 	.short	(.L_41 - .L_40)


	//   ....[0]....
.L_40:
        /*7b7c*/ 	.word	0x000374c0


	//   ....[1]....
        /*7b80*/ 	.word	0x000374e0


	//----- nvinfo : EIATTR_REQNTID
	.align		4
.L_41:
        /*7b84*/ 	.byte	0x04, 0x10
        /*7b86*/ 	.short	(.L_43 - .L_42)
.L_42:
        /*7b88*/ 	.word	0x00000080
        /*7b8c*/ 	.word	0x00000001
        /*7b90*/ 	.word	0x00000001


	//----- nvinfo : EIATTR_CBANK_PARAM_SIZE
	.align		4
.L_43:
        /*7b94*/ 	.byte	0x03, 0x19
        /*7b96*/ 	.short	0x0050


	//----- nvinfo : EIATTR_PARAM_CBANK
	.align		4
        /*7b98*/ 	.byte	0x04, 0x0a
        /*7b9a*/ 	.short	(.L_45 - .L_44)
	.align		4
.L_44:
        /*7b9c*/ 	.word	index@(.nv.constant0.matmul_kernel)
        /*7ba0*/ 	.short	0x0210
        /*7ba2*/ 	.short	0x0050


	//----- nvinfo : EIATTR_SW_WAR
	.align		4
.L_45:
        /*7ba4*/ 	.byte	0x04, 0x36
        /*7ba6*/ 	.short	(.L_47 - .L_46)
.L_46:
        /*7ba8*/ 	.word	0x00000008
.L_47:


//--------------------- .nv.callgraph             --------------------------
	.section	.nv.callgraph,"",@"SHT_CUDA_CALLGRAPH"
	.align	4
	.sectionentsize	8
	.align		4
        /*0000*/ 	.word	0x00000000
	.align		4
        /*0004*/ 	.word	0xffffffff
	.align		4
        /*0008*/ 	.word	0x00000000
	.align		4
        /*000c*/ 	.word	0xfffffffe
	.align		4
        /*0010*/ 	.word	0x00000000
	.align		4
        /*0014*/ 	.word	0xfffffffd
	.align		4
        /*0018*/ 	.word	0x00000000
	.align		4
        /*001c*/ 	.word	0xfffffffc


//--------------------- .text.matmul_kernel       --------------------------
	.section	.text.matmul_kernel,"ax",@progbits
	.align	128
        .global         matmul_kernel
        .type           matmul_kernel,@function
        .size           matmul_kernel,(.L_x_4 - matmul_kernel)
        .other          matmul_kernel,@"STO_CUDA_ENTRY STV_DEFAULT"
matmul_kernel:
.text.matmul_kernel:
[----:B------:R-:W0:Y:S08]  /*0000*/  LDC R1, c[0x0][0x28] ;  /* 0x00000a00ff017b82 */ /* 0x000e300000000800 */
[----:B------:R-:W1:Y:S01]  /*0010*/  LDC.64 R124, c[0x0][0x228] ;  /* 0x00008a00ff7c7b82 */ /* 0x000e620000000a00 */
[----:B------:R-:W2:Y:S01]  /*0020*/  S2R R10, SR_TID.X ;  /* 0x00000000000a7919 */ /* 0x000ea20000002100 */
[----:B0-----:R-:W-:Y:S01]  /*0030*/  VIADD R1, R1, 0xffffef50 ;  /* 0xffffef5001017836 */ /* 0x001fe20000000000 */
[----:B------:R-:W-:Y:S01]  /*0040*/  UMOV UR8, 0x400 ;  /* 0x0000040000087882 */ /* 0x000fe20000000000 */
[----:B------:R-:W-:-:S04]  /*0050*/  ULDC.64 UR16, c[0x0][0x208] ;  /* 0x0000820000107ab9 */ /* 0x000fc80000000a00 */
[----:B------:R-:W0:Y:S08]  /*0060*/  S2UR UR4, SR_CTAID.X ;  /* 0x00000000000479c3 */ /* 0x000e300000002500 */
[----:B------:R-:W3:Y:S01]  /*0070*/  S2UR UR6, SR_CgaCtaId ;  /* 0x00000000000679c3 */ /* 0x000ee20000008800 */
[----:B-1----:R-:W-:-:S05]  /*0080*/  VIADD R0, R125, 0x1ff ;  /* 0x000001ff7d007836 */ /* 0x002fca0000000000 */
[----:B------:R-:W-:Y:S02]  /*0090*/  SHF.R.S32.HI R3, RZ, 0x1f, R0 ;  /* 0x0000001fff037819 */ /* 0x000fe40000011400 */
[----:B0-----:R-:W-:Y:S01]  /*00a0*/  I2FP.F32.U32 R5, UR4 ;  /* 0x0000000400057c45 */ /* 0x001fe20008201000 */
[----:B------:R-:W-:Y:S01]  /*00b0*/  ULDC UR4, c[0x0][0x150] ;  /* 0x0000540000047ab9 */ /* 0x000fe20000000800 */
[----:B------:R-:W-:Y:S02]  /*00c0*/  LEA.HI R3, R3, R0, RZ, 0x9 ;  /* 0x0000000003037211 */ /* 0x000fe400078f48ff */
[----:B--2---:R-:W-:Y:S01]  /*00d0*/  LOP3.LUT R12, R10, 0x7f, RZ, 0xc0, !PT ;  /* 0x0000007f0a0c7812 */ /* 0x004fe200078ec0ff */
[----:B------:R-:W-:Y:S01]  /*00e0*/  FMUL R5, R5, UR4 ;  /* 0x0000000405057c20 */ /* 0x000fe20008400000 */
[----:B------:R-:W-:Y:S01]  /*00f0*/  SHF.R.S32.HI R3, RZ, 0x9, R3 ;  /* 0x00000009ff037819 */ /* 0x000fe20000011403 */
[----:B---3--:R-:W-:Y:S02]  /*0100*/  USHF.L.U32 UR4, UR6, 0x8, URZ ;  /* 0x0000000806047899 */ /* 0x008fe4000800063f */
[----:B------:R-:W-:-:S02]  /*0110*/  ULEA UR8, UR6, UR8, 0x18 ;  /* 0x0000000806087291 */ /* 0x000fc4000f8ec03f */
[----:B------:R-:W-:Y:S01]  /*0120*/  IMAD.SHL.U32 R4, R3, 0x8, RZ ;  /* 0x0000000803047824 */ /* 0x000fe200078e00ff */
[----:B------:R-:W0:Y:S01]  /*0130*/  F2I.U32.TRUNC.NTZ R5, R5 ;  /* 0x0000000500057305 */ /* 0x000e22000020f000 */
[----:B------:R-:W-:Y:S02]  /*0140*/  ULOP3.LUT UR5, UR4, 0x100, URZ, 0xc0, !UPT ;  /* 0x0000010004057892 */ /* 0x000fe4000f8ec03f */
[----:B------:R-:W-:Y:S01]  /*0150*/  USHF.L.U32 UR4, UR6, 0x6, URZ ;  /* 0x0000000606047899 */ /* 0x000fe2000800063f */
[----:B------:R-:W-:-:S03]  /*0160*/  IABS R7, R4 ;  /* 0x0000000400077213 */ /* 0x000fc60000000000 */
[----:B------:R-:W-:Y:S01]  /*0170*/  ULOP3.LUT UR4, UR4, 0x80, URZ, 0xc0, !UPT ;  /* 0x0000008004047892 */ /* 0x000fe2000f8ec03f */
[----:B------:R-:W1:Y:S01]  /*0180*/  I2F.RP R0, R7 ;  /* 0x0000000700007306 */ /* 0x000e620000209400 */
[----:B0-----:R-:W-:-:S07]  /*0190*/  IABS R11, R5 ;  /* 0x00000005000b7213 */ /* 0x001fce0000000000 */
[----:B-1----:R-:W0:Y:S02]  /*01a0*/  MUFU.RCP R0, R0 ;  /* 0x0000000000007308 */ /* 0x002e240000001000 */
[----:B0-----:R-:W-:Y:S01]  /*01b0*/  VIADD R2, R0, 0xffffffe ;  /* 0x0ffffffe00027836 */ /* 0x001fe20000000000 */
[----:B------:R-:W-:-:S05]  /*01c0*/  IABS R0, R4 ;  /* 0x0000000400007213 */ /* 0x000fca0000000000 */
[----:B------:R0:W1:Y:S01]  /*01d0*/  F2I.FTZ.U32.TRUNC.NTZ R3, R2 ;  /* 0x0000000200037305 */ /* 0x000062000021f000 */
[----:B------:R-:W-:Y:S02]  /*01e0*/  IMAD.MOV R0, RZ, RZ, -R0 ;  /* 0x000000ffff007224 */ /* 0x000fe400078e0a00 */
[----:B0-----:R-:W-:Y:S02]  /*01f0*/  IMAD.MOV.U32 R2, RZ, RZ, RZ ;  /* 0x000000ffff027224 */ /* 0x001fe400078e00ff */
[----:B-1----:R-:W-:-:S04]  /*0200*/  IMAD.MOV R6, RZ, RZ, -R3 ;  /* 0x000000ffff067224 */ /* 0x002fc800078e0a03 */
[----:B------:R-:W-:-:S04]  /*0210*/  IMAD R9, R6, R7, RZ ;  /* 0x0000000706097224 */ /* 0x000fc800078e02ff */
[----:B------:R-:W-:-:S06]  /*0220*/  IMAD.HI.U32 R2, R3, R9, R2 ;  /* 0x0000000903027227 */ /* 0x000fcc00078e0002 */
[----:B------:R-:W-:-:S04]  /*0230*/  IMAD.HI.U32 R2, R2, R11, RZ ;  /* 0x0000000b02027227 */ /* 0x000fc800078e00ff */
[----:B------:R-:W-:-:S05]  /*0240*/  IMAD R0, R2, R0, R11 ;  /* 0x0000000002007224 */ /* 0x000fca00078e020b */
[----:B------:R-:W-:-:S13]  /*0250*/  ISETP.GT.U32.AND P1, PT, R7, R0, PT ;  /* 0x000000000700720c */ /* 0x000fda0003f24070 */
[----:B------:R-:W-:Y:S02]  /*0260*/  @!P1 IMAD.IADD R0, R0, 0x1, -R7 ;  /* 0x0000000100009824 */ /* 0x000fe400078e0a07 */
[----:B------:R-:W-:Y:S01]  /*0270*/  @!P1 VIADD R2, R2, 0x1 ;  /* 0x0000000102029836 */ /* 0x000fe20000000000 */
[----:B------:R-:W-:Y:S02]  /*0280*/  ISETP.NE.AND P1, PT, R4, RZ, PT ;  /* 0x000000ff0400720c */ /* 0x000fe40003f25270 */
[----:B------:R-:W-:Y:S02]  /*0290*/  ISETP.GE.U32.AND P0, PT, R0, R7, PT ;  /* 0x000000070000720c */ /* 0x000fe40003f06070 */
[----:B------:R-:W-:-:S04]  /*02a0*/  LOP3.LUT R0, R5, R4, RZ, 0x3c, !PT ;  /* 0x0000000405007212 */ /* 0x000fc800078e3cff */
[----:B------:R-:W-:Y:S01]  /*02b0*/  ISETP.GE.AND P2, PT, R0, RZ, PT ;  /* 0x000000ff0000720c */ /* 0x000fe20003f46270 */
[----:B------:R-:W-:-:S05]  /*02c0*/  VIADD R0, R124, 0xff ;  /* 0x000000ff7c007836 */ /* 0x000fca0000000000 */
[----:B------:R-:W-:Y:S01]  /*02d0*/  SHF.R.S32.HI R3, RZ, 0x1f, R0 ;  /* 0x0000001fff037819 */ /* 0x000fe20000011400 */
[----:B------:R-:W-:-:S03]  /*02e0*/  @P0 VIADD R2, R2, 0x1 ;  /* 0x0000000102020836 */ /* 0x000fc60000000000 */
[----:B------:R-:W-:-:S03]  /*02f0*/  LEA.HI R3, R3, R0, RZ, 0x8 ;  /* 0x0000000003037211 */ /* 0x000fc600078f40ff */
[----:B------:R-:W-:Y:S01]  /*0300*/  @!P2 IMAD.MOV R2, RZ, RZ, -R2 ;  /* 0x000000ffff02a224 */ /* 0x000fe200078e0a02 */
[----:B------:R-:W-:-:S05]  /*0310*/  @!P1 LOP3.LUT R2, RZ, R4, RZ, 0x33, !PT ;  /* 0x00000004ff029212 */ /* 0x000fca00078e33ff */
[----:B------:R-:W-:Y:S02]  /*0320*/  IMAD.SHL.U32 R6, R2, 0x8, RZ ;  /* 0x0000000802067824 */ /* 0x000fe400078e00ff */
[----:B------:R-:W-:-:S03]  /*0330*/  IMAD.MOV R2, RZ, RZ, -R2 ;  /* 0x000000ffff027224 */ /* 0x000fc600078e0a02 */
[----:B------:R-:W-:Y:S01]  /*0340*/  LEA.HI.SX32 R3, R3, -R6, 0x18 ;  /* 0x8000000603037211 */ /* 0x000fe200078fc2ff */
[----:B------:R-:W-:-:S03]  /*0350*/  IMAD R8, R4, R2, R5 ;  /* 0x0000000204087224 */ /* 0x000fc600078e0205 */
[----:B------:R-:W-:-:S04]  /*0360*/  VIMNMX R11, R3, 0x8, PT ;  /* 0x00000008030b7848 */ /* 0x000fc80003fe0100 */
[-C--:B------:R-:W-:Y:S02]  /*0370*/  IABS R7, R11.reuse ;  /* 0x0000000b00077213 */ /* 0x080fe40000000000 */
[----:B------:R-:W-:Y:S02]  /*0380*/  IABS R4, R11 ;  /* 0x0000000b00047213 */ /* 0x000fe40000000000 */
[----:B------:R-:W0:Y:S08]  /*0390*/  I2F.RP R0, R7 ;  /* 0x0000000700007306 */ /* 0x000e300000209400 */
[----:B0-----:R-:W0:Y:S02]  /*03a0*/  MUFU.RCP R0, R0 ;  /* 0x0000000000007308 */ /* 0x001e240000001000 */
[----:B0-----:R-:W-:-:S02]  /*03b0*/  VIADD R3, R0, 0xffffffe ;  /* 0x0ffffffe00037836 */ /* 0x001fc40000000000 */
[----:B------:R-:W-:Y:S02]  /*03c0*/  IMAD.MOV R0, RZ, RZ, -R4 ;  /* 0x000000ffff007224 */ /* 0x000fe400078e0a04 */
[----:B------:R-:W0:Y:S02]  /*03d0*/  LDC R4, c[0x0][0x230] ;  /* 0x00008c00ff047b82 */ /* 0x000e240000000800 */
[----:B------:R-:W1:Y:S02]  /*03e0*/  F2I.FTZ.U32.TRUNC.NTZ R3, R3 ;  /* 0x0000000300037305 */ /* 0x000e64000021f000 */
[----:B-1----:R-:W-:-:S04]  /*03f0*/  IMAD.MOV R9, RZ, RZ, -R3 ;  /* 0x000000ffff097224 */ /* 0x002fc800078e0a03 */
[----:B------:R-:W-:Y:S01]  /*0400*/  IMAD.MOV.U32 R2, RZ, RZ, R9 ;  /* 0x000000ffff027224 */ /* 0x000fe200078e0009 */
[----:B------:R-:W-:Y:S01]  /*0410*/  IABS R9, R8 ;  /* 0x0000000800097213 */ /* 0x000fe20000000000 */
[----:B0-----:R-:W-:Y:S02]  /*0420*/  VIADD R13, R4, 0x7f ;  /* 0x0000007f040d7836 */ /* 0x001fe40000000000 */
[----:B------:R-:W-:Y:S02]  /*0430*/  IMAD R5, R2, R7, RZ ;  /* 0x0000000702057224 */ /* 0x000fe400078e02ff */
[----:B------:R-:W-:-:S04]  /*0440*/  IMAD.MOV.U32 R2, RZ, RZ, RZ ;  /* 0x000000ffff027224 */ /* 0x000fc800078e00ff */
        /* <DEDUP_REMOVED lines=9> */
[----:B------:R-:W-:-:S07]  /*04e0*/  ISETP.GE.AND P2, PT, R0, RZ, PT ;  /* 0x000000ff0000720c */ /* 0x000fce0003f46270 */
[----:B------:R-:W-:Y:S01]  /*04f0*/  @P0 VIADD R2, R2, 0x1 ;  /* 0x0000000102020836 */ /* 0x000fe20000000000 */
[----:B------:R-:W-:-:S05]  /*0500*/  ISETP.GT.AND P0, PT, R13, 0x7f, PT ;  /* 0x0000007f0d00780c */ /* 0x000fca0003f04270 */
[----:B------:R-:W-:Y:S01]  /*0510*/  @!P2 IMAD.MOV R2, RZ, RZ, -R2 ;  /* 0x000000ffff02a224 */ /* 0x000fe200078e0a02 */
[----:B------:R-:W-:-:S05]  /*0520*/  @!P1 LOP3.LUT R2, RZ, R11, RZ, 0x33, !PT ;  /* 0x0000000bff029212 */ /* 0x000fca00078e33ff */
[----:B------:R-:W-:-:S04]  /*0530*/  IMAD.MOV R0, RZ, RZ, -R2 ;  /* 0x000000ffff007224 */ /* 0x000fc800078e0a02 */
[----:B------:R-:W-:-:S04]  /*0540*/  IMAD R0, R11, R0, R8 ;  /* 0x000000000b007224 */ /* 0x000fc800078e0208 */
[----:B------:R-:W-:Y:S01]  /*0550*/  IMAD.IADD R3, R6, 0x1, R0 ;  /* 0x0000000106037824 */ /* 0x000fe200078e0200 */
[----:B------:R-:W-:-:S04]  /*0560*/  LEA R0, R2, UR5, 0x9 ;  /* 0x0000000502007c11 */ /* 0x000fc8000f8e48ff */
[----:B------:R-:W-:Y:S01]  /*0570*/  LEA R3, R3, UR4, 0x8 ;  /* 0x0000000403037c11 */ /* 0x000fe2000f8e40ff */
[C---:B------:R-:W-:Y:S02]  /*0580*/  VIADD R4, R0.reuse, 0x1 ;  /* 0x0000000100047836 */ /* 0x040fe40000000000 */
[C---:B------:R-:W-:Y:S02]  /*0590*/  VIADD R2, R0.reuse, 0x2 ;  /* 0x0000000200027836 */ /* 0x040fe40000000000 */
[C---:B------:R-:W-:Y:S01]  /*05a0*/  VIADD R5, R0.reuse, 0x3 ;  /* 0x0000000300057836 */ /* 0x040fe20000000000 */
[----:B------:R0:W-:Y:S01]  /*05b0*/  STL [R1+0x64], R4 ;  /* 0x0000640401007387 */ /* 0x0001e20000100800 */
[C---:B------:R-:W-:Y:S02]  /*05c0*/  VIADD R252, R0.reuse, 0xf ;  /* 0x0000000f00fc7836 */ /* 0x040fe40000000000 */
[C---:B------:R-:W-:Y:S01]  /*05d0*/  VIADD R248, R0.reuse, 0x10 ;  /* 0x0000001000f87836 */ /* 0x040fe20000000000 */
[----:B------:R1:W-:Y:S01]  /*05e0*/  STL [R1+0x60], R2 ;  /* 0x0000600201007387 */ /* 0x0003e20000100800 */
[----:B------:R-:W-:-:S02]  /*05f0*/  VIADD R247, R0, 0x11 ;  /* 0x0000001100f77836 */ /* 0x000fc40000000000 */
[C---:B------:R-:W-:Y:S01]  /*0600*/  VIADD R249, R0.reuse, 0x12 ;  /* 0x0000001200f97836 */ /* 0x040fe20000000000 */
[----:B------:R2:W-:Y:S01]  /*0610*/  STL [R1+0x5c], R5 ;  /* 0x00005c0501007387 */ /* 0x0005e20000100800 */
[C---:B------:R-:W-:Y:S02]  /*0620*/  VIADD R246, R0.reuse, 0x13 ;  /* 0x0000001300f67836 */ /* 0x040fe40000000000 */
[C---:B0-----:R-:W-:Y:S02]  /*0630*/  VIADD R4, R0.reuse, 0x4 ;  /* 0x0000000400047836 */ /* 0x041fe40000000000 */
[C---:B------:R-:W-:Y:S02]  /*0640*/  VIADD R245, R0.reuse, 0x14 ;  /* 0x0000001400f57836 */ /* 0x040fe40000000000 */
[C---:B-1----:R-:W-:Y:S01]  /*0650*/  VIADD R2, R0.reuse, 0x5 ;  /* 0x0000000500027836 */ /* 0x042fe20000000000 */
[----:B------:R0:W-:Y:S01]  /*0660*/  STL [R1+0x58], R4 ;  /* 0x0000580401007387 */ /* 0x0001e20000100800 */
[----:B------:R-:W-:-:S02]  /*0670*/  VIADD R244, R0, 0x15 ;  /* 0x0000001500f47836 */ /* 0x000fc40000000000 */
[C---:B--2---:R-:W-:Y:S01]  /*0680*/  VIADD R5, R0.reuse, 0x6 ;  /* 0x0000000600057836 */ /* 0x044fe20000000000 */
[----:B------:R1:W-:Y:S01]  /*0690*/  STL [R1+0x54], R2 ;  /* 0x0000540201007387 */ /* 0x0003e20000100800 */
[C---:B------:R-:W-:Y:S02]  /*06a0*/  VIADD R6, R0.reuse, 0x17 ;  /* 0x0000001700067836 */ /* 0x040fe40000000000 */
[C---:B------:R-:W-:Y:S01]  /*06b0*/  VIADD R7, R0.reuse, 0x18 ;  /* 0x0000001800077836 */ /* 0x040fe20000000000 */
[----:B------:R2:W-:Y:S01]  /*06c0*/  STL [R1+0x50], R5 ;  /* 0x0000500501007387 */ /* 0x0005e20000100800 */
[C---:B------:R-:W-:Y:S02]  /*06d0*/  VIADD R8, R0.reuse, 0x19 ;  /* 0x0000001900087836 */ /* 0x040fe40000000000 */
[C---:B0-----:R-:W-:Y:S02]  /*06e0*/  VIADD R4, R0.reuse, 0x7 ;  /* 0x0000000700047836 */ /* 0x041fe40000000000 */
[----:B------:R-:W-:-:S02]  /*06f0*/  VIADD R228, R0, 0x1a ;  /* 0x0000001a00e47836 */ /* 0x000fc40000000000 */
[C---:B-1----:R-:W-:Y:S01]  /*0700*/  VIADD R2, R0.reuse, 0x8 ;  /* 0x0000000800027836 */ /* 0x042fe20000000000 */
[----:B------:R0:W-:Y:S01]  /*0710*/  STL [R1+0x4c], R4 ;  /* 0x00004c0401007387 */ /* 0x0001e20000100800 */
[C---:B------:R-:W-:Y:S02]  /*0720*/  VIADD R227, R0.reuse, 0x1b ;  /* 0x0000001b00e37836 */ /* 0x040fe40000000000 */
[C---:B--2---:R-:W-:Y:S01]  /*0730*/  VIADD R5, R0.reuse, 0x9 ;  /* 0x0000000900057836 */ /* 0x044fe20000000000 */
[----:B------:R1:W-:Y:S01]  /*0740*/  STL [R1+0x48], R2 ;  /* 0x0000480201007387 */ /* 0x0003e20000100800 */
[C---:B------:R-:W-:Y:S02]  /*0750*/  VIADD R226, R0.reuse, 0x1c ;  /* 0x0000001c00e27836 */ /* 0x040fe40000000000 */
[C---:B------:R-:W-:Y:S01]  /*0760*/  VIADD R224, R0.reuse, 0x1d ;  /* 0x0000001d00e07836 */ /* 0x040fe20000000000 */
[----:B------:R2:W-:Y:S01]  /*0770*/  STL [R1+0x44], R5 ;  /* 0x0000440501007387 */ /* 0x0005e20000100800 */
[----:B------:R-:W-:-:S02]  /*0780*/  VIADD R229, R0, 0x1e ;  /* 0x0000001e00e57836 */ /* 0x000fc40000000000 */
[C---:B0-----:R-:W-:Y:S02]  /*0790*/  VIADD R4, R0.reuse, 0xa ;  /* 0x0000000a00047836 */ /* 0x041fe40000000000 */
[C---:B------:R-:W-:Y:S02]  /*07a0*/  VIADD R225, R0.reuse, 0x1f ;  /* 0x0000001f00e17836 */ /* 0x040fe40000000000 */
[C---:B-1----:R-:W-:Y:S01]  /*07b0*/  VIADD R2, R0.reuse, 0xb ;  /* 0x0000000b00027836 */ /* 0x042fe20000000000 */
[----:B------:R0:W-:Y:S01]  /*07c0*/  STL [R1+0x40], R4 ;  /* 0x0000400401007387 */ /* 0x0001e20000100800 */
[C---:B------:R-:W-:Y:S02]  /*07d0*/  VIADD R223, R0.reuse, 0x20 ;  /* 0x0000002000df7836 */ /* 0x040fe40000000000 */
[C---:B--2---:R-:W-:Y:S01]  /*07e0*/  VIADD R5, R0.reuse, 0xc ;  /* 0x0000000c00057836 */ /* 0x044fe20000000000 */
        /* <DEDUP_REMOVED lines=8> */
[----:B------:R-:W-:Y:S01]  /*0870*/  STL [R1+0x24], R4 ;  /* 0x0000240401007387 */ /* 0x000fe20000100800 */
[----:B------:R-:W-:-:S02]  /*0880*/  VIADD R219, R0, 0x25 ;  /* 0x0000002500db7836 */ /* 0x000fc40000000000 */
[----:B--2---:R-:W-:Y:S01]  /*0890*/  IMAD.IADD R5, R12, 0x1, R3 ;  /* 0x000000010c057824 */ /* 0x004fe200078e0203 */
[----:B------:R0:W-:Y:S01]  /*08a0*/  STL [R1+0x20], R2 ;  /* 0x0000200201007387 */ /* 0x0001e20000100800 */
[C---:B------:R-:W-:Y:S02]  /*08b0*/  VIADD R216, R0.reuse, 0x26 ;  /* 0x0000002600d87836 */ /* 0x040fe40000000000 */
[C---:B------:R-:W-:Y:S01]  /*08c0*/  VIADD R215, R0.reuse, 0x27 ;  /* 0x0000002700d77836 */ /* 0x040fe20000000000 */
[----:B------:R1:W-:Y:S01]  /*08d0*/  STL [R1+0xe28], R5 ;  /* 0x000e280501007387 */ /* 0x0003e20000100800 */
[C---:B------:R-:W-:Y:S02]  /*08e0*/  VIADD R214, R0.reuse, 0x28 ;  /* 0x0000002800d67836 */ /* 0x040fe40000000000 */
[C---:B------:R-:W-:Y:S02]  /*08f0*/  VIADD R213, R0.reuse, 0x29 ;  /* 0x0000002900d57836 */ /* 0x040fe40000000000 */
[----:B------:R-:W-:-:S02]  /*0900*/  VIADD R211, R0, 0x2a ;  /* 0x0000002a00d37836 */ /* 0x000fc40000000000 */
[C---:B0-----:R-:W-:Y:S02]  /*0910*/  VIADD R2, R0.reuse, 0x16 ;  /* 0x0000001600027836 */ /* 0x041fe40000000000 */
[C---:B------:R-:W-:Y:S02]  /*0920*/  VIADD R212, R0.reuse, 0x2b ;  /* 0x0000002b00d47836 */ /* 0x040fe40000000000 */
[C---:B------:R-:W-:Y:S02]  /*0930*/  VIADD R210, R0.reuse, 0x2c ;  /* 0x0000002c00d27836 */ /* 0x040fe40000000000 */
[C---:B------:R-:W-:Y:S02]  /*0940*/  VIADD R208, R0.reuse, 0x2d ;  /* 0x0000002d00d07836 */ /* 0x040fe40000000000 */
[C---:B------:R-:W-:Y:S02]  /*0950*/  VIADD R209, R0.reuse, 0x2e ;  /* 0x0000002e00d17836 */ /* 0x040fe40000000000 */
[----:B------:R-:W-:-:S02]  /*0960*/  VIADD R207, R0, 0x2f ;  /* 0x0000002f00cf7836 */ /* 0x000fc40000000000 */
[C---:B------:R-:W-:Y:S02]  /*0970*/  VIADD R217, R0.reuse, 0x30 ;  /* 0x0000003000d97836 */ /* 0x040fe40000000000 */
        /* <DEDUP_REMOVED lines=206> */
[----:B------:R-:W-:Y:S01]  /*1660*/  VIADD R243, R0, 0xff ;  /* 0x000000ff00f37836 */ /* 0x000fe20000000000 */
[----:B-1----:R-:W-:Y:S06]  /*1670*/  @P0 BRA `(.L_x_0) ;  /* 0x0000000c000c0947 */ /* 0x002fec0003800000 */
[----:B------:R-:W-:Y:S01]  /*1680*/  IMAD.SHL.U32 R2, R10, 0x10, RZ ;  /* 0x000000100a027824 */ /* 0x000fe200078e00ff */
[----:B------:R1:W-:Y:S01]  /*1690*/  STL [R1], RZ ;  /* 0x000000ff01007387 */ /* 0x0003e20000100800 */
[----:B------:R-:W-:Y:S02]  /*16a0*/  CS2R R24, SRZ ;  /* 0x0000000000187805 */ /* 0x000fe4000001ff00 */
[----:B------:R-:W-:Y:S02]  /*16b0*/  CS2R R26, SRZ ;  /* 0x00000000001a7805 */ /* 0x000fe4000001ff00 */
[----:B------:R-:W-:Y:S01]  /*16c0*/  CS2R R28, SRZ ;  /* 0x00000000001c7805 */ /* 0x000fe2000001ff00 */
[----:B------:R1:W-:Y:S01]  /*16d0*/  STL [R1+0xe24], R2 ;  /* 0x000e240201007387 */ /* 0x0003e20000100800 */
[----:B------:R-:W-:Y:S02]  /*16e0*/  CS2R R30, SRZ ;  /* 0x00000000001e7805 */ /* 0x000fe4000001ff00 */
[----:B------:R-:W-:-:S02]  /*16f0*/  CS2R R32, SRZ ;  /* 0x0000000000207805 */ /* 0x000fc4000001ff00 */
[----:B------:R-:W-:Y:S01]  /*1700*/  CS2R R34, SRZ ;  /* 0x0000000000227805 */ /* 0x000fe2000001ff00 */
[----:B------:R1:W-:Y:S01]  /*1710*/  STL [R1+0x4], RZ ;  /* 0x000004ff01007387 */ /* 0x0003e20000100800 */
[----:B------:R-:W-:Y:S02]  /*1720*/  CS2R R36, SRZ ;  /* 0x0000000000247805 */ /* 0x000fe4000001ff00 */
[----:B------:R-:W-:Y:S02]  /*1730*/  CS2R R38, SRZ ;  /* 0x0000000000267805 */ /* 0x000fe4000001ff00 */
[----:B------:R-:W-:Y:S01]  /*1740*/  CS2R R40, SRZ ;  /* 0x0000000000287805 */ /* 0x000fe2000001ff00 */
[----:B------:R1:W-:Y:S01]  /*1750*/  STL [R1+0x8], RZ ;  /* 0x000008ff01007387 */ /* 0x0003e20000100800 */
        /* <DEDUP_REMOVED lines=72> */
[----:B------:R-:W-:-:S03]  /*1be0*/  CS2R R150, SRZ ;  /* 0x0000000000967805 */ /* 0x000fc6000001ff00 */
[----:B------:R1:W-:Y:S04]  /*1bf0*/  STL [R1+0x54], RZ ;  /* 0x000054ff01007387 */ /* 0x0003e80000100800 */
        /* <DEDUP_REMOVED lines=105> */
[----:B------:R1:W-:Y:S01]  /*2290*/  STL [R1+0x1fc], RZ ;  /* 0x0001fcff01007387 */ /* 0x0003e20000100800 */
[----:B------:R-:W-:Y:S05]  /*22a0*/  BRA `(.L_x_1) ;  /* 0x000002b000587947 */ /* 0x000fea0003800000 */
.L_x_0:
[----:B------:R-:W-:Y:S01]  /*22b0*/  IABS R240, R124 ;  /* 0x0000007c00f07213 */ /* 0x000fe20000000000 */
[----:B------:R0:W-:Y:S01]  /*22c0*/  STL [R1+0xe68], R125 ;  /* 0x000e687d01007387 */ /* 0x0001e20000100800 */
[----:B------:R-:W-:Y:S01]  /*22d0*/  IABS R3, R125 ;  /* 0x0000007d00037213 */ /* 0x000fe20000000000 */
[----:B------:R-:W-:Y:S01]  /*22e0*/  ULDC UR9, c[0x0][0x23c] ;  /* 0x00008f0000097ab9 */ /* 0x000fe20000000800 */
[----:B------:R-:W1:Y:S01]  /*22f0*/  I2F.RP R4, R240 ;  /* 0x000000f000047306 */ /* 0x000e620000209400 */
[----:B------:R-:W-:Y:S01]  /*2300*/  IABS R251, R242 ;  /* 0x000000f200fb7213 */ /* 0x000fe20000000000 */
[----:B------:R-:W-:Y:S01]  /*2310*/  ULDC.64 UR4, c[0x0][0x218] ;  /* 0x0000860000047ab9 */ /* 0x000fe20000000a00 */
[----:B------:R-:W-:Y:S01]  /*2320*/  ISETP.GE.AND P2, PT, R243, RZ, PT ;  /* 0x000000fff300720c */ /* 0x000fe20003f46270 */
[----:B------:R-:W-:Y:S01]  /*2330*/  ULDC.64 UR6, c[0x0][0x210] ;  /* 0x0000840000067ab9 */ /* 0x000fe20000000a00 */
[----:B------:R-:W-:Y:S01]  /*2340*/  ISETP.GE.AND P6, PT, R241, RZ, PT ;  /* 0x000000fff100720c */ /* 0x000fe20003fc6270 */
[----:B0-----:R-:W-:-:S02]  /*2350*/  IMAD.MOV.U32 R125, RZ, RZ, R5 ;  /* 0x000000ffff7d7224 */ /* 0x001fc400078e0005 */
[----:B------:R-:W0:Y:S01]  /*2360*/  I2F.RP R10, R3 ;  /* 0x00000003000a7306 */ /* 0x000e220000209400 */
[----:B------:R-:W-:-:S07]  /*2370*/  ISETP.GE.AND P3, PT, R242, RZ, PT ;  /* 0x000000fff200720c */ /* 0x000fce0003f66270 */
[----:B-1----:R-:W1:Y:S08]  /*2380*/  MUFU.RCP R4, R4 ;  /* 0x0000000400047308 */ /* 0x002e700000001000 */
[----:B0-----:R-:W0:Y:S01]  /*2390*/  MUFU.RCP R10, R10 ;  /* 0x0000000a000a7308 */ /* 0x001e220000001000 */
[----:B-1----:R-:W-:-:S07]  /*23a0*/  VIADD R4, R4, 0xffffffe ;  /* 0x0ffffffe04047836 */ /* 0x002fce0000000000 */
[----:B------:R-:W1:Y:S01]  /*23b0*/  F2I.FTZ.U32.TRUNC.NTZ R5, R4 ;  /* 0x0000000400057305 */ /* 0x000e62000021f000 */
[----:B0-----:R-:W-:-:S07]  /*23c0*/  VIADD R10, R10, 0xffffffe ;  /* 0x0ffffffe0a0a7836 */ /* 0x001fce0000000000 */
[----:B------:R0:W2:Y:S01]  /*23d0*/  F2I.FTZ.U32.TRUNC.NTZ R11, R10 ;  /* 0x0000000a000b7305 */ /* 0x0000a2000021f000 */
[----:B-1----:R-:W-:Y:S01]  /*23e0*/  IMAD.MOV R4, RZ, RZ, -R5 ;  /* 0x000000ffff047224 */ /* 0x002fe200078e0a05 */
[----:B0-----:R-:W-:-:S03]  /*23f0*/  IABS R10, R125 ;  /* 0x0000007d000a7213 */ /* 0x001fc60000000000 */
[----:B------:R-:W-:Y:S02]  /*2400*/  IMAD R250, R4, R240, RZ ;  /* 0x000000f004fa7224 */ /* 0x000fe400078e02ff */
[----:B------:R-:W-:-:S04]  /*2410*/  IMAD.MOV.U32 R4, RZ, RZ, RZ ;  /* 0x000000ffff047224 */ /* 0x000fc800078e00ff */
[----:B------:R-:W-:-:S04]  /*2420*/  IMAD.HI.U32 R250, R5, R250, R4 ;  /* 0x000000fa05fa7227 */ /* 0x000fc800078e0004 */
[----:B--2---:R-:W-:Y:S02]  /*2430*/  IMAD.MOV R4, RZ, RZ, -R11 ;  /* 0x000000ffff047224 */ /* 0x004fe400078e0a0b */
[----:B------:R-:W-:-:S04]  /*2440*/  IMAD.HI.U32 R250, R250, R10, RZ ;  /* 0x0000000afafa7227 */ /* 0x000fc800078e00ff */
[----:B------:R-:W-:Y:S02]  /*2450*/  IMAD.MOV R250, RZ, RZ, -R250 ;  /* 0x000000fffffa7224 */ /* 0x000fe400078e0afa */
[----:B------:R-:W-:Y:S02]  /*2460*/  IMAD R5, R4, R3, RZ ;  /* 0x0000000304057224 */ /* 0x000fe400078e02ff */
[----:B------:R-:W-:Y:S01]  /*2470*/  IMAD R4, R240, R250, R10 ;  /* 0x000000faf0047224 */ /* 0x000fe200078e020a */
[----:B------:R-:W-:Y:S01]  /*2480*/  IABS R250, R243 ;  /* 0x000000f300fa7213 */ /* 0x000fe20000000000 */
[----:B------:R-:W-:-:S03]  /*2490*/  IMAD.MOV.U32 R10, RZ, RZ, RZ ;  /* 0x000000ffff0a7224 */ /* 0x000fc600078e00ff */
[----:B------:R-:W-:Y:S01]  /*24a0*/  ISETP.GT.U32.AND P0, PT, R240, R4, PT ;  /* 0x00000004f000720c */ /* 0x000fe20003f04070 */
[----:B------:R-:W-:Y:S01]  /*24b0*/  IMAD.HI.U32 R5, R11, R5, R10 ;  /* 0x000000050b057227 */ /* 0x000fe200078e000a */
[----:B------:R-:W-:-:S03]  /*24c0*/  IABS R10, R241 ;  /* 0x000000f1000a7213 */ /* 0x000fc60000000000 */
[----:B------:R-:W-:Y:S02]  /*24d0*/  IMAD.MOV.U32 R241, RZ, RZ, R251 ;  /* 0x000000fffff17224 */ /* 0x000fe400078e00fb */
[----:B------:R-:W-:-:S04]  /*24e0*/  IMAD.HI.U32 R11, R5, R250, RZ ;  /* 0x000000fa050b7227 */ /* 0x000fc800078e00ff */
[----:B------:R-:W-:Y:S02]  /*24f0*/  IMAD.MOV R11, RZ, RZ, -R11 ;  /* 0x000000ffff0b7224 */ /* 0x000fe400078e0a0b */
[----:B------:R-:W-:Y:S01]  /*2500*/  @!P0 IMAD.IADD R4, R4, 0x1, -R240 ;  /* 0x0000000104048824 */ /* 0x000fe200078e0af0 */
[----:B------:R-:W-:Y:S01]  /*2510*/  ISETP.GE.AND P0, PT, R125, RZ, PT ;  /* 0x000000ff7d00720c */ /* 0x000fe20003f06270 */
[----:B------:R-:W-:Y:S01]  /*2520*/  IMAD R11, R3, R11, R250 ;  /* 0x0000000b030b7224 */ /* 0x000fe200078e02fa */
[----:B------:R-:W-:Y:S01]  /*2530*/  IABS R250, R239 ;  /* 0x000000ef00fa7213 */ /* 0x000fe20000000000 */
[----:B------:R-:W-:Y:S01]  /*2540*/  IMAD.HI.U32 R243, R5, R10, RZ ;  /* 0x0000000a05f37227 */ /* 0x000fe200078e00ff */
[----:B------:R-:W-:Y:S02]  /*2550*/  ISETP.GT.U32.AND P1, PT, R240, R4, PT ;  /* 0x00000004f000720c */ /* 0x000fe40003f24070 */
[----:B------:R-:W-:Y:S01]  /*2560*/  ISETP.GT.U32.AND P4, PT, R3, R11, PT ;  /* 0x0000000b0300720c */ /* 0x000fe20003f84070 */
[----:B------:R-:W-:-:S02]  /*2570*/  IMAD.MOV R251, RZ, RZ, -R243 ;  /* 0x000000fffffb7224 */ /* 0x000fc400078e0af3 */
[----:B------:R-:W-:-:S04]  /*2580*/  IMAD.HI.U32 R242, R5, R241, RZ ;  /* 0x000000f105f27227 */ /* 0x000fc800078e00ff */
[----:B------:R-:W-:Y:S02]  /*2590*/  IMAD R10, R3, R251, R10 ;  /* 0x000000fb030a7224 */ /* 0x000fe400078e020a */
[----:B------:R-:W-:Y:S02]  /*25a0*/  IMAD.MOV R242, RZ, RZ, -R242 ;  /* 0x000000fffff27224 */ /* 0x000fe400078e0af2 */
[----:B------:R-:W-:Y:S01]  /*25b0*/  @!P1 IMAD.IADD R4, R4, 0x1, -R240 ;  /* 0x0000000104049824 */ /* 0x000fe200078e0af0 */
[----:B------:R-:W-:Y:S01]  /*25c0*/  ISETP.NE.AND P1, PT, R124, RZ, PT ;  /* 0x000000ff7c00720c */ /* 0x000fe20003f25270 */
[----:B------:R-:W-:Y:S01]  /*25d0*/  @!P4 IMAD.IADD R11, R11, 0x1, -R3 ;  /* 0x000000010b0bc824 */ /* 0x000fe200078e0a03 */
[C---:B------:R-:W-:Y:S01]  /*25e0*/  ISETP.GT.U32.AND P4, PT, R3.reuse, R10, PT ;  /* 0x0000000a0300720c */ /* 0x040fe20003f84070 */
[----:B------:R-:W-:Y:S02]  /*25f0*/  IMAD.MOV.U32 R243, RZ, RZ, R250 ;  /* 0x000000fffff37224 */ /* 0x000fe400078e00fa */
[C---:B------:R-:W-:Y:S01]  /*2600*/  IMAD R242, R3.reuse, R242, R241 ;  /* 0x000000f203f27224 */ /* 0x040fe200078e02f1 */
[----:B------:R-:W-:Y:S01]  /*2610*/  ISETP.GT.U32.AND P5, PT, R3, R11, PT ;  /* 0x0000000b0300720c */ /* 0x000fe20003fa4070 */
[----:B------:R-:W-:Y:S01]  /*2620*/  @!P0 IMAD.MOV R4, RZ, RZ, -R4 ;  /* 0x000000ffff048224 */ /* 0x000fe200078e0a04 */
[----:B------:R-:W-:Y:S01]  /*2630*/  ISETP.GE.AND P0, PT, R239, RZ, PT ;  /* 0x000000ffef00720c */ /* 0x000fe20003f06270 */
[----:B------:R-:W-:Y:S01]  /*2640*/  IMAD.HI.U32 R240, R5, R243, RZ ;  /* 0x000000f305f07227 */ /* 0x000fe200078e00ff */
[----:B------:R-:W-:-:S02]  /*2650*/  IABS R239, R236 ;  /* 0x000000ec00ef7213 */ /* 0x000fc40000000000 */
[----:B------:R-:W-:Y:S01]  /*2660*/  IABS R241, R9 ;  /* 0x0000000900f17213 */ /* 0x000fe20000000000 */
[----:B------:R-:W-:Y:S01]  /*2670*/  IMAD.MOV R240, RZ, RZ, -R240 ;  /* 0x000000fffff07224 */ /* 0x000fe200078e0af0 */
[----:B------:R-:W-:Y:S01]  /*2680*/  @!P1 LOP3.LUT R4, RZ, R124, RZ, 0x33, !PT ;  /* 0x0000007cff049212 */ /* 0x000fe200078e33ff */
[--C-:B------:R-:W-:Y:S01]  /*2690*/  @!P4 IMAD.IADD R10, R10, 0x1, -R3.reuse ;  /* 0x000000010a0ac824 */ /* 0x100fe200078e0a03 */
[----:B------:R-:W-:Y:S01]  /*26a0*/  ISETP.GT.U32.AND P1, PT, R3, R242, PT ;  /* 0x000000f20300720c */ /* 0x000fe20003f24070 */
[----:B------:R-:W-:Y:S01]  /*26b0*/  IMAD.HI.U32 R250, R5, R239, RZ ;  /* 0x000000ef05fa7227 */ /* 0x000fe200078e00ff */
[----:B------:R-:W-:Y:S01]  /*26c0*/  IABS R124, R186 ;  /* 0x000000ba007c7213 */ /* 0x000fe20000000000 */
[----:B------:R0:W-:Y:S01]  /*26d0*/  STL [R1+0xe4c], R4 ;  /* 0x000e4c0401007387 */ /* 0x0001e20000100800 */
[----:B------:R-:W-:Y:S01]  /*26e0*/  ISETP.GT.U32.AND P4, PT, R3, R10, PT ;  /* 0x0000000a0300720c */ /* 0x000fe20003f84070 */
[----:B------:R-:W-:Y:S02]  /*26f0*/  @!P5 IMAD.IADD R11, R11, 0x1, -R3 ;  /* 0x000000010b0bd824 */ /* 0x000fe400078e0a03 */
[----:B------:R-:W-:Y:S01]  /*2700*/  IMAD R240, R3, R240, R243 ;  /* 0x000000f003f07224 */ /* 0x000fe200078e02f3 */
[----:B------:R-:W-:Y:S01]  /*2710*/  IABS R243, R235 ;  /* 0x000000eb00f37213 */ /* 0x000fe20000000000 */
[----:B------:R-:W-:-:S02]  /*2720*/  IMAD.MOV.U32 R125, RZ, RZ, R11 ;  /* 0x000000ffff7d7224 */ /* 0x000fc400078e000b */
[----:B------:R-:W-:Y:S01]  /*2730*/  IMAD.MOV R11, RZ, RZ, -R250 ;  /* 0x000000ffff0b7224 */ /* 0x000fe200078e0afa */
[----:B------:R-:W-:Y:S01]  /*2740*/  ISETP.GT.U32.AND P5, PT, R3, R240, PT ;  /* 0x000000f00300720c */ /* 0x000fe20003fa4070 */
[----:B------:R-:W-:-:S04]  /*2750*/  IMAD.HI.U32 R250, R5, R241, RZ ;  /* 0x000000f105fa7227 */ /* 0x000fc800078e00ff */
[----:B------:R-:W-:Y:S02]  /*2760*/  IMAD.MOV R250, RZ, RZ, -R250 ;  /* 0x000000fffffa7224 */ /* 0x000fe400078e0afa */
[--C-:B------:R-:W-:Y:S02]  /*2770*/  @!P4 IMAD.IADD R10, R10, 0x1, -R3.reuse ;  /* 0x000000010a0ac824 */ /* 0x100fe400078e0a03 */
[----:B------:R-:W-:Y:S02]  /*2780*/  @!P1 IMAD.IADD R242, R242, 0x1, -R3 ;  /* 0x00000001f2f29824 */ /* 0x000fe400078e0a03 */
[----:B------:R-:W-:Y:S01]  /*2790*/  @!P2 IMAD.MOV R125, RZ, RZ, -R125 ;  /* 0x000000ffff7da224 */ /* 0x000fe200078e0a7d */
[----:B------:R-:W-:Y:S01]  /*27a0*/  ISETP.GE.AND P2, PT, R236, RZ, PT ;  /* 0x000000ffec00720c */ /* 0x000fe20003f46270 */
[C---:B------:R-:W-:Y:S01]  /*27b0*/  IMAD R239, R3.reuse, R11, R239 ;  /* 0x0000000b03ef7224 */ /* 0x040fe200078e02ef */
[C---:B------:R-:W-:Y:S01]  /*27c0*/  ISETP.GT.U32.AND P1, PT, R3.reuse, R242, PT ;  /* 0x000000f20300720c */ /* 0x040fe20003f24070 */
[C---:B------:R-:W-:Y:S01]  /*27d0*/  IMAD R236, R3.reuse, R250, R241 ;  /* 0x000000fa03ec7224 */ /* 0x040fe200078e02f1 */
[----:B------:R-:W-:Y:S01]  /*27e0*/  STL [R1+0x1c], R125 ;  /* 0x00001c7d01007387 */ /* 0x000fe20000100800 */
[----:B0-----:R-:W-:Y:S01]  /*27f0*/  IMAD.MOV.U32 R4, RZ, RZ, R10 ;  /* 0x000000ffff047224 */ /* 0x001fe200078e000a */
[C---:B------:R-:W-:Y:S01]  /*2800*/  ISETP.GT.U32.AND P4, PT, R3.reuse, R239, PT ;  /* 0x000000ef0300720c */ /* 0x040fe20003f84070 */
[----:B------:R-:W-:Y:S01]  /*2810*/  @!P5 IMAD.IADD R240, R240, 0x1, -R3 ;  /* 0x00000001f0f0d824 */ /* 0x000fe200078e0a03 */
[----:B------:R-:W-:Y:S01]  /*2820*/  IABS R10, R180 ;  /* 0x000000b4000a7213 */ /* 0x000fe20000000000 */
[----:B------:R-:W-:Y:S01]  /*2830*/  @!P6 IMAD.MOV R4, RZ, RZ, -R4 ;  /* 0x000000ffff04e224 */ /* 0x000fe200078e0a04 */
[C---:B------:R-:W-:Y:S01]  /*2840*/  ISETP.GT.U32.AND P6, PT, R3.reuse, R236, PT ;  /* 0x000000ec0300720c */ /* 0x040fe20003fc4070 */
[----:B------:R-:W-:Y:S01]  /*2850*/  IMAD.MOV.U32 R11, RZ, RZ, R243 ;  /* 0x000000ffff0b7224 */ /* 0x000fe200078e00f3 */
[----:B------:R-:W-:Y:S01]  /*2860*/  ISETP.GT.U32.AND P5, PT, R3, R240, PT ;  /* 0x000000f00300720c */ /* 0x000fe20003fa4070 */
[C---:B------:R-:W-:Y:S01]  /*2870*/  IMAD.HI.U32 R243, R5.reuse, R124, RZ ;  /* 0x0000007c05f37227 */ /* 0x040fe200078e00ff */
[----:B------:R0:W-:Y:S03]  /*2880*/  STL [R1+0x18], R4 ;  /* 0x0000180401007387 */ /* 0x0001e60000100800 */
[----:B------:R-:W-:-:S04]  /*2890*/  IMAD.HI.U32 R241, R5, R11, RZ ;  /* 0x0000000b05f17227 */ /* 0x000fc800078e00ff */
[--C-:B------:R-:W-:Y:S02]  /*28a0*/  @!P1 IMAD.IADD R242, R242, 0x1, -R3.reuse ;  /* 0x00000001f2f29824 */ /* 0x100fe400078e0a03 */
[----:B------:R-:W-:Y:S02]  /*28b0*/  @!P4 IMAD.IADD R239, R239, 0x1, -R3 ;  /* 0x00000001efefc824 */ /* 0x000fe400078e0a03 */
[----:B------:R-:W-:Y:S02]  /*28c0*/  IMAD.MOV R241, RZ, RZ, -R241 ;  /* 0x000000fffff17224 */ /* 0x000fe400078e0af1 */
[----:B0-----:R-:W-:Y:S01]  /*28d0*/  IMAD.MOV.U32 R4, RZ, RZ, R242 ;  /* 0x000000ffff047224 */ /* 0x001fe200078e00f2 */
[----:B------:R-:W-:Y:S01]  /*28e0*/  ISETP.GT.U32.AND P4, PT, R3, R239, PT ;  /* 0x000000ef0300720c */ /* 0x000fe20003f84070 */
[----:B------:R-:W-:Y:S01]  /*28f0*/  @!P6 IMAD.IADD R236, R236, 0x1, -R3 ;  /* 0x00000001ecece824 */ /* 0x000fe200078e0a03 */
[----:B------:R-:W-:Y:S01]  /*2900*/  ISETP.GE.AND P6, PT, R9, RZ, PT ;  /* 0x000000ff0900720c */ /* 0x000fe20003fc6270 */
[----:B------:R-:W-:-:S02]  /*2910*/  IMAD.MOV R243, RZ, RZ, -R243 ;  /* 0x000000fffff37224 */ /* 0x000fc400078e0af3 */
[C---:B------:R-:W-:Y:S01]  /*2920*/  IMAD R11, R3.reuse, R241, R11 ;  /* 0x000000f1030b7224 */ /* 0x040fe200078e020b */
[----:B------:R-:W-:Y:S01]  /*2930*/  IABS R241, R17 ;  /* 0x0000001100f17213 */ /* 0x000fe20000000000 */
[----:B------:R-:W-:Y:S01]  /*2940*/  @!P3 IMAD.MOV R4, RZ, RZ, -R4 ;  /* 0x000000ffff04b224 */ /* 0x000fe200078e0a04 */
[C---:B------:R-:W-:Y:S01]  /*2950*/  ISETP.GT.U32.AND P3, PT, R3.reuse, R236, PT ;  /* 0x000000ec0300720c */ /* 0x040fe20003f64070 */
[----:B------:R-:W-:Y:S02]  /*2960*/  IMAD R124, R3, R243, R124 ;  /* 0x000000f3037c7224 */ /* 0x000fe400078e027c */
[----:B------:R-:W-:Y:S01]  /*2970*/  @!P5 IMAD.IADD R240, R240, 0x1, -R3 ;  /* 0x00000001f0f0d824 */ /* 0x000fe200078e0a03 */
[----:B------:R0:W-:Y:S01]  /*2980*/  STL [R1+0x14], R4 ;  /* 0x0000140401007387 */ /* 0x0001e20000100800 */
[----:B------:R-:W-:Y:S01]  /*2990*/  IMAD.HI.U32 R9, R5, R241, RZ ;  /* 0x000000f105097227 */ /* 0x000fe200078e00ff */
[C---:B------:R-:W-:Y:S02]  /*29a0*/  ISETP.GT.U32.AND P1, PT, R3.reuse, R124, PT ;  /* 0x0000007c0300720c */ /* 0x040fe40003f24070 */
[----:B------:R-:W-:Y:S01]  /*29b0*/  ISETP.GT.U32.AND P5, PT, R3, R11, PT ;  /* 0x0000000b0300720c */ /* 0x000fe20003fa4070 */
[----:B------:R-:W-:-:S04]  /*29c0*/  IMAD.HI.U32 R242, R5, R10, RZ ;  /* 0x0000000a05f27227 */ /* 0x000fc800078e00ff */
[----:B------:R-:W-:Y:S02]  /*29d0*/  IMAD.MOV R9, RZ, RZ, -R9 ;  /* 0x000000ffff097224 */ /* 0x000fe400078e0a09 */
[----:B0-----:R-:W-:Y:S02]  /*29e0*/  IMAD.MOV.U32 R4, RZ, RZ, R240 ;  /* 0x000000ffff047224 */ /* 0x001fe400078e00f0 */
[----:B------:R-:W-:Y:S01]  /*29f0*/  @!P4 IMAD.IADD R239, R239, 0x1, -R3 ;  /* 0x00000001efefc824 */ /* 0x000fe200078e0a03 */
[----:B------:R-:W-:Y:S01]  /*2a00*/  ISETP.GE.AND P4, PT, R186, RZ, PT ;  /* 0x000000ffba00720c */ /* 0x000fe20003f86270 */
[----:B------:R-:W-:Y:S02]  /*2a10*/  @!P0 IMAD.MOV R4, RZ, RZ, -R4 ;  /* 0x000000ffff048224 */ /* 0x000fe400078e0a04 */
[----:B------:R-:W-:Y:S02]  /*2a20*/  IMAD.MOV R186, RZ, RZ, -R242 ;  /* 0x000000ffffba7224 */ /* 0x000fe400078e0af2 */
[----:B------:R-:W-:Y:S01]  /*2a30*/  IMAD R9, R3, R9, R241 ;  /* 0x0000000903097224 */ /* 0x000fe200078e02f1 */
[----:B------:R0:W-:Y:S01]  /*2a40*/  STL [R1+0x10], R4 ;  /* 0x0000100401007387 */ /* 0x0001e20000100800 */
[----:B------:R-:W-:-:S02]  /*2a50*/  @!P3 IMAD.IADD R236, R236, 0x1, -R3 ;  /* 0x00000001ececb824 */ /* 0x000fc400078e0a03 */
[C---:B------:R-:W-:Y:S01]  /*2a60*/  IMAD R10, R3.reuse, R186, R10 ;  /* 0x000000ba030a7224 */ /* 0x040fe200078e020a */
[----:B------:R-:W-:Y:S01]  /*2a70*/  ISETP.GT.U32.AND P3, PT, R3, R9, PT ;  /* 0x000000090300720c */ /* 0x000fe20003f64070 */
[--C-:B------:R-:W-:Y:S01]  /*2a80*/  @!P1 IMAD.IADD R124, R124, 0x1, -R3.reuse ;  /* 0x000000017c7c9824 */ /* 0x100fe200078e0a03 */
[----:B------:R-:W-:Y:S01]  /*2a90*/  IABS R186, R181 ;  /* 0x000000b500ba7213 */ /* 0x000fe20000000000 */
[----:B------:R-:W-:Y:S01]  /*2aa0*/  @!P5 IMAD.IADD R11, R11, 0x1, -R3 ;  /* 0x000000010b0bd824 */ /* 0x000fe200078e0a03 */
[----:B------:R-:W-:Y:S01]  /*2ab0*/  ISETP.GE.AND P1, PT, R235, RZ, PT ;  /* 0x000000ffeb00720c */ /* 0x000fe20003f26270 */
[----:B------:R-:W-:Y:S01]  /*2ac0*/  IMAD.MOV.U32 R125, RZ, RZ, R239 ;  /* 0x000000ffff7d7224 */ /* 0x000fe200078e00ef */
[C---:B------:R-:W-:Y:S01]  /*2ad0*/  ISETP.GT.U32.AND P0, PT, R3.reuse, R124, PT ;  /* 0x0000007c0300720c */ /* 0x040fe20003f04070 */
[----:B0-----:R-:W-:Y:S01]  /*2ae0*/  IMAD.MOV.U32 R4, RZ, RZ, R236 ;  /* 0x000000ffff047224 */ /* 0x001fe200078e00ec */
[----:B------:R-:W-:Y:S01]  /*2af0*/  ISETP.GT.U32.AND P5, PT, R3, R11, PT ;  /* 0x0000000b0300720c */ /* 0x000fe20003fa4070 */
[----:B------:R-:W-:Y:S01]  /*2b00*/  @!P2 IMAD.MOV R125, RZ, RZ, -R125 ;  /* 0x000000ffff7da224 */ /* 0x000fe200078e0a7d */
[----:B------:R-:W-:Y:S01]  /*2b10*/  ISETP.GE.AND P2, PT, R17, RZ, PT ;  /* 0x000000ff1100720c */ /* 0x000fe20003f46270 */
[----:B------:R-:W-:Y:S01]  /*2b20*/  @!P6 IMAD.MOV R4, RZ, RZ, -R4 ;  /* 0x000000ffff04e224 */ /* 0x000fe200078e0a04 */
[----:B------:R-:W-:Y:S01]  /*2b30*/  ISETP.GT.U32.AND P6, PT, R3, R10, PT ;  /* 0x0000000a0300720c */ /* 0x000fe20003fc4070 */
[----:B------:R-:W-:Y:S01]  /*2b40*/  @!P3 IMAD.IADD R9, R9, 0x1, -R3 ;  /* 0x000000010909b824 */ /* 0x000fe200078e0a03 */
[----:B------:R-:W-:Y:S01]  /*2b50*/  IABS R17, R182 ;  /* 0x000000b600117213 */ /* 0x000fe20000000000 */
[----:B------:R-:W-:Y:S01]  /*2b60*/  IMAD.HI.U32 R235, R5, R186, RZ ;  /* 0x000000ba05eb7227 */ /* 0x000fe200078e00ff */
[----:B------:R0:W-:Y:S01]  /*2b70*/  STL [R1+0xc], R125 ;  /* 0x00000c7d01007387 */ /* 0x0001e20000100800 */
[----:B------:R-:W-:-:S02]  /*2b80*/  ISETP.GE.AND P3, PT, R182, RZ, PT ;  /* 0x000000ffb600720c */ /* 0x000fc40003f66270 */
[--C-:B------:R-:W-:Y:S01]  /*2b90*/  @!P0 IMAD.IADD R124, R124, 0x1, -R3.reuse ;  /* 0x000000017c7c8824 */ /* 0x100fe200078e0a03 */
[----:B------:R-:W-:Y:S01]  /*2ba0*/  ISETP.GE.AND P0, PT, R180, RZ, PT ;  /* 0x000000ffb400720c */ /* 0x000fe20003f06270 */
[----:B------:R-:W-:Y:S01]  /*2bb0*/  @!P5 IMAD.IADD R11, R11, 0x1, -R3 ;  /* 0x000000010b0bd824 */ /* 0x000fe200078e0a03 */
[----:B------:R-:W-:Y:S01]  /*2bc0*/  ISETP.GE.AND P5, PT, R181, RZ, PT ;  /* 0x000000ffb500720c */ /* 0x000fe20003fa6270 */
[----:B------:R-:W-:Y:S01]  /*2bd0*/  IMAD.MOV R235, RZ, RZ, -R235 ;  /* 0x000000ffffeb7224 */ /* 0x000fe200078e0aeb */
[----:B------:R-:W-:Y:S01]  /*2be0*/  IABS R180, R12 ;  /* 0x0000000c00b47213 */ /* 0x000fe20000000000 */
[----:B------:R-:W-:Y:S01]  /*2bf0*/  @!P6 IMAD.IADD R10, R10, 0x1, -R3 ;  /* 0x000000010a0ae824 */ /* 0x000fe200078e0a03 */
[----:B------:R-:W-:Y:S01]  /*2c00*/  ISETP.GT.U32.AND P6, PT, R3, R9, PT ;  /* 0x000000090300720c */ /* 0x000fe20003fc4070 */
[----:B0-----:R-:W-:Y:S01]  /*2c10*/  IMAD.MOV.U32 R125, RZ, RZ, R124 ;  /* 0x000000ffff7d7224 */ /* 0x001fe200078e007c */
[----:B------:R0:W-:Y:S01]  /*2c20*/  STL [R1+0x8], R4 ;  /* 0x0000080401007387 */ /* 0x0001e20000100800 */
[----:B------:R-:W-:-:S04]  /*2c30*/  IMAD.HI.U32 R181, R5, R17, RZ ;  /* 0x0000001105b57227 */ /* 0x000fc800078e00ff */
[----:B------:R-:W-:Y:S01]  /*2c40*/  @!P4 IMAD.MOV R125, RZ, RZ, -R125 ;  /* 0x000000ffff7dc224 */ /* 0x000fe200078e0a7d */
[C---:B------:R-:W-:Y:S01]  /*2c50*/  ISETP.GT.U32.AND P4, PT, R3.reuse, R10, PT ;  /* 0x0000000a0300720c */ /* 0x040fe20003f84070 */
[----:B------:R-:W-:Y:S02]  /*2c60*/  IMAD.MOV R181, RZ, RZ, -R181 ;  /* 0x000000ffffb57224 */ /* 0x000fe400078e0ab5 */
[----:B0-----:R-:W-:Y:S01]  /*2c70*/  IMAD.MOV.U32 R4, RZ, RZ, R11 ;  /* 0x000000ffff047224 */ /* 0x001fe200078e000b */
[----:B------:R-:W-:Y:S01]  /*2c80*/  IABS R182, R13 ;  /* 0x0000000d00b67213 */ /* 0x000fe20000000000 */
[----:B------:R-:W-:Y:S01]  /*2c90*/  IMAD R11, R3, R235, R186 ;  /* 0x000000eb030b7224 */ /* 0x000fe200078e02ba */
[----:B------:R0:W-:Y:S01]  /*2ca0*/  STL [R1+0x4], R125 ;  /* 0x0000047d01007387 */ /* 0x0001e20000100800 */
[----:B------:R-:W-:Y:S02]  /*2cb0*/  IMAD.MOV.U32 R124, RZ, RZ, R180 ;  /* 0x000000ffff7c7224 */ /* 0x000fe400078e00b4 */
[----:B------:R-:W-:Y:S01]  /*2cc0*/  @!P1 IMAD.MOV R4, RZ, RZ, -R4 ;  /* 0x000000ffff049224 */ /* 0x000fe200078e0a04 */
[----:B------:R-:W-:Y:S01]  /*2cd0*/  ISETP.GE.AND P1, PT, R12, RZ, PT ;  /* 0x000000ff0c00720c */ /* 0x000fe20003f26270 */
[----:B------:R-:W-:Y:S01]  /*2ce0*/  @!P6 IMAD.IADD R9, R9, 0x1, -R3 ;  /* 0x000000010909e824 */ /* 0x000fe200078e0a03 */
[C---:B------:R-:W-:Y:S01]  /*2cf0*/  ISETP.GT.U32.AND P6, PT, R3.reuse, R11, PT ;  /* 0x0000000b0300720c */ /* 0x040fe20003fc4070 */
[----:B------:R-:W-:-:S02]  /*2d00*/  IMAD R12, R3, R181, R17 ;  /* 0x000000b5030c7224 */ /* 0x000fc400078e0211 */
[----:B------:R-:W-:-:S04]  /*2d10*/  IMAD.HI.U32 R181, R5, R124, RZ ;  /* 0x0000007c05b57227 */ /* 0x000fc800078e00ff */
[----:B------:R-:W-:Y:S01]  /*2d20*/  @!P4 IMAD.IADD R10, R10, 0x1, -R3 ;  /* 0x000000010a0ac824 */ /* 0x000fe200078e0a03 */
[----:B------:R-:W-:Y:S01]  /*2d30*/  IABS R186, R16 ;  /* 0x0000001000ba7213 */ /* 0x000fe20000000000 */
[----:B------:R-:W-:Y:S01]  /*2d40*/  IMAD.MOV R181, RZ, RZ, -R181 ;  /* 0x000000ffffb57224 */ /* 0x000fe200078e0ab5 */
[----:B------:R-:W-:Y:S01]  /*2d50*/  ISETP.GT.U32.AND P4, PT, R3, R12, PT ;  /* 0x0000000c0300720c */ /* 0x000fe20003f84070 */
[----:B------:R-:W-:Y:S01]  /*2d60*/  IMAD.HI.U32 R236, R5, R182, RZ ;  /* 0x000000b605ec7227 */ /* 0x000fe200078e00ff */
[----:B0-----:R-:W2:Y:S03]  /*2d70*/  LDL.LU R125, [R1+0x4c] ;  /* 0x00004c00017d7983 */ /* 0x001ea60000300800 */
[----:B------:R-:W-:Y:S02]  /*2d80*/  IMAD R124, R3, R181, R124 ;  /* 0x000000b5037c7224 */ /* 0x000fe400078e027c */
[----:B------:R-:W-:Y:S01]  /*2d90*/  @!P6 IMAD.IADD R11, R11, 0x1, -R3 ;  /* 0x000000010b0be824 */ /* 0x000fe200078e0a03 */
[----:B------:R-:W-:-:S05]  /*2da0*/  IABS R180, R28 ;  /* 0x0000001c00b47213 */ /* 0x000fca0000000000 */
[----:B------:R-:W-:Y:S01]  /*2db0*/  @!P4 IMAD.IADD R12, R12, 0x1, -R3 ;  /* 0x000000010c0cc824 */ /* 0x000fe200078e0a03 */
[C---:B------:R-:W-:Y:S02]  /*2dc0*/  ISETP.GT.U32.AND P6, PT, R3.reuse, R124, PT ;  /* 0x0000007c0300720c */ /* 0x040fe40003fc4070 */
[----:B------:R-:W-:Y:S01]  /*2dd0*/  IABS R17, R22 ;  /* 0x0000001600117213 */ /* 0x000fe20000000000 */
[----:B------:R-:W-:Y:S01]  /*2de0*/  @!P2 IMAD.MOV R9, RZ, RZ, -R9 ;  /* 0x000000ffff09a224 */ /* 0x000fe200078e0a09 */
[----:B------:R-:W-:Y:S01]  /*2df0*/  ISETP.GT.U32.AND P4, PT, R3, R11, PT ;  /* 0x0000000b0300720c */ /* 0x000fe20003f84070 */
[----:B------:R-:W-:Y:S01]  /*2e00*/  IMAD.HI.U32 R239, R5, R180, RZ ;  /* 0x000000b405ef7227 */ /* 0x000fe200078e00ff */
[----:B------:R-:W-:Y:S01]  /*2e10*/  ISETP.GT.U32.AND P2, PT, R3, R12, PT ;  /* 0x0000000c0300720c */ /* 0x000fe20003f44070 */
[----:B------:R0:W-:Y:S02]  /*2e20*/  STL [R1+0xe50], R4 ;  /* 0x000e500401007387 */ /* 0x0001e40000100800 */
[----:B------:R-:W-:-:S04]  /*2e30*/  IMAD.HI.U32 R235, R5, R186, RZ ;  /* 0x000000ba05eb7227 */ /* 0x000fc800078e00ff */
[----:B------:R-:W-:Y:S02]  /*2e40*/  @!P6 IMAD.IADD R124, R124, 0x1, -R3 ;  /* 0x000000017c7ce824 */ /* 0x000fe400078e0a03 */
[----:B------:R-:W-:Y:S01]  /*2e50*/  @!P0 IMAD.MOV R10, RZ, RZ, -R10 ;  /* 0x000000ffff0a8224 */ /* 0x000fe200078e0a0a */
[----:B------:R-:W-:Y:S01]  /*2e60*/  ISETP.GE.AND P0, PT, R16, RZ, PT ;  /* 0x000000ff1000720c */ /* 0x000fe20003f06270 */
[----:B------:R-:W-:Y:S01]  /*2e70*/  IMAD.HI.U32 R181, R5, R17, RZ ;  /* 0x0000001105b57227 */ /* 0x000fe200078e00ff */
[----:B------:R-:W-:Y:S01]  /*2e80*/  ISETP.GT.U32.AND P6, PT, R3, R124, PT ;  /* 0x0000007c0300720c */ /* 0x000fe20003fc4070 */
[----:B0-----:R-:W3:Y:S02]  /*2e90*/  LDL.LU R4, [R1+0x5c] ;  /* 0x00005c0001047983 */ /* 0x001ee40000300800 */
[----:B------:R-:W-:Y:S02]  /*2ea0*/  IMAD.MOV R16, RZ, RZ, -R239 ;  /* 0x000000ffff107224 */ /* 0x000fe400078e0aef */
[----:B------:R-:W-:Y:S01]  /*2eb0*/  IMAD.MOV R235, RZ, RZ, -R235 ;  /* 0x000000ffffeb7224 */ /* 0x000fe200078e0aeb */
[----:B------:R0:W-:Y:S01]  /*2ec0*/  STL [R1+0xe54], R9 ;  /* 0x000e540901007387 */ /* 0x0001e20000100800 */
[----:B------:R-:W-:-:S02]  /*2ed0*/  IMAD.MOV R236, RZ, RZ, -R236 ;  /* 0x000000ffffec7224 */ /* 0x000fc400078e0aec */
[----:B------:R-:W-:Y:S02]  /*2ee0*/  IMAD.MOV R181, RZ, RZ, -R181 ;  /* 0x000000ffffb57224 */ /* 0x000fe400078e0ab5 */
[----:B------:R-:W-:Y:S02]  /*2ef0*/  IMAD R16, R3, R16, R180 ;  /* 0x0000001003107224 */ /* 0x000fe400078e02b4 */
[----:B------:R-:W-:Y:S02]  /*2f00*/  @!P4 IMAD.IADD R11, R11, 0x1, -R3 ;  /* 0x000000010b0bc824 */ /* 0x000fe400078e0a03 */
[C---:B------:R-:W-:Y:S01]  /*2f10*/  IMAD R186, R3.reuse, R235, R186 ;  /* 0x000000eb03ba7224 */ /* 0x040fe200078e02ba */
[----:B0-----:R-:W4:Y:S01]  /*2f20*/  LDL.LU R9, [R1+0x54] ;  /* 0x0000540001097983 */ /* 0x001f220000300800 */
[C---:B------:R-:W-:Y:S02]  /*2f30*/  IMAD R182, R3.reuse, R236, R182 ;  /* 0x000000ec03b67224 */ /* 0x040fe400078e02b6 */
[----:B------:R-:W-:-:S02]  /*2f40*/  IMAD R17, R3, R181, R17 ;  /* 0x000000b503117224 */ /* 0x000fc400078e0211 */
[----:B------:R-:W-:Y:S01]  /*2f50*/  @!P5 IMAD.MOV R11, RZ, RZ, -R11 ;  /* 0x000000ffff0bd224 */ /* 0x000fe200078e0a0b */
[C---:B------:R-:W-:Y:S01]  /*2f60*/  ISETP.GT.U32.AND P5, PT, R3.reuse, R16, PT ;  /* 0x000000100300720c */ /* 0x040fe20003fa4070 */
[--C-:B------:R-:W-:Y:S01]  /*2f70*/  @!P2 IMAD.IADD R12, R12, 0x1, -R3.reuse ;  /* 0x000000010c0ca824 */ /* 0x100fe200078e0a03 */
[C---:B------:R-:W-:Y:S01]  /*2f80*/  ISETP.GT.U32.AND P4, PT, R3.reuse, R186, PT ;  /* 0x000000ba0300720c */ /* 0x040fe20003f84070 */
[----:B------:R-:W-:Y:S01]  /*2f90*/  @!P6 IMAD.IADD R124, R124, 0x1, -R3 ;  /* 0x000000017c7ce824 */ /* 0x000fe200078e0a03 */
[C---:B------:R-:W-:Y:S01]  /*2fa0*/  ISETP.GT.U32.AND P2, PT, R3.reuse, R182, PT ;  /* 0x000000b60300720c */ /* 0x040fe20003f44070 */
[----:B------:R0:W-:Y:S01]  /*2fb0*/  STL [R1+0xe58], R10 ;  /* 0x000e580a01007387 */ /* 0x0001e20000100800 */
[----:B------:R-:W-:Y:S02]  /*2fc0*/  ISETP.GT.U32.AND P6, PT, R3, R17, PT ;  /* 0x000000110300720c */ /* 0x000fe40003fc4070 */
[----:B------:R-:W-:Y:S01]  /*2fd0*/  IABS R180, R15 ;  /* 0x0000000f00b47213 */ /* 0x000fe20000000000 */
[----:B------:R-:W-:Y:S01]  /*2fe0*/  @!P3 IMAD.MOV R12, RZ, RZ, -R12 ;  /* 0x000000ffff0cb224 */ /* 0x000fe200078e0a0c */
[----:B------:R-:W-:-:S02]  /*2ff0*/  ISETP.GE.AND P3, PT, R13, RZ, PT ;  /* 0x000000ff0d00720c */ /* 0x000fc40003f66270 */
[----:B------:R-:W-:Y:S01]  /*3000*/  IABS R181, R14 ;  /* 0x0000000e00b57213 */ /* 0x000fe20000000000 */
[----:B------:R-:W-:Y:S01]  /*3010*/  IMAD.HI.U32 R13, R5, R180, RZ ;  /* 0x000000b4050d7227 */ /* 0x000fe200078e00ff */
[----:B------:R-:W-:Y:S01]  /*3020*/  IABS R236, R20 ;  /* 0x0000001400ec7213 */ /* 0x000fe20000000000 */
[----:B0-----:R-:W3:Y:S02]  /*3030*/  LDL.LU R10, [R1+0x64] ;  /* 0x00006400010a7983 */ /* 0x001ee40000300800 */
[--C-:B------:R-:W-:Y:S02]  /*3040*/  @!P5 IMAD.IADD R16, R16, 0x1, -R3.reuse ;  /* 0x000000011010d824 */ /* 0x100fe400078e0a03 */
[--C-:B------:R-:W-:Y:S01]  /*3050*/  @!P4 IMAD.IADD R186, R186, 0x1, -R3.reuse ;  /* 0x00000001babac824 */ /* 0x100fe200078e0a03 */
[----:B------:R-:W-:Y:S01]  /*3060*/  ISETP.GE.AND P4, PT, R28, RZ, PT ;  /* 0x000000ff1c00720c */ /* 0x000fe20003f86270 */
[----:B------:R-:W-:Y:S01]  /*3070*/  @!P2 IMAD.IADD R182, R182, 0x1, -R3 ;  /* 0x00000001b6b6a824 */ /* 0x000fe200078e0a03 */
[----:B------:R0:W-:Y:S01]  /*3080*/  STL [R1+0xe5c], R11 ;  /* 0x000e5c0b01007387 */ /* 0x0001e20000100800 */
[----:B------:R-:W-:-:S02]  /*3090*/  IMAD.MOV R28, RZ, RZ, -R13 ;  /* 0x000000ffff1c7224 */ /* 0x000fc400078e0a0d */
[----:B------:R-:W-:Y:S01]  /*30a0*/  @!P6 IMAD.IADD R17, R17, 0x1, -R3 ;  /* 0x000000011111e824 */ /* 0x000fe200078e0a03 */
[----:B------:R-:W-:Y:S01]  /*30b0*/  ISETP.GT.U32.AND P6, PT, R3, R16, PT ;  /* 0x000000100300720c */ /* 0x000fe20003fc4070 */
[----:B------:R-:W-:Y:S02]  /*30c0*/  IMAD.MOV.U32 R13, RZ, RZ, R124 ;  /* 0x000000ffff0d7224 */ /* 0x000fe400078e007c */
[----:B------:R-:W-:Y:S01]  /*30d0*/  IMAD.HI.U32 R124, R5, R181, RZ ;  /* 0x000000b5057c7227 */ /* 0x000fe200078e00ff */
[C---:B------:R-:W-:Y:S02]  /*30e0*/  ISETP.GT.U32.AND P5, PT, R3.reuse, R182, PT ;  /* 0x000000b60300720c */ /* 0x040fe40003fa4070 */
[C---:B------:R-:W-:Y:S01]  /*30f0*/  ISETP.GT.U32.AND P2, PT, R3.reuse, R186, PT ;  /* 0x000000ba0300720c */ /* 0x040fe20003f44070 */
[----:B------:R-:W-:Y:S01]  /*3100*/  IMAD.MOV R124, RZ, RZ, -R124 ;  /* 0x000000ffff7c7224 */ /* 0x000fe200078e0a7c */
[----:B0-----:R-:W4:Y:S03]  /*3110*/  LDL.LU R11, [R1+0x60] ;  /* 0x00006000010b7983 */ /* 0x001f260000300800 */
[----:B------:R-:W-:-:S02]  /*3120*/  IMAD R124, R3, R124, R181 ;  /* 0x0000007c037c7224 */ /* 0x000fc400078e02b5 */
[C---:B------:R-:W-:Y:S02]  /*3130*/  IMAD R180, R3.reuse, R28, R180 ;  /* 0x0000001c03b47224 */ /* 0x040fe400078e02b4 */
[----:B------:R-:W-:Y:S01]  /*3140*/  @!P6 IMAD.IADD R16, R16, 0x1, -R3 ;  /* 0x000000011010e824 */ /* 0x000fe200078e0a03 */
[C---:B------:R-:W-:Y:S01]  /*3150*/  ISETP.GT.U32.AND P6, PT, R3.reuse, R124, PT ;  /* 0x0000007c0300720c */ /* 0x040fe20003fc4070 */
[----:B------:R-:W-:Y:S01]  /*3160*/  @!P1 IMAD.MOV R13, RZ, RZ, -R13 ;  /* 0x000000ffff0d9224 */ /* 0x000fe200078e0a0d */
[C---:B------:R-:W-:Y:S01]  /*3170*/  ISETP.GT.U32.AND P1, PT, R3.reuse, R17, PT ;  /* 0x000000110300720c */ /* 0x040fe20003f24070 */
[--C-:B------:R-:W-:Y:S01]  /*3180*/  @!P5 IMAD.IADD R182, R182, 0x1, -R3.reuse ;  /* 0x00000001b6b6d824 */ /* 0x100fe200078e0a03 */
[----:B------:R-:W-:Y:S01]  /*3190*/  ISETP.GT.U32.AND P5, PT, R3, R180, PT ;  /* 0x000000b40300720c */ /* 0x000fe20003fa4070 */
[----:B------:R-:W-:Y:S01]  /*31a0*/  @!P2 IMAD.IADD R186, R186, 0x1, -R3 ;  /* 0x00000001babaa824 */ /* 0x000fe200078e0a03 */
[----:B------:R-:W-:Y:S01]  /*31b0*/  IABS R28, R21 ;  /* 0x00000015001c7213 */ /* 0x000fe20000000000 */
[----:B------:R0:W-:Y:S01]  /*31c0*/  STL [R1+0xe60], R12 ;  /* 0x000e600c01007387 */ /* 0x0001e20000100800 */
[----:B------:R-:W-:-:S03]  /*31d0*/  IABS R181, R19 ;  /* 0x0000001300b57213 */ /* 0x000fc60000000000 */
[----:B------:R-:W-:-:S04]  /*31e0*/  IMAD.HI.U32 R235, R5, R28, RZ ;  /* 0x0000001c05eb7227 */ /* 0x000fc800078e00ff */
[--C-:B------:R-:W-:Y:S02]  /*31f0*/  @!P6 IMAD.IADD R124, R124, 0x1, -R3.reuse ;  /* 0x000000017c7ce824 */ /* 0x100fe400078e0a03 */
[--C-:B------:R-:W-:Y:S01]  /*3200*/  @!P1 IMAD.IADD R17, R17, 0x1, -R3.reuse ;  /* 0x0000000111119824 */ /* 0x100fe200078e0a03 */
[----:B------:R-:W-:Y:S01]  /*3210*/  ISETP.GE.AND P1, PT, R15, RZ, PT ;  /* 0x000000ff0f00720c */ /* 0x000fe20003f26270 */
[----:B------:R-:W-:Y:S01]  /*3220*/  @!P5 IMAD.IADD R180, R180, 0x1, -R3 ;  /* 0x00000001b4b4d824 */ /* 0x000fe200078e0a03 */
[----:B------:R-:W-:Y:S01]  /*3230*/  ISETP.GE.AND P5, PT, R14, RZ, PT ;  /* 0x000000ff0e00720c */ /* 0x000fe20003fa6270 */
[----:B------:R-:W-:Y:S01]  /*3240*/  IMAD.MOV R15, RZ, RZ, -R235 ;  /* 0x000000ffff0f7224 */ /* 0x000fe200078e0aeb */
[----:B------:R-:W-:Y:S01]  /*3250*/  ISETP.GT.U32.AND P6, PT, R3, R124, PT ;  /* 0x0000007c0300720c */ /* 0x000fe20003fc4070 */
[----:B------:R-:W-:Y:S02]  /*3260*/  IMAD.MOV.U32 R14, RZ, RZ, R186 ;  /* 0x000000ffff0e7224 */ /* 0x000fe400078e00ba */
[----:B------:R-:W-:Y:S01]  /*3270*/  @!P4 IMAD.MOV R16, RZ, RZ, -R16 ;  /* 0x000000ffff10c224 */ /* 0x000fe200078e0a10 */
[----:B------:R-:W-:Y:S01]  /*3280*/  ISETP.GE.AND P2, PT, R22, RZ, PT ;  /* 0x000000ff1600720c */ /* 0x000fe20003f46270 */
[----:B------:R-:W-:Y:S01]  /*3290*/  IMAD.HI.U32 R235, R5, R181, RZ ;  /* 0x000000b505eb7227 */ /* 0x000fe200078e00ff */
[----:B0-----:R-:W3:Y:S03]  /*32a0*/  LDL.LU R12, [R1+0x58] ;  /* 0x00005800010c7983 */ /* 0x001ee60000300800 */
[----:B------:R-:W-:-:S02]  /*32b0*/  IMAD R28, R3, R15, R28 ;  /* 0x0000000f031c7224 */ /* 0x000fc400078e021c */
[----:B------:R-:W-:Y:S01]  /*32c0*/  @!P0 IMAD.MOV R14, RZ, RZ, -R14 ;  /* 0x000000ffff0e8224 */ /* 0x000fe200078e0a0e */
[----:B------:R-:W-:Y:S01]  /*32d0*/  ISETP.GT.U32.AND P0, PT, R3, R180, PT ;  /* 0x000000b40300720c */ /* 0x000fe20003f04070 */
[----:B------:R-:W-:Y:S01]  /*32e0*/  IMAD.MOV R235, RZ, RZ, -R235 ;  /* 0x000000ffffeb7224 */ /* 0x000fe200078e0aeb */
[----:B------:R-:W-:Y:S01]  /*32f0*/  ISETP.GE.AND P4, PT, R21, RZ, PT ;  /* 0x000000ff1500720c */ /* 0x000fe20003f86270 */
[----:B------:R-:W-:Y:S02]  /*3300*/  IMAD.MOV.U32 R15, RZ, RZ, R182 ;  /* 0x000000ffff0f7224 */ /* 0x000fe400078e00b6 */
[----:B------:R-:W-:Y:S01]  /*3310*/  @!P6 IMAD.IADD R124, R124, 0x1, -R3 ;  /* 0x000000017c7ce824 */ /* 0x000fe200078e0a03 */
[----:B------:R-:W-:Y:S01]  /*3320*/  IABS R22, R18 ;  /* 0x0000001200167213 */ /* 0x000fe20000000000 */
[----:B------:R-:W-:Y:S01]  /*3330*/  @!P3 IMAD.MOV R15, RZ, RZ, -R15 ;  /* 0x000000ffff0fb224 */ /* 0x000fe200078e0a0f */
[C---:B------:R-:W-:Y:S01]  /*3340*/  ISETP.GT.U32.AND P3, PT, R3.reuse, R28, PT ;  /* 0x0000001c0300720c */ /* 0x040fe20003f64070 */
[C---:B------:R-:W-:Y:S01]  /*3350*/  IMAD R21, R3.reuse, R235, R181 ;  /* 0x000000eb03157224 */ /* 0x040fe200078e02b5 */
[----:B------:R0:W-:Y:S04]  /*3360*/  STL [R1+0xe64], R13 ;  /* 0x000e640d01007387 */ /* 0x0001e80000100800 */
[----:B------:R-:W-:Y:S01]  /*3370*/  ISETP.GT.U32.AND P6, PT, R3, R21, PT ;  /* 0x000000150300720c */ /* 0x000fe20003fc4070 */
[----:B------:R-:W-:Y:S01]  /*3380*/  @!P0 IMAD.IADD R180, R180, 0x1, -R3 ;  /* 0x00000001b4b48824 */ /* 0x000fe200078e0a03 */
[----:B------:R-:W-:-:S03]  /*3390*/  ISETP.GE.AND P0, PT, R18, RZ, PT ;  /* 0x000000ff1200720c */ /* 0x000fc60003f06270 */
[----:B------:R-:W-:Y:S02]  /*33a0*/  IMAD.MOV.U32 R18, RZ, RZ, R180 ;  /* 0x000000ffff127224 */ /* 0x000fe400078e00b4 */
[----:B------:R-:W-:Y:S02]  /*33b0*/  @!P3 IMAD.IADD R28, R28, 0x1, -R3 ;  /* 0x000000011c1cb824 */ /* 0x000fe400078e0a03 */
[----:B------:R-:W-:-:S04]  /*33c0*/  IMAD.HI.U32 R186, R5, R22, RZ ;  /* 0x0000001605ba7227 */ /* 0x000fc800078e00ff */
[----:B------:R-:W-:Y:S01]  /*33d0*/  @!P2 IMAD.MOV R17, RZ, RZ, -R17 ;  /* 0x000000ffff11a224 */ /* 0x000fe200078e0a11 */
[----:B------:R-:W-:Y:S01]  /*33e0*/  IABS R235, R27 ;  /* 0x0000001b00eb7213 */ /* 0x000fe20000000000 */
[----:B------:R-:W-:Y:S01]  /*33f0*/  @!P1 IMAD.MOV R18, RZ, RZ, -R18 ;  /* 0x000000ffff129224 */ /* 0x000fe200078e0a12 */
[----:B------:R-:W-:Y:S01]  /*3400*/  ISETP.GE.AND P1, PT, R23, RZ, PT ;  /* 0x000000ff1700720c */ /* 0x000fe20003f26270 */
[----:B------:R-:W-:Y:S01]  /*3410*/  @!P6 IMAD.IADD R21, R21, 0x1, -R3 ;  /* 0x000000011515e824 */ /* 0x000fe200078e0a03 */
[----:B------:R-:W-:Y:S01]  /*3420*/  IABS R23, R23 ;  /* 0x0000001700177213 */ /* 0x000fe20000000000 */
[----:B------:R-:W-:Y:S01]  /*3430*/  IMAD.HI.U32 R181, R5, R236, RZ ;  /* 0x000000ec05b57227 */ /* 0x000fe200078e00ff */
[----:B------:R-:W-:Y:S01]  /*3440*/  ISETP.GT.U32.AND P3, PT, R3, R28, PT ;  /* 0x0000001c0300720c */ /* 0x000fe20003f64070 */
[----:B0-----:R-:W4:Y:S01]  /*3450*/  LDL.LU R13, [R1+0x50] ;  /* 0x00005000010d7983 */ /* 0x001f220000300800 */
[----:B------:R-:W-:Y:S01]  /*3460*/  ISETP.GE.AND P2, PT, R19, RZ, PT ;  /* 0x000000ff1300720c */ /* 0x000fe20003f46270 */
[----:B------:R-:W-:Y:S01]  /*3470*/  IMAD.MOV.U32 R19, RZ, RZ, R124 ;  /* 0x000000ffff137224 */ /* 0x000fe200078e007c */
[----:B------:R-:W-:Y:S01]  /*3480*/  ISETP.GT.U32.AND P6, PT, R3, R21, PT ;  /* 0x000000150300720c */ /* 0x000fe20003fc4070 */
[----:B------:R-:W-:Y:S01]  /*3490*/  IMAD.MOV R186, RZ, RZ, -R186 ;  /* 0x000000ffffba7224 */ /* 0x000fe200078e0aba */
[----:B------:R0:W-:Y:S01]  /*34a0*/  STL [R1+0xe6c], R14 ;  /* 0x000e6c0e01007387 */ /* 0x0001e20000100800 */
[----:B------:R-:W-:-:S04]  /*34b0*/  IMAD.HI.U32 R124, R5, R23, RZ ;  /* 0x00000017057c7227 */ /* 0x000fc800078e00ff */
[C---:B------:R-:W-:Y:S02]  /*34c0*/  IMAD R22, R3.reuse, R186, R22 ;  /* 0x000000ba03167224 */ /* 0x040fe400078e0216 */
[----:B------:R-:W-:Y:S02]  /*34d0*/  IMAD.MOV R124, RZ, RZ, -R124 ;  /* 0x000000ffff7c7224 */ /* 0x000fe400078e0a7c */
[----:B------:R-:W-:Y:S01]  /*34e0*/  @!P3 IMAD.IADD R28, R28, 0x1, -R3 ;  /* 0x000000011c1cb824 */ /* 0x000fe200078e0a03 */
[C---:B------:R-:W-:Y:S01]  /*34f0*/  ISETP.GT.U32.AND P3, PT, R3.reuse, R22, PT ;  /* 0x000000160300720c */ /* 0x040fe20003f64070 */
[----:B------:R-:W-:Y:S02]  /*3500*/  IMAD R23, R3, R124, R23 ;  /* 0x0000007c03177224 */ /* 0x000fe400078e0217 */
[----:B------:R-:W-:Y:S01]  /*3510*/  @!P6 IMAD.IADD R21, R21, 0x1, -R3 ;  /* 0x000000011515e824 */ /* 0x000fe200078e0a03 */
[----:B0-----:R-:W3:Y:S02]  /*3520*/  LDL.LU R14, [R1+0x48] ;  /* 0x00004800010e7983 */ /* 0x001ee40000300800 */
[----:B------:R-:W-:Y:S01]  /*3530*/  ISETP.GT.U32.AND P6, PT, R3, R23, PT ;  /* 0x000000170300720c */ /* 0x000fe20003fc4070 */
[----:B------:R-:W-:-:S04]  /*3540*/  IMAD.HI.U32 R182, R5, R235, RZ ;  /* 0x000000eb05b67227 */ /* 0x000fc800078e00ff */
[----:B------:R-:W-:Y:S02]  /*3550*/  @!P5 IMAD.MOV R19, RZ, RZ, -R19 ;  /* 0x000000ffff13d224 */ /* 0x000fe400078e0a13 */
[----:B------:R-:W-:Y:S01]  /*3560*/  @!P3 IMAD.IADD R22, R22, 0x1, -R3 ;  /* 0x000000011616b824 */ /* 0x000fe200078e0a03 */
[----:B------:R-:W-:Y:S01]  /*3570*/  ISETP.GE.AND P5, PT, R27, RZ, PT ;  /* 0x000000ff1b00720c */ /* 0x000fe20003fa6270 */
[----:B------:R-:W-:Y:S01]  /*3580*/  IMAD.MOV R182, RZ, RZ, -R182 ;  /* 0x000000ffffb67224 */ /* 0x000fe200078e0ab6 */
[----:B------:R-:W-:Y:S01]  /*3590*/  IABS R27, R25 ;  /* 0x00000019001b7213 */ /* 0x000fe20000000000 */
[----:B------:R-:W-:Y:S01]  /*35a0*/  IMAD.MOV R181, RZ, RZ, -R181 ;  /* 0x000000ffffb57224 */ /* 0x000fe200078e0ab5 */
[----:B------:R-:W-:Y:S01]  /*35b0*/  IABS R186, R24 ;  /* 0x0000001800ba7213 */ /* 0x000fe20000000000 */
[----:B------:R-:W-:Y:S01]  /*35c0*/  @!P6 IMAD.IADD R23, R23, 0x1, -R3 ;  /* 0x000000011717e824 */ /* 0x000fe200078e0a03 */
[C---:B------:R-:W-:Y:S01]  /*35d0*/  ISETP.GT.U32.AND P6, PT, R3.reuse, R22, PT ;  /* 0x000000160300720c */ /* 0x040fe20003fc4070 */
[----:B------:R-:W-:Y:S01]  /*35e0*/  IMAD R235, R3, R182, R235 ;  /* 0x000000b603eb7224 */ /* 0x000fe200078e02eb */
[----:B------:R-:W-:Y:S01]  /*35f0*/  ISETP.GE.AND P3, PT, R20, RZ, PT ;  /* 0x000000ff1400720c */ /* 0x000fe20003f66270 */
[----:B------:R-:W-:Y:S01]  /*3600*/  IMAD.MOV.U32 R20, RZ, RZ, R28 ;  /* 0x000000ffff147224 */ /* 0x000fe200078e001c */
[----:B------:R0:W-:Y:S01]  /*3610*/  STL [R1+0xe70], R15 ;  /* 0x000e700f01007387 */ /* 0x0001e20000100800 */
[----:B------:R-:W-:Y:S01]  /*3620*/  IMAD.HI.U32 R124, R5, R27, RZ ;  /* 0x0000001b057c7227 */ /* 0x000fe200078e00ff */
[----:B------:R-:W-:-:S03]  /*3630*/  IABS R28, R26 ;  /* 0x0000001a001c7213 */ /* 0x000fc60000000000 */
[C---:B------:R-:W-:Y:S02]  /*3640*/  IMAD R236, R3.reuse, R181, R236 ;  /* 0x000000b503ec7224 */ /* 0x040fe400078e02ec */
[----:B------:R-:W-:Y:S01]  /*3650*/  @!P4 IMAD.MOV R20, RZ, RZ, -R20 ;  /* 0x000000ffff14c224 */ /* 0x000fe200078e0a14 */
[C---:B------:R-:W-:Y:S01]  /*3660*/  ISETP.GT.U32.AND P4, PT, R3.reuse, R23, PT ;  /* 0x000000170300720c */ /* 0x040fe20003f84070 */
[----:B------:R-:W-:Y:S01]  /*3670*/  @!P2 IMAD.MOV R21, RZ, RZ, -R21 ;  /* 0x000000ffff15a224 */ /* 0x000fe200078e0a15 */
[----:B------:R-:W-:Y:S01]  /*3680*/  ISETP.GT.U32.AND P2, PT, R3, R235, PT ;  /* 0x000000eb0300720c */ /* 0x000fe20003f44070 */
[----:B------:R-:W-:Y:S02]  /*3690*/  IMAD.MOV R124, RZ, RZ, -R124 ;  /* 0x000000ffff7c7224 */ /* 0x000fe400078e0a7c */
[----:B------:R-:W-:-:S04]  /*36a0*/  IMAD.HI.U32 R180, R5, R186, RZ ;  /* 0x000000ba05b47227 */ /* 0x000fc800078e00ff */
[----:B------:R-:W-:Y:S01]  /*36b0*/  @!P6 IMAD.IADD R22, R22, 0x1, -R3 ;  /* 0x000000011616e824 */ /* 0x000fe200078e0a03 */
[C---:B------:R-:W-:Y:S01]  /*36c0*/  ISETP.GT.U32.AND P6, PT, R3.reuse, R236, PT ;  /* 0x000000ec0300720c */ /* 0x040fe20003fc4070 */
[----:B------:R-:W-:Y:S01]  /*36d0*/  IMAD R27, R3, R124, R27 ;  /* 0x0000007c031b7224 */ /* 0x000fe200078e021b */
[----:B------:R-:W-:Y:S01]  /*36e0*/  IABS R182, R46 ;  /* 0x0000002e00b67213 */ /* 0x000fe20000000000 */
[----:B------:R-:W-:Y:S01]  /*36f0*/  IMAD.MOV R180, RZ, RZ, -R180 ;  /* 0x000000ffffb47224 */ /* 0x000fe200078e0ab4 */
[----:B0-----:R-:W3:Y:S01]  /*3700*/  LDL.LU R15, [R1+0x44] ;  /* 0x00004400010f7983 */ /* 0x001ee20000300800 */
[----:B------:R-:W-:Y:S01]  /*3710*/  IMAD.HI.U32 R124, R5, R28, RZ ;  /* 0x0000001c057c7227 */ /* 0x000fe200078e00ff */
[----:B------:R-:W-:Y:S02]  /*3720*/  IABS R181, R29 ;  /* 0x0000001d00b57213 */ /* 0x000fe40000000000 */
[----:B------:R0:W-:Y:S01]  /*3730*/  STL [R1+0xe74], R16 ;  /* 0x000e741001007387 */ /* 0x0001e20000100800 */
[----:B------:R-:W-:-:S02]  /*3740*/  IMAD R186, R3, R180, R186 ;  /* 0x000000b403ba7224 */ /* 0x000fc400078e02ba */
[----:B------:R-:W-:Y:S02]  /*3750*/  IMAD.MOV R124, RZ, RZ, -R124 ;  /* 0x000000ffff7c7224 */ /* 0x000fe400078e0a7c */
[--C-:B------:R-:W-:Y:S01]  /*3760*/  @!P4 IMAD.IADD R23, R23, 0x1, -R3.reuse ;  /* 0x000000011717c824 */ /* 0x100fe200078e0a03 */
[----:B------:R-:W-:Y:S01]  /*3770*/  ISETP.GT.U32.AND P4, PT, R3, R186, PT ;  /* 0x000000ba0300720c */ /* 0x000fe20003f84070 */
[--C-:B------:R-:W-:Y:S01]  /*3780*/  @!P2 IMAD.IADD R235, R235, 0x1, -R3.reuse ;  /* 0x00000001ebeba824 */ /* 0x100fe200078e0a03 */
[C---:B------:R-:W-:Y:S01]  /*3790*/  ISETP.GT.U32.AND P2, PT, R3.reuse, R27, PT ;  /* 0x0000001b0300720c */ /* 0x040fe20003f44070 */
[C---:B------:R-:W-:Y:S02]  /*37a0*/  IMAD R28, R3.reuse, R124, R28 ;  /* 0x0000007c031c7224 */ /* 0x040fe400078e021c */
[--C-:B------:R-:W-:Y:S01]  /*37b0*/  @!P6 IMAD.IADD R236, R236, 0x1, -R3.reuse ;  /* 0x00000001ecece824 */ /* 0x100fe200078e0a03 */
[----:B0-----:R-:W3:Y:S02]  /*37c0*/  LDL.LU R16, [R1+0x40] ;  /* 0x0000400001107983 */ /* 0x001ee40000300800 */
[C---:B------:R-:W-:Y:S01]  /*37d0*/  ISETP.GT.U32.AND P6, PT, R3.reuse, R28, PT ;  /* 0x0000001c0300720c */ /* 0x040fe20003fc4070 */
[----:B------:R-:W-:Y:S01]  /*37e0*/  @!P0 IMAD.MOV R22, RZ, RZ, -R22 ;  /* 0x000000ffff168224 */ /* 0x000fe200078e0a16 */
[----:B------:R-:W-:Y:S01]  /*37f0*/  ISETP.GT.U32.AND P0, PT, R3, R236, PT ;  /* 0x000000ec0300720c */ /* 0x000fe20003f04070 */
[----:B------:R-:W-:Y:S01]  /*3800*/  IMAD.HI.U32 R239, R5, R181, RZ ;  /* 0x000000b505ef7227 */ /* 0x000fe200078e00ff */
[----:B------:R-:W-:Y:S01]  /*3810*/  IABS R180, R30 ;  /* 0x0000001e00b47213 */ /* 0x000fe20000000000 */
[----:B------:R0:W-:Y:S02]  /*3820*/  STL [R1+0xe78], R17 ;  /* 0x000e781101007387 */ /* 0x0001e40000100800 */
[--C-:B------:R-:W-:Y:S01]  /*3830*/  @!P4 IMAD.IADD R186, R186, 0x1, -R3.reuse ;  /* 0x00000001babac824 */ /* 0x100fe200078e0a03 */
[----:B------:R-:W-:Y:S01]  /*3840*/  ISETP.GT.U32.AND P4, PT, R3, R235, PT ;  /* 0x000000eb0300720c */ /* 0x000fe20003f84070 */
[----:B------:R-:W-:-:S02]  /*3850*/  @!P2 IMAD.IADD R27, R27, 0x1, -R3 ;  /* 0x000000011b1ba824 */ /* 0x000fc400078e0a03 */
[----:B------:R-:W-:Y:S01]  /*3860*/  IMAD.HI.U32 R240, R5, R182, RZ ;  /* 0x000000b605f07227 */ /* 0x000fe200078e00ff */
[----:B------:R-:W-:-:S03]  /*3870*/  ISETP.GT.U32.AND P2, PT, R3, R186, PT ;  /* 0x000000ba0300720c */ /* 0x000fc60003f44070 */
[----:B------:R-:W-:Y:S01]  /*3880*/  IMAD.MOV R239, RZ, RZ, -R239 ;  /* 0x000000ffffef7224 */ /* 0x000fe200078e0aef */
[----:B0-----:R-:W3:Y:S01]  /*3890*/  LDL.LU R17, [R1+0x3c] ;  /* 0x00003c0001117983 */ /* 0x001ee20000300800 */
[----:B------:R-:W-:Y:S01]  /*38a0*/  @!P6 IMAD.IADD R28, R28, 0x1, -R3 ;  /* 0x000000011c1ce824 */ /* 0x000fe200078e0a03 */
[----:B------:R-:W-:Y:S01]  /*38b0*/  ISETP.GT.U32.AND P6, PT, R3, R27, PT ;  /* 0x0000001b0300720c */ /* 0x000fe20003fc4070 */
[----:B------:R-:W-:Y:S01]  /*38c0*/  IMAD.MOV R240, RZ, RZ, -R240 ;  /* 0x000000fffff07224 */ /* 0x000fe200078e0af0 */
[----:B------:R0:W-:Y:S01]  /*38d0*/  STL [R1+0xe7c], R18 ;  /* 0x000e7c1201007387 */ /* 0x0001e20000100800 */
[----:B------:R-:W-:-:S04]  /*38e0*/  IMAD.HI.U32 R124, R5, R180, RZ ;  /* 0x000000b4057c7227 */ /* 0x000fc800078e00ff */
[C---:B------:R-:W-:Y:S02]  /*38f0*/  IMAD R181, R3.reuse, R239, R181 ;  /* 0x000000ef03b57224 */ /* 0x040fe400078e02b5 */
[C---:B------:R-:W-:Y:S02]  /*3900*/  IMAD R182, R3.reuse, R240, R182 ;  /* 0x000000f003b67224 */ /* 0x040fe400078e02b6 */
[----:B------:R-:W-:Y:S02]  /*3910*/  IMAD.MOV R124, RZ, RZ, -R124 ;  /* 0x000000ffff7c7224 */ /* 0x000fe400078e0a7c */
[----:B------:R-:W-:Y:S01]  /*3920*/  @!P1 IMAD.MOV R23, RZ, RZ, -R23 ;  /* 0x000000ffff179224 */ /* 0x000fe200078e0a17 */
[C---:B------:R-:W-:Y:S01]  /*3930*/  ISETP.GT.U32.AND P1, PT, R3.reuse, R28, PT ;  /* 0x0000001c0300720c */ /* 0x040fe20003f24070 */
[--C-:B------:R-:W-:Y:S01]  /*3940*/  @!P0 IMAD.IADD R236, R236, 0x1, -R3.reuse ;  /* 0x00000001ecec8824 */ /* 0x100fe200078e0a03 */
[C---:B------:R-:W-:Y:S01]  /*3950*/  ISETP.GT.U32.AND P0, PT, R3.reuse, R181, PT ;  /* 0x000000b50300720c */ /* 0x040fe20003f04070 */
[----:B------:R-:W-:Y:S01]  /*3960*/  IMAD R180, R3, R124, R180 ;  /* 0x0000007c03b47224 */ /* 0x000fe200078e02b4 */
[----:B------:R-:W-:Y:S01]  /*3970*/  IABS R239, R38 ;  /* 0x0000002600ef7213 */ /* 0x000fe20000000000 */
[--C-:B------:R-:W-:Y:S01]  /*3980*/  @!P4 IMAD.IADD R235, R235, 0x1, -R3.reuse ;  /* 0x00000001ebebc824 */ /* 0x100fe200078e0a03 */
[----:B------:R-:W-:Y:S01]  /*3990*/  ISETP.GT.U32.AND P4, PT, R3, R182, PT ;  /* 0x000000b60300720c */ /* 0x000fe20003f84070 */
[--C-:B------:R-:W-:Y:S01]  /*39a0*/  @!P2 IMAD.IADD R186, R186, 0x1, -R3.reuse ;  /* 0x00000001babaa824 */ /* 0x100fe200078e0a03 */
[----:B------:R-:W-:Y:S01]  /*39b0*/  IABS R124, R34 ;  /* 0x00000022007c7213 */ /* 0x000fe20000000000 */
[----:B------:R-:W-:Y:S01]  /*39c0*/  @!P6 IMAD.IADD R27, R27, 0x1, -R3 ;  /* 0x000000011b1be824 */ /* 0x000fe200078e0a03 */
[----:B------:R-:W-:Y:S01]  /*39d0*/  ISETP.GE.AND P2, PT, R24, RZ, PT ;  /* 0x000000ff1800720c */ /* 0x000fe20003f46270 */
[----:B------:R-:W-:Y:S01]  /*39e0*/  IMAD.HI.U32 R24, R5, R239, RZ ;  /* 0x000000ef05187227 */ /* 0x000fe200078e00ff */
[----:B------:R-:W-:Y:S01]  /*39f0*/  ISETP.GT.U32.AND P6, PT, R3, R180, PT ;  /* 0x000000b40300720c */ /* 0x000fe20003fc4070 */
[----:B0-----:R-:W3:Y:S02]  /*3a00*/  LDL.LU R18, [R1+0x38] ;  /* 0x0000380001127983 */ /* 0x001ee40000300800 */
[----:B------:R-:W-:-:S02]  /*3a10*/  IMAD.HI.U32 R240, R5, R124, RZ ;  /* 0x0000007c05f07227 */ /* 0x000fc400078e00ff */
[----:B------:R0:W-:Y:S02]  /*3a20*/  STL [R1+0xe80], R19 ;  /* 0x000e801301007387 */ /* 0x0001e40000100800 */
[--C-:B------:R-:W-:Y:S01]  /*3a30*/  @!P1 IMAD.IADD R28, R28, 0x1, -R3.reuse ;  /* 0x000000011c1c9824 */ /* 0x100fe200078e0a03 */
[----:B------:R-:W-:Y:S01]  /*3a40*/  ISETP.GE.AND P1, PT, R25, RZ, PT ;  /* 0x000000ff1900720c */ /* 0x000fe20003f26270 */
[----:B------:R-:W-:Y:S01]  /*3a50*/  IMAD.MOV R24, RZ, RZ, -R24 ;  /* 0x000000ffff187224 */ /* 0x000fe200078e0a18 */
[----:B------:R-:W-:Y:S01]  /*3a60*/  IABS R25, R45 ;  /* 0x0000002d00197213 */ /* 0x000fe20000000000 */
[--C-:B------:R-:W-:Y:S01]  /*3a70*/  @!P0 IMAD.IADD R181, R181, 0x1, -R3.reuse ;  /* 0x00000001b5b58824 */ /* 0x100fe200078e0a03 */
[----:B------:R-:W-:Y:S01]  /*3a80*/  ISETP.GE.AND P0, PT, R46, RZ, PT ;  /* 0x000000ff2e00720c */ /* 0x000fe20003f06270 */
[----:B------:R-:W-:Y:S02]  /*3a90*/  @!P4 IMAD.IADD R182, R182, 0x1, -R3 ;  /* 0x00000001b6b6c824 */ /* 0x000fe400078e0a03 */
[----:B------:R-:W-:Y:S01]  /*3aa0*/  IMAD.MOV R240, RZ, RZ, -R240 ;  /* 0x000000fffff07224 */ /* 0x000fe200078e0af0 */
[----:B0-----:R-:W3:Y:S01]  /*3ab0*/  LDL.LU R19, [R1+0x24] ;  /* 0x0000240001137983 */ /* 0x001ee20000300800 */
[----:B------:R-:W-:-:S02]  /*3ac0*/  IMAD R46, R3, R24, R239 ;  /* 0x00000018032e7224 */ /* 0x000fc400078e02ef */
[----:B------:R-:W-:Y:S01]  /*3ad0*/  IMAD.MOV.U32 R24, RZ, RZ, R235 ;  /* 0x000000ffff187224 */ /* 0x000fe200078e00eb */
[----:B------:R-:W-:Y:S01]  /*3ae0*/  ISETP.GE.AND P4, PT, R26, RZ, PT ;  /* 0x000000ff1a00720c */ /* 0x000fe20003f86270 */
[----:B------:R-:W-:Y:S01]  /*3af0*/  IMAD.MOV.U32 R235, RZ, RZ, R25 ;  /* 0x000000ffffeb7224 */ /* 0x000fe200078e0019 */
[----:B------:R0:W-:Y:S01]  /*3b00*/  STL [R1+0xe84], R20 ;  /* 0x000e841401007387 */ /* 0x0001e20000100800 */
[C---:B------:R-:W-:Y:S02]  /*3b10*/  IMAD R124, R3.reuse, R240, R124 ;  /* 0x000000f0037c7224 */ /* 0x040fe400078e027c */
[----:B------:R-:W-:Y:S01]  /*3b20*/  @!P6 IMAD.IADD R180, R180, 0x1, -R3 ;  /* 0x00000001b4b4e824 */ /* 0x000fe200078e0a03 */
[C---:B------:R-:W-:Y:S01]  /*3b30*/  ISETP.GT.U32.AND P6, PT, R3.reuse, R182, PT ;  /* 0x000000b60300720c */ /* 0x040fe20003fc4070 */
[----:B------:R-:W-:Y:S02]  /*3b40*/  IMAD.MOV.U32 R25, RZ, RZ, R236 ;  /* 0x000000ffff197224 */ /* 0x000fe400078e00ec */
[----:B------:R-:W-:Y:S01]  /*3b50*/  @!P5 IMAD.MOV R24, RZ, RZ, -R24 ;  /* 0x000000ffff18d224 */ /* 0x000fe200078e0a18 */
[C---:B------:R-:W-:Y:S01]  /*3b60*/  ISETP.GT.U32.AND P5, PT, R3.reuse, R181, PT ;  /* 0x000000b50300720c */ /* 0x040fe20003fa4070 */
[----:B------:R-:W-:Y:S01]  /*3b70*/  @!P3 IMAD.MOV R25, RZ, RZ, -R25 ;  /* 0x000000ffff19b224 */ /* 0x000fe200078e0a19 */
[----:B------:R-:W-:Y:S01]  /*3b80*/  ISETP.GT.U32.AND P3, PT, R3, R124, PT ;  /* 0x0000007c0300720c */ /* 0x000fe20003f64070 */
[----:B------:R-:W-:Y:S01]  /*3b90*/  @!P1 IMAD.MOV R27, RZ, RZ, -R27 ;  /* 0x000000ffff1b9224 */ /* 0x000fe200078e0a1b */
[----:B------:R-:W-:Y:S01]  /*3ba0*/  ISETP.GE.AND P1, PT, R29, RZ, PT ;  /* 0x000000ff1d00720c */ /* 0x000fe20003f26270 */
[----:B------:R-:W-:Y:S01]  /*3bb0*/  IMAD.MOV.U32 R26, RZ, RZ, R186 ;  /* 0x000000ffff1a7224 */ /* 0x000fe200078e00ba */
[----:B0-----:R-:W3:Y:S01]  /*3bc0*/  LDL.LU R20, [R1+0x20] ;  /* 0x0000200001147983 */ /* 0x001ee20000300800 */
[----:B------:R-:W-:Y:S01]  /*3bd0*/  IMAD.HI.U32 R29, R5, R235, RZ ;  /* 0x000000eb051d7227 */ /* 0x000fe200078e00ff */
[----:B------:R-:W-:-:S02]  /*3be0*/  IABS R236, R31 ;  /* 0x0000001f00ec7213 */ /* 0x000fc40000000000 */
[----:B--2---:R-:W-:Y:S01]  /*3bf0*/  IABS R250, R125 ;  /* 0x0000007d00fa7213 */ /* 0x004fe20000000000 */
[----:B------:R-:W-:Y:S01]  /*3c00*/  @!P4 IMAD.MOV R28, RZ, RZ, -R28 ;  /* 0x000000ffff1cc224 */ /* 0x000fe200078e0a1c */
[----:B------:R-:W-:Y:S01]  /*3c10*/  ISETP.GT.U32.AND P4, PT, R3, R46, PT ;  /* 0x0000002e0300720c */ /* 0x000fe20003f84070 */
[--C-:B------:R-:W-:Y:S01]  /*3c20*/  @!P6 IMAD.IADD R182, R182, 0x1, -R3.reuse ;  /* 0x00000001b6b6e824 */ /* 0x100fe200078e0a03 */
[----:B------:R-:W-:Y:S01]  /*3c30*/  ISETP.GE.AND P6, PT, R30, RZ, PT ;  /* 0x000000ff1e00720c */ /* 0x000fe20003fc6270 */
[----:B------:R-:W-:Y:S01]  /*3c40*/  @!P5 IMAD.IADD R181, R181, 0x1, -R3 ;  /* 0x00000001b5b5d824 */ /* 0x000fe200078e0a03 */
[----:B------:R-:W-:Y:S01]  /*3c50*/  ISETP.GE.AND P5, PT, R34, RZ, PT ;  /* 0x000000ff2200720c */ /* 0x000fe20003fa6270 */
[----:B------:R-:W-:Y:S01]  /*3c60*/  @!P2 IMAD.MOV R26, RZ, RZ, -R26 ;  /* 0x000000ffff1aa224 */ /* 0x000fe200078e0a1a */
[----:B------:R-:W-:Y:S01]  /*3c70*/  ISETP.GT.U32.AND P2, PT, R3, R180, PT ;  /* 0x000000b40300720c */ /* 0x000fe20003f44070 */
[----:B------:R-:W-:Y:S01]  /*3c80*/  IMAD.MOV R34, RZ, RZ, -R29 ;  /* 0x000000ffff227224 */ /* 0x000fe200078e0a1d */
[----:B------:R-:W-:Y:S01]  /*3c90*/  STL [R1+0xe88], R21 ;  /* 0x000e881501007387 */ /* 0x000fe20000100800 */
[--C-:B------:R-:W-:Y:S01]  /*3ca0*/  @!P3 IMAD.IADD R124, R124, 0x1, -R3.reuse ;  /* 0x000000017c7cb824 */ /* 0x100fe200078e0a03 */
[----:B------:R-:W-:Y:S01]  /*3cb0*/  ISETP.GE.AND P3, PT, R45, RZ, PT ;  /* 0x000000ff2d00720c */ /* 0x000fe20003f66270 */
[----:B------:R-:W-:Y:S01]  /*3cc0*/  IMAD.MOV.U32 R29, RZ, RZ, R182 ;  /* 0x000000ffff1d7224 */ /* 0x000fe200078e00b6 */
[----:B------:R-:W-:Y:S01]  /*3cd0*/  IABS R45, R33 ;  /* 0x00000021002d7213 */ /* 0x000fe20000000000 */
[----:B------:R-:W-:Y:S01]  /*3ce0*/  @!P4 IMAD.IADD R46, R46, 0x1, -R3 ;  /* 0x000000012e2ec824 */ /* 0x000fe200078e0a03 */
[----:B------:R-:W-:Y:S01]  /*3cf0*/  STL [R1+0xe8c], R22 ;  /* 0x000e8c1601007387 */ /* 0x000fe20000100800 */
[----:B------:R-:W-:Y:S01]  /*3d00*/  @!P0 IMAD.MOV R29, RZ, RZ, -R29 ;  /* 0x000000ffff1d8224 */ /* 0x000fe200078e0a1d */
[C---:B------:R-:W-:Y:S01]  /*3d10*/  ISETP.GT.U32.AND P0, PT, R3.reuse, R124, PT ;  /* 0x0000007c0300720c */ /* 0x040fe20003f04070 */
[----:B------:R-:W-:Y:S01]  /*3d20*/  IMAD.MOV.U32 R30, RZ, RZ, R181 ;  /* 0x000000ffff1e7224 */ /* 0x000fe200078e00b5 */
[C---:B------:R-:W-:Y:S01]  /*3d30*/  ISETP.GT.U32.AND P4, PT, R3.reuse, R46, PT ;  /* 0x0000002e0300720c */ /* 0x040fe20003f84070 */
[----:B------:R-:W-:Y:S01]  /*3d40*/  @!P2 IMAD.IADD R180, R180, 0x1, -R3 ;  /* 0x00000001b4b4a824 */ /* 0x000fe200078e0a03 */
[----:B------:R-:W-:Y:S01]  /*3d50*/  ISETP.GE.AND P2, PT, R38, RZ, PT ;  /* 0x000000ff2600720c */ /* 0x000fe20003f46270 */
[----:B------:R-:W-:Y:S01]  /*3d60*/  @!P1 IMAD.MOV R30, RZ, RZ, -R30 ;  /* 0x000000ffff1e9224 */ /* 0x000fe200078e0a1e */
[----:B------:R-:W-:Y:S01]  /*3d70*/  IABS R38, R32 ;  /* 0x0000002000267213 */ /* 0x000fe20000000000 */
[----:B------:R-:W-:Y:S01]  /*3d80*/  IMAD R34, R3, R34, R235 ;  /* 0x0000002203227224 */ /* 0x000fe200078e02eb */
[----:B------:R-:W-:Y:S01]  /*3d90*/  ISETP.GE.AND P1, PT, R31, RZ, PT ;  /* 0x000000ff1f00720c */ /* 0x000fe20003f26270 */
[----:B------:R-:W-:Y:S01]  /*3da0*/  IMAD.MOV.U32 R31, RZ, RZ, R180 ;  /* 0x000000ffff1f7224 */ /* 0x000fe200078e00b4 */
[----:B------:R-:W-:Y:S01]  /*3db0*/  IABS R181, R35 ;  /* 0x0000002300b57213 */ /* 0x000fe20000000000 */
[C---:B------:R-:W-:Y:S01]  /*3dc0*/  IMAD.HI.U32 R180, R5.reuse, R236, RZ ;  /* 0x000000ec05b47227 */ /* 0x040fe200078e00ff */
[----:B------:R-:W-:Y:S01]  /*3dd0*/  IABS R235, R39 ;  /* 0x0000002700eb7213 */ /* 0x000fe20000000000 */
[----:B------:R0:W-:Y:S02]  /*3de0*/  STL [R1+0xe90], R23 ;  /* 0x000e901701007387 */ /* 0x0001e40000100800 */
[----:B------:R-:W-:Y:S01]  /*3df0*/  @!P0 IMAD.IADD R124, R124, 0x1, -R3 ;  /* 0x000000017c7c8824 */ /* 0x000fe200078e0a03 */
[----:B------:R-:W-:Y:S01]  /*3e00*/  ISETP.GE.AND P0, PT, R32, RZ, PT ;  /* 0x000000ff2000720c */ /* 0x000fe20003f06270 */
[----:B------:R-:W-:-:S04]  /*3e10*/  IMAD.HI.U32 R32, R5, R38, RZ ;  /* 0x0000002605207227 */ /* 0x000fc800078e00ff */
[----:B------:R-:W-:Y:S01]  /*3e20*/  @!P6 IMAD.MOV R31, RZ, RZ, -R31 ;  /* 0x000000ffff1fe224 */ /* 0x000fe200078e0a1f */
[----:B------:R-:W-:Y:S01]  /*3e30*/  ISETP.GT.U32.AND P6, PT, R3, R34, PT ;  /* 0x000000220300720c */ /* 0x000fe20003fc4070 */
[----:B------:R-:W-:Y:S02]  /*3e40*/  IMAD.MOV R32, RZ, RZ, -R32 ;  /* 0x000000ffff207224 */ /* 0x000fe400078e0a20 */
[----:B------:R-:W-:Y:S02]  /*3e50*/  IMAD.MOV R180, RZ, RZ, -R180 ;  /* 0x000000ffffb47224 */ /* 0x000fe400078e0ab4 */
[----:B------:R-:W-:Y:S01]  /*3e60*/  @!P4 IMAD.IADD R46, R46, 0x1, -R3 ;  /* 0x000000012e2ec824 */ /* 0x000fe200078e0a03 */
[----:B------:R-:W-:Y:S01]  /*3e70*/  ISETP.GE.AND P4, PT, R33, RZ, PT ;  /* 0x000000ff2100720c */ /* 0x000fe20003f86270 */
[C---:B------:R-:W-:Y:S02]  /*3e80*/  IMAD R38, R3.reuse, R32, R38 ;  /* 0x0000002003267224 */ /* 0x040fe400078e0226 */
[----:B------:R-:W-:-:S02]  /*3e90*/  IMAD R236, R3, R180, R236 ;  /* 0x000000b403ec7224 */ /* 0x000fc400078e02ec */
[----:B------:R-:W-:Y:S02]  /*3ea0*/  IMAD.MOV.U32 R32, RZ, RZ, R124 ;  /* 0x000000ffff207224 */ /* 0x000fe400078e007c */
[----:B------:R-:W-:-:S04]  /*3eb0*/  IMAD.HI.U32 R33, R5, R45, RZ ;  /* 0x0000002d05217227 */ /* 0x000fc800078e00ff */
[----:B------:R-:W-:Y:S01]  /*3ec0*/  @!P5 IMAD.MOV R32, RZ, RZ, -R32 ;  /* 0x000000ffff20d224 */ /* 0x000fe200078e0a20 */
[----:B------:R-:W-:Y:S01]  /*3ed0*/  ISETP.GT.U32.AND P5, PT, R3, R236, PT ;  /* 0x000000ec0300720c */ /* 0x000fe20003fa4070 */
[----:B------:R-:W-:Y:S02]  /*3ee0*/  IMAD.MOV R33, RZ, RZ, -R33 ;  /* 0x000000ffff217224 */ /* 0x000fe400078e0a21 */
[----:B------:R-:W-:Y:S02]  /*3ef0*/  @!P6 IMAD.IADD R34, R34, 0x1, -R3 ;  /* 0x000000012222e824 */ /* 0x000fe400078e0a03 */
[----:B------:R-:W-:-:S03]  /*3f00*/  IMAD.HI.U32 R180, R5, R181, RZ ;  /* 0x000000b505b47227 */ /* 0x000fc600078e00ff */
[C---:B------:R-:W-:Y:S01]  /*3f10*/  ISETP.GT.U32.AND P6, PT, R3.reuse, R34, PT ;  /* 0x000000220300720c */ /* 0x040fe20003fc4070 */
[C---:B------:R-:W-:Y:S01]  /*3f20*/  IMAD R124, R3.reuse, R33, R45 ;  /* 0x00000021037c7224 */ /* 0x040fe200078e022d */
[----:B------:R-:W-:Y:S01]  /*3f30*/  IABS R45, R37 ;  /* 0x00000025002d7213 */ /* 0x000fe20000000000 */
[----:B------:R-:W-:Y:S01]  /*3f40*/  IMAD.MOV.U32 R33, RZ, RZ, R46 ;  /* 0x000000ffff217224 */ /* 0x000fe200078e002e */
[----:B------:R-:W-:Y:S01]  /*3f50*/  IABS R46, R36 ;  /* 0x00000024002e7213 */ /* 0x000fe20000000000 */
[----:B------:R-:W-:Y:S02]  /*3f60*/  IMAD.MOV R180, RZ, RZ, -R180 ;  /* 0x000000ffffb47224 */ /* 0x000fe400078e0ab4 */
[----:B------:R-:W-:Y:S01]  /*3f70*/  @!P2 IMAD.MOV R33, RZ, RZ, -R33 ;  /* 0x000000ffff21a224 */ /* 0x000fe200078e0a21 */
[C---:B------:R-:W-:Y:S01]  /*3f80*/  ISETP.GT.U32.AND P2, PT, R3.reuse, R38, PT ;  /* 0x000000260300720c */ /* 0x040fe20003f44070 */
[----:B------:R-:W-:Y:S01]  /*3f90*/  IMAD R181, R3, R180, R181 ;  /* 0x000000b403b57224 */ /* 0x000fe200078e02b5 */
[----:B------:R-:W-:Y:S01]  /*3fa0*/  IABS R180, R41 ;  /* 0x0000002900b47213 */ /* 0x000fe20000000000 */
[----:B------:R-:W-:-:S02]  /*3fb0*/  @!P5 IMAD.IADD R236, R236, 0x1, -R3 ;  /* 0x00000001ececd824 */ /* 0x000fc400078e0a03 */
[----:B------:R-:W-:Y:S01]  /*3fc0*/  @!P6 IMAD.IADD R34, R34, 0x1, -R3 ;  /* 0x000000012222e824 */ /* 0x000fe200078e0a03 */
[----:B------:R-:W-:Y:S01]  /*3fd0*/  ISETP.GT.U32.AND P5, PT, R3, R181, PT ;  /* 0x000000b50300720c */ /* 0x000fe20003fa4070 */
[----:B------:R-:W-:Y:S01]  /*3fe0*/  IMAD.HI.U32 R186, R5, R45, RZ ;  /* 0x0000002d05ba7227 */ /* 0x000fe200078e00ff */
[----:B------:R-:W-:-:S03]  /*3ff0*/  ISETP.GT.U32.AND P6, PT, R3, R124, PT ;  /* 0x0000007c0300720c */ /* 0x000fc60003fc4070 */
[----:B------:R-:W-:Y:S02]  /*4000*/  @!P3 IMAD.MOV R34, RZ, RZ, -R34 ;  /* 0x000000ffff22b224 */ /* 0x000fe400078e0a22 */
[----:B------:R-:W-:Y:S01]  /*4010*/  @!P2 IMAD.IADD R38, R38, 0x1, -R3 ;  /* 0x000000012626a824 */ /* 0x000fe200078e0a03 */
[----:B------:R-:W-:Y:S01]  /*4020*/  ISETP.GT.U32.AND P2, PT, R3, R236, PT ;  /* 0x000000ec0300720c */ /* 0x000fe20003f44070 */
[----:B------:R-:W-:Y:S02]  /*4030*/  IMAD.MOV R186, RZ, RZ, -R186 ;  /* 0x000000ffffba7224 */ /* 0x000fe400078e0aba */
[----:B------:R-:W-:Y:S01]  /*4040*/  IMAD.HI.U32 R182, R5, R46, RZ ;  /* 0x0000002e05b67227 */ /* 0x000fe200078e00ff */
[----:B------:R-:W-:-:S03]  /*4050*/  ISETP.GT.U32.AND P3, PT, R3, R38, PT ;  /* 0x000000260300720c */ /* 0x000fc60003f64070 */
[----:B------:R-:W-:Y:S02]  /*4060*/  @!P5 IMAD.IADD R181, R181, 0x1, -R3 ;  /* 0x00000001b5b5d824 */ /* 0x000fe400078e0a03 */
[C---:B------:R-:W-:Y:S02]  /*4070*/  IMAD R45, R3.reuse, R186, R45 ;  /* 0x000000ba032d7224 */ /* 0x040fe400078e022d */
[----:B------:R-:W-:Y:S01]  /*4080*/  @!P6 IMAD.IADD R124, R124, 0x1, -R3 ;  /* 0x000000017c7ce824 */ /* 0x000fe200078e0a03 */
[----:B------:R-:W-:Y:S01]  /*4090*/  ISETP.GT.U32.AND P5, PT, R3, R181, PT ;  /* 0x000000b50300720c */ /* 0x000fe20003fa4070 */
[----:B------:R-:W-:-:S03]  /*40a0*/  IMAD.HI.U32 R186, R5, R180, RZ ;  /* 0x000000b405ba7227 */ /* 0x000fc600078e00ff */
[C---:B------:R-:W-:Y:S01]  /*40b0*/  ISETP.GT.U32.AND P6, PT, R3.reuse, R124, PT ;  /* 0x0000007c0300720c */ /* 0x040fe20003fc4070 */
[----:B------:R-:W-:Y:S02]  /*40c0*/  IMAD.MOV R182, RZ, RZ, -R182 ;  /* 0x000000ffffb67224 */ /* 0x000fe400078e0ab6 */
[----:B------:R-:W-:Y:S02]  /*40d0*/  IMAD.MOV R186, RZ, RZ, -R186 ;  /* 0x000000ffffba7224 */ /* 0x000fe400078e0aba */
[C---:B------:R-:W-:Y:S01]  /*40e0*/  IMAD R46, R3.reuse, R182, R46 ;  /* 0x000000b6032e7224 */ /* 0x040fe200078e022e */
[----:B------:R-:W-:Y:S01]  /*40f0*/  IABS R182, R42 ;  /* 0x0000002a00b67213 */ /* 0x000fe20000000000 */
[--C-:B------:R-:W-:Y:S01]  /*4100*/  @!P3 IMAD.IADD R38, R38, 0x1, -R3.reuse ;  /* 0x000000012626b824 */ /* 0x100fe200078e0a03 */
[C---:B------:R-:W-:Y:S01]  /*4110*/  ISETP.GT.U32.AND P3, PT, R3.reuse, R45, PT ;  /* 0x0000002d0300720c */ /* 0x040fe20003f64070 */
[C---:B------:R-:W-:Y:S01]  /*4120*/  IMAD R180, R3.reuse, R186, R180 ;  /* 0x000000ba03b47224 */ /* 0x040fe200078e02b4 */
[----:B------:R-:W-:Y:S01]  /*4130*/  IABS R186, R40 ;  /* 0x0000002800ba7213 */ /* 0x000fe20000000000 */
[--C-:B------:R-:W-:Y:S01]  /*4140*/  @!P2 IMAD.IADD R236, R236, 0x1, -R3.reuse ;  /* 0x00000001ececa824 */ /* 0x100fe200078e0a03 */
[----:B------:R-:W-:Y:S01]  /*4150*/  ISETP.GT.U32.AND P2, PT, R3, R46, PT ;  /* 0x0000002e0300720c */ /* 0x000fe20003f44070 */
[--C-:B------:R-:W-:Y:S01]  /*4160*/  @!P5 IMAD.IADD R181, R181, 0x1, -R3.reuse ;  /* 0x00000001b5b5d824 */ /* 0x100fe200078e0a03 */
[----:B------:R-:W-:Y:S01]  /*4170*/  ISETP.GT.U32.AND P5, PT, R3, R180, PT ;  /* 0x000000b40300720c */ /* 0x000fe20003fa4070 */
[----:B------:R-:W-:Y:S01]  /*4180*/  @!P6 IMAD.IADD R124, R124, 0x1, -R3 ;  /* 0x000000017c7ce824 */ /* 0x000fe200078e0a03 */
[----:B------:R-:W-:Y:S01]  /*4190*/  ISETP.GE.AND P6, PT, R35, RZ, PT ;  /* 0x000000ff2300720c */ /* 0x000fe20003fc6270 */
[----:B------:R-:W-:-:S04]  /*41a0*/  IMAD.HI.U32 R35, R5, R182, RZ ;  /* 0x000000b605237227 */ /* 0x000fc800078e00ff */
[----:B------:R-:W-:Y:S01]  /*41b0*/  @!P3 IMAD.IADD R45, R45, 0x1, -R3 ;  /* 0x000000012d2db824 */ /* 0x000fe200078e0a03 */
[----:B------:R-:W-:Y:S01]  /*41c0*/  ISETP.GE.AND P3, PT, R37, RZ, PT ;  /* 0x000000ff2500720c */ /* 0x000fe20003f66270 */
[----:B------:R-:W-:Y:S02]  /*41d0*/  IMAD.MOV R35, RZ, RZ, -R35 ;  /* 0x000000ffff237224 */ /* 0x000fe400078e0a23 */
[--C-:B------:R-:W-:Y:S01]  /*41e0*/  @!P2 IMAD.IADD R46, R46, 0x1, -R3.reuse ;  /* 0x000000012e2ea824 */ /* 0x100fe200078e0a03 */
[----:B------:R-:W-:Y:S01]  /*41f0*/  ISETP.GE.AND P2, PT, R36, RZ, PT ;  /* 0x000000ff2400720c */ /* 0x000fe20003f46270 */
[----:B------:R-:W-:Y:S01]  /*4200*/  @!P5 IMAD.IADD R180, R180, 0x1, -R3 ;  /* 0x00000001b4b4d824 */ /* 0x000fe200078e0a03 */
[C---:B------:R-:W-:Y:S01]  /*4210*/  ISETP.GT.U32.AND P5, PT, R3.reuse, R45, PT ;  /* 0x0000002d0300720c */ /* 0x040fe20003fa4070 */
[----:B------:R-:W-:Y:S02]  /*4220*/  IMAD.MOV.U32 R36, RZ, RZ, R38 ;  /* 0x000000ffff247224 */ /* 0x000fe400078e0026 */
[----:B------:R-:W-:-:S02]  /*4230*/  IMAD R182, R3, R35, R182 ;  /* 0x0000002303b67224 */ /* 0x000fc400078e02b6 */
[----:B------:R-:W-:Y:S01]  /*4240*/  IMAD.HI.U32 R239, R5, R235, RZ ;  /* 0x000000eb05ef7227 */ /* 0x000fe200078e00ff */
[----:B----4-:R-:W-:-:S03]  /*4250*/  IABS R251, R13 ;  /* 0x0000000d00fb7213 */ /* 0x010fc60000000000 */
[----:B------:R-:W-:Y:S02]  /*4260*/  IMAD.MOV.U32 R38, RZ, RZ, R181 ;  /* 0x000000ffff267224 */ /* 0x000fe400078e00b5 */
[----:B------:R-:W-:Y:S02]  /*4270*/  IMAD.MOV.U32 R35, RZ, RZ, R236 ;  /* 0x000000ffff237224 */ /* 0x000fe400078e00ec */
[----:B------:R-:W-:Y:S02]  /*4280*/  IMAD.MOV R239, RZ, RZ, -R239 ;  /* 0x000000ffffef7224 */ /* 0x000fe400078e0aef */
[----:B------:R-:W-:Y:S01]  /*4290*/  @!P6 IMAD.MOV R38, RZ, RZ, -R38 ;  /* 0x000000ffff26e224 */ /* 0x000fe200078e0a26 */
[----:B------:R-:W-:Y:S01]  /*42a0*/  ISETP.GT.U32.AND P6, PT, R3, R182, PT ;  /* 0x000000b60300720c */ /* 0x000fe20003fc4070 */
[----:B------:R-:W-:-:S04]  /*42b0*/  IMAD.HI.U32 R236, R5, R186, RZ ;  /* 0x000000ba05ec7227 */ /* 0x000fc800078e00ff */
[----:B------:R-:W-:Y:S01]  /*42c0*/  @!P1 IMAD.MOV R35, RZ, RZ, -R35 ;  /* 0x000000ffff239224 */ /* 0x000fe200078e0a23 */
[C---:B------:R-:W-:Y:S01]  /*42d0*/  ISETP.GT.U32.AND P1, PT, R3.reuse, R46, PT ;  /* 0x0000002e0300720c */ /* 0x040fe20003f24070 */
[C---:B------:R-:W-:Y:S01]  /*42e0*/  IMAD R181, R3.reuse, R239, R235 ;  /* 0x000000ef03b57224 */ /* 0x040fe200078e02eb */
[----:B------:R-:W-:Y:S01]  /*42f0*/  IABS R239, R52 ;  /* 0x0000003400ef7213 */ /* 0x000fe20000000000 */
[----:B------:R-:W-:Y:S01]  /*4300*/  @!P0 IMAD.MOV R36, RZ, RZ, -R36 ;  /* 0x000000ffff248224 */ /* 0x000fe200078e0a24 */
[----:B------:R-:W-:Y:S01]  /*4310*/  ISETP.GT.U32.AND P0, PT, R3, R180, PT ;  /* 0x000000b40300720c */ /* 0x000fe20003f04070 */
[----:B------:R-:W-:Y:S02]  /*4320*/  IMAD.MOV R236, RZ, RZ, -R236 ;  /* 0x000000ffffec7224 */ /* 0x000fe400078e0aec */
[----:B------:R-:W-:Y:S01]  /*4330*/  @!P5 IMAD.IADD R45, R45, 0x1, -R3 ;  /* 0x000000012d2dd824 */ /* 0x000fe200078e0a03 */
[----:B------:R-:W-:Y:S01]  /*4340*/  ISETP.GT.U32.AND P5, PT, R3, R181, PT ;  /* 0x000000b50300720c */ /* 0x000fe20003fa4070 */
[----:B------:R-:W-:-:S02]  /*4350*/  IMAD.MOV.U32 R37, RZ, RZ, R124 ;  /* 0x000000ffff257224 */ /* 0x000fc400078e007c */
[C---:B------:R-:W-:Y:S01]  /*4360*/  IMAD R124, R3.reuse, R236, R186 ;  /* 0x000000ec037c7224 */ /* 0x040fe200078e02ba */
[----:B------:R-:W-:Y:S01]  /*4370*/  IABS R186, R51 ;  /* 0x0000003300ba7213 */ /* 0x000fe20000000000 */
[--C-:B------:R-:W-:Y:S01]  /*4380*/  @!P6 IMAD.IADD R182, R182, 0x1, -R3.reuse ;  /* 0x00000001b6b6e824 */ /* 0x100fe200078e0a03 */
[----:B------:R-:W-:Y:S01]  /*4390*/  IABS R236, R44 ;  /* 0x0000002c00ec7213 */ /* 0x000fe20000000000 */
[----:B------:R-:W-:Y:S01]  /*43a0*/  @!P1 IMAD.IADD R46, R46, 0x1, -R3 ;  /* 0x000000012e2e9824 */ /* 0x000fe200078e0a03 */
[----:B------:R-:W-:Y:S01]  /*43b0*/  ISETP.GT.U32.AND P6, PT, R3, R124, PT ;  /* 0x0000007c0300720c */ /* 0x000fe20003fc4070 */
[----:B------:R-:W-:Y:S01]  /*43c0*/  @!P4 IMAD.MOV R37, RZ, RZ, -R37 ;  /* 0x000000ffff25c224 */ /* 0x000fe200078e0a25 */
[----:B------:R-:W-:Y:S01]  /*43d0*/  ISETP.GE.AND P1, PT, R42, RZ, PT ;  /* 0x000000ff2a00720c */ /* 0x000fe20003f26270 */
[--C-:B------:R-:W-:Y:S01]  /*43e0*/  @!P0 IMAD.IADD R180, R180, 0x1, -R3.reuse ;  /* 0x00000001b4b48824 */ /* 0x100fe200078e0a03 */
[----:B------:R-:W-:Y:S01]  /*43f0*/  IABS R42, R47 ;  /* 0x0000002f002a7213 */ /* 0x000fe20000000000 */
[----:B------:R-:W-:Y:S01]  /*4400*/  @!P5 IMAD.IADD R181, R181, 0x1, -R3 ;  /* 0x00000001b5b5d824 */ /* 0x000fe200078e0a03 */
[----:B------:R-:W-:-:S02]  /*4410*/  ISETP.GE.AND P4, PT, R41, RZ, PT ;  /* 0x000000ff2900720c */ /* 0x000fc40003f86270 */
[----:B------:R-:W-:Y:S01]  /*4420*/  ISETP.GE.AND P0, PT, R39, RZ, PT ;  /* 0x000000ff2700720c */ /* 0x000fe20003f06270 */
[----:B------:R-:W-:Y:S01]  /*4430*/  IMAD.MOV.U32 R39, RZ, RZ, R46 ;  /* 0x000000ffff277224 */ /* 0x000fe200078e002e */
[----:B------:R-:W-:Y:S01]  /*4440*/  IABS R41, R43 ;  /* 0x0000002b00297213 */ /* 0x000fe20000000000 */
[----:B------:R-:W-:Y:S01]  /*4450*/  IMAD.HI.U32 R46, R5, R42, RZ ;  /* 0x0000002a052e7227 */ /* 0x000fe200078e00ff */
[----:B------:R-:W-:-:S03]  /*4460*/  ISETP.GT.U32.AND P5, PT, R3, R182, PT ;  /* 0x000000b60300720c */ /* 0x000fc60003fa4070 */
[----:B------:R-:W-:Y:S01]  /*4470*/  @!P2 IMAD.MOV R39, RZ, RZ, -R39 ;  /* 0x000000ffff27a224 */ /* 0x000fe200078e0a27 */
[----:B------:R-:W-:Y:S01]  /*4480*/  ISETP.GE.AND P2, PT, R40, RZ, PT ;  /* 0x000000ff2800720c */ /* 0x000fe20003f46270 */
[----:B------:R-:W-:-:S04]  /*4490*/  IMAD.HI.U32 R235, R5, R41, RZ ;  /* 0x0000002905eb7227 */ /* 0x000fc800078e00ff */
[----:B------:R-:W-:Y:S02]  /*44a0*/  IMAD.MOV.U32 R40, RZ, RZ, R45 ;  /* 0x000000ffff287224 */ /* 0x000fe400078e002d */
[----:B------:R-:W-:Y:S02]  /*44b0*/  IMAD.MOV R46, RZ, RZ, -R46 ;  /* 0x000000ffff2e7224 */ /* 0x000fe400078e0a2e */
[----:B------:R-:W-:Y:S01]  /*44c0*/  @!P6 IMAD.IADD R124, R124, 0x1, -R3 ;  /* 0x000000017c7ce824 */ /* 0x000fe200078e0a03 */
[C---:B------:R-:W-:Y:S01]  /*44d0*/  ISETP.GT.U32.AND P6, PT, R3.reuse, R181, PT ;  /* 0x000000b50300720c */ /* 0x040fe20003fc4070 */
[----:B------:R-:W-:Y:S02]  /*44e0*/  IMAD.MOV R235, RZ, RZ, -R235 ;  /* 0x000000ffffeb7224 */ /* 0x000fe400078e0aeb */
[----:B------:R-:W-:Y:S01]  /*44f0*/  @!P3 IMAD.MOV R40, RZ, RZ, -R40 ;  /* 0x000000ffff28b224 */ /* 0x000fe200078e0a28 */
[C---:B------:R-:W-:Y:S01]  /*4500*/  ISETP.GT.U32.AND P3, PT, R3.reuse, R124, PT ;  /* 0x0000007c0300720c */ /* 0x040fe20003f64070 */
[----:B------:R-:W-:-:S02]  /*4510*/  IMAD R45, R3, R46, R42 ;  /* 0x0000002e032d7224 */ /* 0x000fc400078e022a */
[----:B------:R-:W-:-:S04]  /*4520*/  IMAD.HI.U32 R42, R5, R186, RZ ;  /* 0x000000ba052a7227 */ /* 0x000fc800078e00ff */
[C---:B------:R-:W-:Y:S01]  /*4530*/  IMAD R46, R3.reuse, R235, R41 ;  /* 0x000000eb032e7224 */ /* 0x040fe200078e0229 */
[----:B------:R-:W-:Y:S01]  /*4540*/  IABS R235, R48 ;  /* 0x0000003000eb7213 */ /* 0x000fe20000000000 */
[----:B------:R-:W-:Y:S01]  /*4550*/  @!P5 IMAD.IADD R182, R182, 0x1, -R3 ;  /* 0x00000001b6b6d824 */ /* 0x000fe200078e0a03 */
[----:B------:R-:W-:Y:S01]  /*4560*/  ISETP.GT.U32.AND P5, PT, R3, R45, PT ;  /* 0x0000002d0300720c */ /* 0x000fe20003fa4070 */
[----:B------:R-:W-:Y:S02]  /*4570*/  IMAD.MOV.U32 R41, RZ, RZ, R180 ;  /* 0x000000ffff297224 */ /* 0x000fe400078e00b4 */
[----:B------:R-:W-:Y:S02]  /*4580*/  IMAD.MOV R180, RZ, RZ, -R42 ;  /* 0x000000ffffb47224 */ /* 0x000fe400078e0a2a */
[----:B------:R-:W-:Y:S01]  /*4590*/  @!P4 IMAD.MOV R41, RZ, RZ, -R41 ;  /* 0x000000ffff29c224 */ /* 0x000fe200078e0a29 */
[----:B------:R-:W-:Y:S01]  /*45a0*/  ISETP.GE.AND P4, PT, R47, RZ, PT ;  /* 0x000000ff2f00720c */ /* 0x000fe20003f86270 */
[----:B------:R-:W-:Y:S01]  /*45b0*/  IMAD R47, R3, R180, R186 ;  /* 0x000000b4032f7224 */ /* 0x000fe200078e02ba */
[----:B------:R-:W-:Y:S01]  /*45c0*/  IABS R186, R49 ;  /* 0x0000003100ba7213 */ /* 0x000fe20000000000 */
[----:B------:R-:W-:-:S02]  /*45d0*/  @!P3 IMAD.IADD R124, R124, 0x1, -R3 ;  /* 0x000000017c7cb824 */ /* 0x000fc400078e0a03 */
[--C-:B------:R-:W-:Y:S01]  /*45e0*/  @!P6 IMAD.IADD R181, R181, 0x1, -R3.reuse ;  /* 0x00000001b5b5e824 */ /* 0x100fe200078e0a03 */
[----:B------:R-:W-:Y:S01]  /*45f0*/  ISETP.GT.U32.AND P3, PT, R3, R47, PT ;  /* 0x0000002f0300720c */ /* 0x000fe20003f64070 */
[----:B------:R-:W-:Y:S01]  /*4600*/  @!P5 IMAD.IADD R45, R45, 0x1, -R3 ;  /* 0x000000012d2dd824 */ /* 0x000fe200078e0a03 */
[----:B------:R-:W-:Y:S01]  /*4610*/  ISETP.GT.U32.AND P6, PT, R3, R46, PT ;  /* 0x0000002e0300720c */ /* 0x000fe20003fc4070 */
[----:B------:R-:W-:Y:S01]  /*4620*/  IMAD.MOV.U32 R42, RZ, RZ, R182 ;  /* 0x000000ffff2a7224 */ /* 0x000fe200078e00b6 */
[----:B------:R-:W-:Y:S01]  /*4630*/  IABS R182, R53 ;  /* 0x0000003500b67213 */ /* 0x000fe20000000000 */
[----:B------:R-:W-:Y:S01]  /*4640*/  IMAD.HI.U32 R180, R5, R236, RZ ;  /* 0x000000ec05b47227 */ /* 0x000fe200078e00ff */
[----:B------:R-:W-:-:S03]  /*4650*/  ISETP.GT.U32.AND P5, PT, R3, R45, PT ;  /* 0x0000002d0300720c */ /* 0x000fc60003fa4070 */
[----:B------:R-:W-:Y:S01]  /*4660*/  @!P1 IMAD.MOV R42, RZ, RZ, -R42 ;  /* 0x000000ffff2a9224 */ /* 0x000fe200078e0a2a */
[----:B------:R-:W-:Y:S01]  /*4670*/  ISETP.GE.AND P1, PT, R43, RZ, PT ;  /* 0x000000ff2b00720c */ /* 0x000fe20003f26270 */
[----:B------:R-:W-:Y:S02]  /*4680*/  IMAD.MOV.U32 R43, RZ, RZ, R181 ;  /* 0x000000ffff2b7224 */ /* 0x000fe400078e00b5 */
[--C-:B------:R-:W-:Y:S02]  /*4690*/  @!P3 IMAD.IADD R47, R47, 0x1, -R3.reuse ;  /* 0x000000012f2fb824 */ /* 0x100fe400078e0a03 */
[--C-:B------:R-:W-:Y:S02]  /*46a0*/  @!P6 IMAD.IADD R46, R46, 0x1, -R3.reuse ;  /* 0x000000012e2ee824 */ /* 0x100fe400078e0a03 */
[----:B------:R-:W-:Y:S01]  /*46b0*/  IMAD.HI.U32 R181, R5, R239, RZ ;  /* 0x000000ef05b57227 */ /* 0x000fe200078e00ff */
[C---:B------:R-:W-:Y:S02]  /*46c0*/  ISETP.GT.U32.AND P3, PT, R3.reuse, R47, PT ;  /* 0x0000002f0300720c */ /* 0x040fe40003f64070 */
[----:B------:R-:W-:Y:S01]  /*46d0*/  ISETP.GT.U32.AND P6, PT, R3, R46, PT ;  /* 0x0000002e0300720c */ /* 0x000fe20003fc4070 */
[----:B------:R-:W-:Y:S01]  /*46e0*/  @!P5 IMAD.IADD R45, R45, 0x1, -R3 ;  /* 0x000000012d2dd824 */ /* 0x000fe200078e0a03 */
[----:B------:R-:W-:Y:S01]  /*46f0*/  ISETP.GE.AND P5, PT, R52, RZ, PT ;  /* 0x000000ff3400720c */ /* 0x000fe20003fa6270 */
[----:B------:R-:W-:-:S02]  /*4700*/  IMAD.MOV R52, RZ, RZ, -R180 ;  /* 0x000000ffff347224 */ /* 0x000fc400078e0ab4 */
[----:B------:R-:W-:Y:S02]  /*4710*/  IMAD.MOV R181, RZ, RZ, -R181 ;  /* 0x000000ffffb57224 */ /* 0x000fe400078e0ab5 */
[----:B------:R-:W-:Y:S01]  /*4720*/  @!P0 IMAD.MOV R43, RZ, RZ, -R43 ;  /* 0x000000ffff2b8224 */ /* 0x000fe200078e0a2b */
[----:B------:R-:W-:Y:S01]  /*4730*/  ISETP.GE.AND P0, PT, R51, RZ, PT ;  /* 0x000000ff3300720c */ /* 0x000fe20003f06270 */
[C---:B------:R-:W-:Y:S01]  /*4740*/  IMAD R236, R3.reuse, R52, R236 ;  /* 0x0000003403ec7224 */ /* 0x040fe200078e02ec */
[----:B------:R-:W-:Y:S01]  /*4750*/  IABS R51, R176 ;  /* 0x000000b000337213 */ /* 0x000fe20000000000 */
[----:B------:R-:W-:Y:S01]  /*4760*/  IMAD R239, R3, R181, R239 ;  /* 0x000000b503ef7224 */ /* 0x000fe200078e02ef */
[----:B------:R-:W-:Y:S01]  /*4770*/  IABS R52, R50 ;  /* 0x0000003200347213 */ /* 0x000fe20000000000 */
[--C-:B------:R-:W-:Y:S01]  /*4780*/  @!P3 IMAD.IADD R47, R47, 0x1, -R3.reuse ;  /* 0x000000012f2fb824 */ /* 0x100fe200078e0a03 */
[C---:B------:R-:W-:Y:S01]  /*4790*/  ISETP.GT.U32.AND P3, PT, R3.reuse, R236, PT ;  /* 0x000000ec0300720c */ /* 0x040fe20003f64070 */
[----:B------:R-:W-:Y:S01]  /*47a0*/  @!P6 IMAD.IADD R46, R46, 0x1, -R3 ;  /* 0x000000012e2ee824 */ /* 0x000fe200078e0a03 */
[----:B------:R-:W-:Y:S01]  /*47b0*/  ISETP.GT.U32.AND P6, PT, R3, R239, PT ;  /* 0x000000ef0300720c */ /* 0x000fe20003fc4070 */
[----:B------:R-:W-:-:S04]  /*47c0*/  IMAD.HI.U32 R180, R5, R51, RZ ;  /* 0x0000003305b47227 */ /* 0x000fc800078e00ff */
[----:B------:R-:W-:-:S04]  /*47d0*/  IMAD.HI.U32 R181, R5, R235, RZ ;  /* 0x000000eb05b57227 */ /* 0x000fc800078e00ff */
[----:B------:R-:W-:Y:S02]  /*47e0*/  IMAD.MOV R180, RZ, RZ, -R180 ;  /* 0x000000ffffb47224 */ /* 0x000fe400078e0ab4 */
[----:B------:R-:W-:Y:S02]  /*47f0*/  IMAD.MOV R181, RZ, RZ, -R181 ;  /* 0x000000ffffb57224 */ /* 0x000fe400078e0ab5 */
[C---:B------:R-:W-:Y:S02]  /*4800*/  IMAD R51, R3.reuse, R180, R51 ;  /* 0x000000b403337224 */ /* 0x040fe400078e0233 */
[C---:B------:R-:W-:Y:S01]  /*4810*/  IMAD R235, R3.reuse, R181, R235 ;  /* 0x000000b503eb7224 */ /* 0x040fe200078e02eb */
[----:B------:R-:W-:Y:S01]  /*4820*/  IABS R181, R54 ;  /* 0x0000003600b57213 */ /* 0x000fe20000000000 */
[--C-:B------:R-:W-:Y:S01]  /*4830*/  @!P3 IMAD.IADD R236, R236, 0x1, -R3.reuse ;  /* 0x00000001ececb824 */ /* 0x100fe200078e0a03 */
[----:B------:R-:W-:Y:S01]  /*4840*/  ISETP.GT.U32.AND P3, PT, R3, R51, PT ;  /* 0x000000330300720c */ /* 0x000fe20003f64070 */
[----:B------:R-:W-:Y:S01]  /*4850*/  @!P6 IMAD.IADD R239, R239, 0x1, -R3 ;  /* 0x00000001efefe824 */ /* 0x000fe200078e0a03 */
[----:B------:R-:W-:Y:S01]  /*4860*/  ISETP.GT.U32.AND P6, PT, R3, R235, PT ;  /* 0x000000eb0300720c */ /* 0x000fe20003fc4070 */
[----:B------:R-:W-:-:S04]  /*4870*/  IMAD.HI.U32 R180, R5, R52, RZ ;  /* 0x0000003405b47227 */ /* 0x000fc800078e00ff */
[----:B------:R-:W-:Y:S02]  /*4880*/  IMAD.MOV R180, RZ, RZ, -R180 ;  /* 0x000000ffffb47224 */ /* 0x000fe400078e0ab4 */
[----:B------:R-:W-:-:S04]  /*4890*/  IMAD.HI.U32 R243, R5, R186, RZ ;  /* 0x000000ba05f37227 */ /* 0x000fc800078e00ff */
[----:B------:R-:W-:Y:S01]  /*48a0*/  IMAD R52, R3, R180, R52 ;  /* 0x000000b403347224 */ /* 0x000fe200078e0234 */
[----:B------:R-:W-:Y:S01]  /*48b0*/  IABS R180, R55 ;  /* 0x0000003700b47213 */ /* 0x000fe20000000000 */
[--C-:B------:R-:W-:Y:S01]  /*48c0*/  @!P3 IMAD.IADD R51, R51, 0x1, -R3.reuse ;  /* 0x000000013333b824 */ /* 0x100fe200078e0a03 */
[----:B------:R-:W-:Y:S01]  /*48d0*/  ISETP.GE.AND P3, PT, R44, RZ, PT ;  /* 0x000000ff2c00720c */ /* 0x000fe20003f66270 */
[----:B------:R-:W-:Y:S01]  /*48e0*/  @!P6 IMAD.IADD R235, R235, 0x1, -R3 ;  /* 0x00000001ebebe824 */ /* 0x000fe200078e0a03 */
[C---:B------:R-:W-:Y:S01]  /*48f0*/  ISETP.GT.U32.AND P6, PT, R3.reuse, R52, PT ;  /* 0x000000340300720c */ /* 0x040fe20003fc4070 */
[----:B------:R-:W-:Y:S01]  /*4900*/  IMAD.MOV.U32 R44, RZ, RZ, R124 ;  /* 0x000000ffff2c7224 */ /* 0x000fe200078e007c */
[----:B------:R-:W-:Y:S01]  /*4910*/  IABS R124, R175 ;  /* 0x000000af007c7213 */ /* 0x000fe20000000000 */
[----:B------:R-:W-:Y:S02]  /*4920*/  IMAD.MOV R243, RZ, RZ, -R243 ;  /* 0x000000fffff37224 */ /* 0x000fe400078e0af3 */
[----:B------:R-:W-:Y:S01]  /*4930*/  @!P2 IMAD.MOV R44, RZ, RZ, -R44 ;  /* 0x000000ffff2ca224 */ /* 0x000fe200078e0a2c */
[C---:B------:R-:W-:Y:S01]  /*4940*/  ISETP.GT.U32.AND P2, PT, R3.reuse, R239, PT ;  /* 0x000000ef0300720c */ /* 0x040fe20003f44070 */
[----:B------:R-:W-:Y:S01]  /*4950*/  @!P4 IMAD.MOV R45, RZ, RZ, -R45 ;  /* 0x000000ffff2dc224 */ /* 0x000fe200078e0a2d */
[----:B------:R-:W-:Y:S01]  /*4960*/  ISETP.GT.U32.AND P4, PT, R3, R236, PT ;  /* 0x000000ec0300720c */ /* 0x000fe20003f84070 */
[----:B------:R-:W-:-:S04]  /*4970*/  IMAD.HI.U32 R242, R5, R182, RZ ;  /* 0x000000b605f27227 */ /* 0x000fc800078e00ff */
[--C-:B------:R-:W-:Y:S02]  /*4980*/  @!P6 IMAD.IADD R52, R52, 0x1, -R3.reuse ;  /* 0x000000013434e824 */ /* 0x100fe400078e0a03 */
[C---:B------:R-:W-:Y:S02]  /*4990*/  IMAD R186, R3.reuse, R243, R186 ;  /* 0x000000f303ba7224 */ /* 0x040fe400078e02ba */
[----:B------:R-:W-:Y:S01]  /*49a0*/  IMAD.MOV R242, RZ, RZ, -R242 ;  /* 0x000000fffff27224 */ /* 0x000fe200078e0af2 */
[C---:B------:R-:W-:Y:S01]  /*49b0*/  ISETP.GT.U32.AND P6, PT, R3.reuse, R52, PT ;  /* 0x000000340300720c */ /* 0x040fe20003fc4070 */
[----:B------:R-:W-:Y:S01]  /*49c0*/  @!P1 IMAD.MOV R46, RZ, RZ, -R46 ;  /* 0x000000ffff2e9224 */ /* 0x000fe200078e0a2e */
[----:B------:R-:W-:Y:S01]  /*49d0*/  ISETP.GT.U32.AND P1, PT, R3, R235, PT ;  /* 0x000000eb0300720c */ /* 0x000fe20003f24070 */
[----:B------:R-:W-:Y:S01]  /*49e0*/  @!P2 IMAD.IADD R239, R239, 0x1, -R3 ;  /* 0x00000001efefa824 */ /* 0x000fe200078e0a03 */
[----:B------:R-:W-:Y:S01]  /*49f0*/  ISETP.GT.U32.AND P2, PT, R3, R186, PT ;  /* 0x000000ba0300720c */ /* 0x000fe20003f44070 */
[----:B------:R-:W-:-:S04]  /*4a00*/  IMAD.HI.U32 R240, R5, R180, RZ ;  /* 0x000000b405f07227 */ /* 0x000fc800078e00ff */
[----:B------:R-:W-:-:S04]  /*4a10*/  IMAD.HI.U32 R241, R5, R181, RZ ;  /* 0x000000b505f17227 */ /* 0x000fc800078e00ff */
[C---:B------:R-:W-:Y:S02]  /*4a20*/  IMAD R182, R3.reuse, R242, R182 ;  /* 0x000000f203b67224 */ /* 0x040fe400078e02b6 */
[----:B------:R-:W-:Y:S02]  /*4a30*/  IMAD.MOV R240, RZ, RZ, -R240 ;  /* 0x000000fffff07224 */ /* 0x000fe400078e0af0 */
[----:B------:R-:W-:Y:S02]  /*4a40*/  IMAD.MOV R241, RZ, RZ, -R241 ;  /* 0x000000fffff17224 */ /* 0x000fe400078e0af1 */
[----:B------:R-:W-:Y:S01]  /*4a50*/  @!P4 IMAD.IADD R236, R236, 0x1, -R3 ;  /* 0x00000001ececc824 */ /* 0x000fe200078e0a03 */
[C---:B------:R-:W-:Y:S01]  /*4a60*/  ISETP.GT.U32.AND P4, PT, R3.reuse, R182, PT ;  /* 0x000000b60300720c */ /* 0x040fe20003f84070 */
[----:B------:R-:W-:Y:S01]  /*4a70*/  @!P0 IMAD.MOV R47, RZ, RZ, -R47 ;  /* 0x000000ffff2f8224 */ /* 0x000fe200078e0a2f */
[C---:B------:R-:W-:Y:S01]  /*4a80*/  ISETP.GT.U32.AND P0, PT, R3.reuse, R51, PT ;  /* 0x000000330300720c */ /* 0x040fe20003f04070 */
[C---:B------:R-:W-:Y:S01]  /*4a90*/  IMAD R180, R3.reuse, R240, R180 ;  /* 0x000000f003b47224 */ /* 0x040fe200078e02b4 */
[----:B------:R-:W-:Y:S01]  /*4aa0*/  IABS R240, R56 ;  /* 0x0000003800f07213 */ /* 0x000fe20000000000 */
[----:B------:R-:W-:-:S02]  /*4ab0*/  IMAD R181, R3, R241, R181 ;  /* 0x000000f103b57224 */ /* 0x000fc400078e02b5 */
[--C-:B------:R-:W-:Y:S01]  /*4ac0*/  @!P6 IMAD.IADD R52, R52, 0x1, -R3.reuse ;  /* 0x000000013434e824 */ /* 0x100fe200078e0a03 */
[----:B------:R-:W-:Y:S01]  /*4ad0*/  ISETP.GT.U32.AND P6, PT, R3, R180, PT ;  /* 0x000000b40300720c */ /* 0x000fe20003fc4070 */
[--C-:B------:R-:W-:Y:S01]  /*4ae0*/  @!P1 IMAD.IADD R235, R235, 0x1, -R3.reuse ;  /* 0x00000001ebeb9824 */ /* 0x100fe200078e0a03 */
[----:B------:R-:W-:Y:S01]  /*4af0*/  ISETP.GT.U32.AND P1, PT, R3, R181, PT ;  /* 0x000000b50300720c */ /* 0x000fe20003f24070 */
[----:B------:R-:W-:Y:S01]  /*4b00*/  @!P2 IMAD.IADD R186, R186, 0x1, -R3 ;  /* 0x00000001babaa824 */ /* 0x000fe200078e0a03 */
[----:B------:R-:W-:Y:S01]  /*4b10*/  ISETP.GE.AND P2, PT, R176, RZ, PT ;  /* 0x000000ffb000720c */ /* 0x000fe20003f46270 */
[----:B------:R-:W-:-:S04]  /*4b20*/  IMAD.HI.U32 R241, R5, R240, RZ ;  /* 0x000000f005f17227 */ /* 0x000fc800078e00ff */
[----:B------:R-:W-:Y:S02]  /*4b30*/  IMAD.MOV R241, RZ, RZ, -R241 ;  /* 0x000000fffff17224 */ /* 0x000fe400078e0af1 */
[--C-:B------:R-:W-:Y:S01]  /*4b40*/  @!P4 IMAD.IADD R182, R182, 0x1, -R3.reuse ;  /* 0x00000001b6b6c824 */ /* 0x100fe200078e0a03 */
[----:B------:R-:W-:Y:S01]  /*4b50*/  ISETP.GE.AND P4, PT, R50, RZ, PT ;  /* 0x000000ff3200720c */ /* 0x000fe20003f86270 */
[--C-:B------:R-:W-:Y:S01]  /*4b60*/  @!P0 IMAD.IADD R51, R51, 0x1, -R3.reuse ;  /* 0x0000000133338824 */ /* 0x100fe200078e0a03 */
[----:B------:R-:W-:Y:S01]  /*4b70*/  ISETP.GE.AND P0, PT, R48, RZ, PT ;  /* 0x000000ff3000720c */ /* 0x000fe20003f06270 */
[C---:B------:R-:W-:Y:S01]  /*4b80*/  IMAD R176, R3.reuse, R241, R240 ;  /* 0x000000f103b07224 */ /* 0x040fe200078e02f0 */
[----:B------:R-:W-:Y:S01]  /*4b90*/  IABS R240, R57 ;  /* 0x0000003900f07213 */ /* 0x000fe20000000000 */
[--C-:B------:R-:W-:Y:S01]  /*4ba0*/  @!P6 IMAD.IADD R180, R180, 0x1, -R3.reuse ;  /* 0x00000001b4b4e824 */ /* 0x100fe200078e0a03 */
[----:B------:R-:W-:Y:S01]  /*4bb0*/  ISETP.GT.U32.AND P6, PT, R3, R186, PT ;  /* 0x000000ba0300720c */ /* 0x000fe20003fc4070 */
[----:B------:R-:W-:Y:S01]  /*4bc0*/  @!P1 IMAD.IADD R181, R181, 0x1, -R3 ;  /* 0x00000001b5b59824 */ /* 0x000fe200078e0a03 */
[----:B------:R-:W-:Y:S01]  /*4bd0*/  ISETP.GE.AND P1, PT, R49, RZ, PT ;  /* 0x000000ff3100720c */ /* 0x000fe20003f26270 */
[----:B------:R-:W-:Y:S01]  /*4be0*/  @!P2 IMAD.MOV R51, RZ, RZ, -R51 ;  /* 0x000000ffff33a224 */ /* 0x000fe200078e0a33 */
[----:B------:R-:W-:Y:S01]  /*4bf0*/  ISETP.GT.U32.AND P2, PT, R3, R176, PT ;  /* 0x000000b00300720c */ /* 0x000fe20003f44070 */
[----:B------:R-:W-:-:S04]  /*4c00*/  IMAD.HI.U32 R48, R5, R124, RZ ;  /* 0x0000007c05307227 */ /* 0x000fc800078e00ff */
[----:B------:R-:W-:Y:S01]  /*4c10*/  IMAD.MOV.U32 R49, RZ, RZ, R236 ;  /* 0x000000ffff317224 */ /* 0x000fe200078e00ec */
[----:B------:R-:W-:Y:S01]  /*4c20*/  IABS R236, R66 ;  /* 0x0000004200ec7213 */ /* 0x000fe20000000000 */
[----:B------:R-:W-:Y:S01]  /*4c30*/  IMAD.MOV.U32 R50, RZ, RZ, R235 ;  /* 0x000000ffff327224 */ /* 0x000fe200078e00eb */
[----:B------:R-:W-:Y:S01]  /*4c40*/  IABS R235, R65 ;  /* 0x0000004100eb7213 */ /* 0x000fe20000000000 */
[----:B------:R-:W-:Y:S02]  /*4c50*/  IMAD.MOV R48, RZ, RZ, -R48 ;  /* 0x000000ffff307224 */ /* 0x000fe400078e0a30 */
[----:B------:R-:W-:Y:S01]  /*4c60*/  @!P3 IMAD.MOV R49, RZ, RZ, -R49 ;  /* 0x000000ffff31b224 */ /* 0x000fe200078e0a31 */
[----:B------:R-:W-:Y:S01]  /*4c70*/  ISETP.GT.U32.AND P3, PT, R3, R182, PT ;  /* 0x000000b60300720c */ /* 0x000fe20003f64070 */
[----:B------:R-:W-:Y:S01]  /*4c80*/  @!P4 IMAD.MOV R52, RZ, RZ, -R52 ;  /* 0x000000ffff34c224 */ /* 0x000fe200078e0a34 */
[----:B------:R-:W-:Y:S01]  /*4c90*/  ISETP.GE.AND P4, PT, R53, RZ, PT ;  /* 0x000000ff3500720c */ /* 0x000fe20003f86270 */
[----:B------:R-:W-:-:S04]  /*4ca0*/  IMAD.HI.U32 R53, R5, R240, RZ ;  /* 0x000000f005357227 */ /* 0x000fc800078e00ff */
[----:B------:R-:W-:Y:S01]  /*4cb0*/  @!P0 IMAD.MOV R50, RZ, RZ, -R50 ;  /* 0x000000ffff328224 */ /* 0x000fe200078e0a32 */
[C---:B------:R-:W-:Y:S01]  /*4cc0*/  ISETP.GT.U32.AND P0, PT, R3.reuse, R181, PT ;  /* 0x000000b50300720c */ /* 0x040fe20003f04070 */
[C---:B------:R-:W-:Y:S02]  /*4cd0*/  IMAD R124, R3.reuse, R48, R124 ;  /* 0x00000030037c7224 */ /* 0x040fe400078e027c */
[----:B------:R-:W-:Y:S02]  /*4ce0*/  IMAD.MOV.U32 R48, RZ, RZ, R239 ;  /* 0x000000ffff307224 */ /* 0x000fe400078e00ef */
[----:B------:R-:W-:Y:S02]  /*4cf0*/  IMAD.MOV R53, RZ, RZ, -R53 ;  /* 0x000000ffff357224 */ /* 0x000fe400078e0a35 */
[--C-:B------:R-:W-:Y:S01]  /*4d00*/  @!P6 IMAD.IADD R186, R186, 0x1, -R3.reuse ;  /* 0x00000001babae824 */ /* 0x100fe200078e0a03 */
[----:B------:R-:W-:Y:S01]  /*4d10*/  ISETP.GT.U32.AND P6, PT, R3, R124, PT ;  /* 0x0000007c0300720c */ /* 0x000fe20003fc4070 */
[----:B------:R-:W-:Y:S01]  /*4d20*/  @!P2 IMAD.IADD R176, R176, 0x1, -R3 ;  /* 0x00000001b0b0a824 */ /* 0x000fe200078e0a03 */
[----:B------:R-:W-:Y:S01]  /*4d30*/  ISETP.GE.AND P2, PT, R175, RZ, PT ;  /* 0x000000ffaf00720c */ /* 0x000fe20003f46270 */
[----:B------:R-:W-:Y:S01]  /*4d40*/  @!P5 IMAD.MOV R48, RZ, RZ, -R48 ;  /* 0x000000ffff30d224 */ /* 0x000fe200078e0a30 */
[C---:B------:R-:W-:Y:S01]  /*4d50*/  ISETP.GT.U32.AND P5, PT, R3.reuse, R180, PT ;  /* 0x000000b40300720c */ /* 0x040fe20003fa4070 */
[----:B------:R-:W-:-:S02]  /*4d60*/  IMAD R175, R3, R53, R240 ;  /* 0x0000003503af7224 */ /* 0x000fc400078e02f0 */
[----:B------:R-:W-:Y:S02]  /*4d70*/  IMAD.MOV.U32 R53, RZ, RZ, R186 ;  /* 0x000000ffff357224 */ /* 0x000fe400078e00ba */
[----:B------:R-:W-:Y:S01]  /*4d80*/  @!P3 IMAD.IADD R182, R182, 0x1, -R3 ;  /* 0x00000001b6b6b824 */ /* 0x000fe200078e0a03 */
[----:B------:R-:W-:Y:S01]  /*4d90*/  ISETP.GE.AND P3, PT, R54, RZ, PT ;  /* 0x000000ff3600720c */ /* 0x000fe20003f66270 */
[----:B------:R-:W-:Y:S01]  /*4da0*/  @!P1 IMAD.MOV R53, RZ, RZ, -R53 ;  /* 0x000000ffff359224 */ /* 0x000fe200078e0a35 */
[----:B------:R-:W-:Y:S01]  /*4db0*/  IABS R54, R60 ;  /* 0x0000003c00367213 */ /* 0x000fe20000000000 */
[--C-:B------:R-:W-:Y:S01]  /*4dc0*/  @!P0 IMAD.IADD R181, R181, 0x1, -R3.reuse ;  /* 0x00000001b5b58824 */ /* 0x100fe200078e0a03 */
[----:B------:R-:W-:Y:S01]  /*4dd0*/  ISETP.GT.U32.AND P1, PT, R3, R176, PT ;  /* 0x000000b00300720c */ /* 0x000fe20003f24070 */
[--C-:B------:R-:W-:Y:S01]  /*4de0*/  @!P6 IMAD.IADD R124, R124, 0x1, -R3.reuse ;  /* 0x000000017c7ce824 */ /* 0x100fe200078e0a03 */
[----:B------:R-:W-:Y:S01]  /*4df0*/  ISETP.GE.AND P0, PT, R55, RZ, PT ;  /* 0x000000ff3700720c */ /* 0x000fe20003f06270 */
[----:B------:R-:W-:Y:S01]  /*4e00*/  IMAD.MOV.U32 R186, RZ, RZ, R54 ;  /* 0x000000ffffba7224 */ /* 0x000fe200078e0036 */
[----:B------:R-:W-:Y:S01]  /*4e10*/  ISETP.GT.U32.AND P6, PT, R3, R175, PT ;  /* 0x000000af0300720c */ /* 0x000fe20003fc4070 */
[----:B------:R-:W-:Y:S01]  /*4e20*/  @!P5 IMAD.IADD R180, R180, 0x1, -R3 ;  /* 0x00000001b4b4d824 */ /* 0x000fe200078e0a03 */
[----:B------:R-:W-:Y:S01]  /*4e30*/  ISETP.GE.AND P5, PT, R56, RZ, PT ;  /* 0x000000ff3800720c */ /* 0x000fe20003fa6270 */
[----:B------:R-:W-:-:S02]  /*4e40*/  IMAD.MOV.U32 R54, RZ, RZ, R182 ;  /* 0x000000ffff367224 */ /* 0x000fc400078e00b6 */
[----:B------:R-:W-:-:S04]  /*4e50*/  IMAD.HI.U32 R182, R5, R186, RZ ;  /* 0x000000ba05b67227 */ /* 0x000fc800078e00ff */
[----:B------:R-:W-:Y:S02]  /*4e60*/  IMAD.MOV.U32 R55, RZ, RZ, R181 ;  /* 0x000000ffff377224 */ /* 0x000fe400078e00b5 */
[----:B------:R-:W-:Y:S02]  /*4e70*/  IMAD.MOV.U32 R56, RZ, RZ, R180 ;  /* 0x000000ffff387224 */ /* 0x000fe400078e00b4 */
[----:B------:R-:W-:Y:S02]  /*4e80*/  IMAD.MOV R182, RZ, RZ, -R182 ;  /* 0x000000ffffb67224 */ /* 0x000fe400078e0ab6 */
[----:B------:R-:W-:Y:S01]  /*4e90*/  @!P1 IMAD.IADD R176, R176, 0x1, -R3 ;  /* 0x00000001b0b09824 */ /* 0x000fe200078e0a03 */
[----:B------:R-:W-:Y:S01]  /*4ea0*/  ISETP.GE.AND P1, PT, R65, RZ, PT ;  /* 0x000000ff4100720c */ /* 0x000fe20003f26270 */
[----:B------:R-:W-:Y:S01]  /*4eb0*/  @!P4 IMAD.MOV R54, RZ, RZ, -R54 ;  /* 0x000000ffff36c224 */ /* 0x000fe200078e0a36 */
[----:B------:R-:W-:Y:S01]  /*4ec0*/  ISETP.GT.U32.AND P4, PT, R3, R124, PT ;  /* 0x0000007c0300720c */ /* 0x000fe20003f84070 */
[----:B------:R-:W-:Y:S01]  /*4ed0*/  @!P3 IMAD.MOV R55, RZ, RZ, -R55 ;  /* 0x000000ffff37b224 */ /* 0x000fe200078e0a37 */
[----:B------:R-:W-:Y:S01]  /*4ee0*/  ISETP.GE.AND P3, PT, R57, RZ, PT ;  /* 0x000000ff3900720c */ /* 0x000fe20003f66270 */
[----:B------:R-:W-:Y:S01]  /*4ef0*/  @!P0 IMAD.MOV R56, RZ, RZ, -R56 ;  /* 0x000000ffff388224 */ /* 0x000fe200078e0a38 */
[----:B------:R-:W-:Y:S01]  /*4f00*/  ISETP.GE.AND P0, PT, R60, RZ, PT ;  /* 0x000000ff3c00720c */ /* 0x000fe20003f06270 */
[----:B------:R-:W-:Y:S01]  /*4f10*/  IMAD R60, R3, R182, R186 ;  /* 0x000000b6033c7224 */ /* 0x000fe200078e02ba */
[----:B------:R-:W-:Y:S01]  /*4f20*/  IABS R186, R58 ;  /* 0x0000003a00ba7213 */ /* 0x000fe20000000000 */
[----:B------:R-:W-:Y:S01]  /*4f30*/  IMAD.MOV.U32 R57, RZ, RZ, R176 ;  /* 0x000000ffff397224 */ /* 0x000fe200078e00b0 */
[----:B------:R-:W-:Y:S01]  /*4f40*/  IABS R182, R59 ;  /* 0x0000003b00b67213 */ /* 0x000fe20000000000 */
[----:B------:R-:W-:Y:S01]  /*4f50*/  @!P6 IMAD.IADD R175, R175, 0x1, -R3 ;  /* 0x00000001afafe824 */ /* 0x000fe200078e0a03 */
[----:B------:R-:W-:Y:S01]  /*4f60*/  IABS R176, R62 ;  /* 0x0000003e00b07213 */ /* 0x000fe20000000000 */
[----:B------:R-:W-:Y:S01]  /*4f70*/  @!P5 IMAD.MOV R57, RZ, RZ, -R57 ;  /* 0x000000ffff39d224 */ /* 0x000fe200078e0a39 */
[----:B------:R-:W-:Y:S01]  /*4f80*/  ISETP.GT.U32.AND P5, PT, R3, R60, PT ;  /* 0x0000003c0300720c */ /* 0x000fe20003fa4070 */
[----:B------:R-:W-:Y:S01]  /*4f90*/  @!P4 IMAD.IADD R124, R124, 0x1, -R3 ;  /* 0x000000017c7cc824 */ /* 0x000fe200078e0a03 */
[----:B------:R-:W-:Y:S01]  /*4fa0*/  ISETP.GE.AND P4, PT, R58, RZ, PT ;  /* 0x000000ff3a00720c */ /* 0x000fe20003f86270 */
[----:B------:R-:W-:Y:S01]  /*4fb0*/  IMAD.HI.U32 R65, R5, R235, RZ ;  /* 0x000000eb05417227 */ /* 0x000fe200078e00ff */
[----:B------:R-:W-:-:S03]  /*4fc0*/  ISETP.GT.U32.AND P6, PT, R3, R175, PT ;  /* 0x000000af0300720c */ /* 0x000fc60003fc4070 */
[----:B------:R-:W-:Y:S02]  /*4fd0*/  IMAD.MOV.U32 R58, RZ, RZ, R124 ;  /* 0x000000ffff3a7224 */ /* 0x000fe400078e007c */
[----:B------:R-:W-:Y:S01]  /*4fe0*/  IMAD.MOV R124, RZ, RZ, -R65 ;  /* 0x000000ffff7c7224 */ /* 0x000fe200078e0a41 */
[----:B------:R-:W-:Y:S01]  /*4ff0*/  IABS R65, R61 ;  /* 0x0000003d00417213 */ /* 0x000fe20000000000 */
[----:B------:R-:W-:Y:S01]  /*5000*/  @!P2 IMAD.MOV R58, RZ, RZ, -R58 ;  /* 0x000000ffff3aa224 */ /* 0x000fe200078e0a3a */
[----:B------:R-:W-:Y:S01]  /*5010*/  ISETP.GE.AND P2, PT, R59, RZ, PT ;  /* 0x000000ff3b00720c */ /* 0x000fe20003f46270 */
[----:B------:R-:W-:Y:S02]  /*5020*/  @!P5 IMAD.IADD R60, R60, 0x1, -R3 ;  /* 0x000000013c3cd824 */ /* 0x000fe400078e0a03 */
[----:B------:R-:W-:-:S03]  /*5030*/  IMAD.HI.U32 R59, R5, R186, RZ ;  /* 0x000000ba053b7227 */ /* 0x000fc600078e00ff */
[C---:B------:R-:W-:Y:S01]  /*5040*/  ISETP.GT.U32.AND P5, PT, R3.reuse, R60, PT ;  /* 0x0000003c0300720c */ /* 0x040fe20003fa4070 */
[----:B------:R-:W-:Y:S01]  /*5050*/  IMAD R235, R3, R124, R235 ;  /* 0x0000007c03eb7224 */ /* 0x000fe200078e02eb */
[----:B------:R-:W-:Y:S01]  /*5060*/  IABS R124, R63 ;  /* 0x0000003f007c7213 */ /* 0x000fe20000000000 */
[----:B------:R-:W-:Y:S02]  /*5070*/  IMAD.MOV R59, RZ, RZ, -R59 ;  /* 0x000000ffff3b7224 */ /* 0x000fe400078e0a3b */
[----:B------:R-:W-:-:S04]  /*5080*/  IMAD.HI.U32 R180, R5, R65, RZ ;  /* 0x0000004105b47227 */ /* 0x000fc800078e00ff */
[----:B------:R-:W-:-:S04]  /*5090*/  IMAD.HI.U32 R181, R5, R182, RZ ;  /* 0x000000b605b57227 */ /* 0x000fc800078e00ff */
[----:B------:R-:W-:Y:S01]  /*50a0*/  @!P6 IMAD.IADD R175, R175, 0x1, -R3 ;  /* 0x00000001afafe824 */ /* 0x000fe200078e0a03 */
[C---:B------:R-:W-:Y:S01]  /*50b0*/  ISETP.GT.U32.AND P6, PT, R3.reuse, R235, PT ;  /* 0x000000eb0300720c */ /* 0x040fe20003fc4070 */
[----:B------:R-:W-:Y:S02]  /*50c0*/  IMAD R186, R3, R59, R186 ;  /* 0x0000003b03ba7224 */ /* 0x000fe400078e02ba */
[----:B------:R-:W-:Y:S02]  /*50d0*/  IMAD.MOV R180, RZ, RZ, -R180 ;  /* 0x000000ffffb47224 */ /* 0x000fe400078e0ab4 */
[----:B------:R-:W-:-:S04]  /*50e0*/  IMAD.HI.U32 R59, R5, R176, RZ ;  /* 0x000000b0053b7227 */ /* 0x000fc800078e00ff */
[----:B------:R-:W-:Y:S02]  /*50f0*/  IMAD.MOV R181, RZ, RZ, -R181 ;  /* 0x000000ffffb57224 */ /* 0x000fe400078e0ab5 */
[C---:B------:R-:W-:Y:S02]  /*5100*/  IMAD R65, R3.reuse, R180, R65 ;  /* 0x000000b403417224 */ /* 0x040fe400078e0241 */
[----:B------:R-:W-:Y:S02]  /*5110*/  IMAD.MOV R180, RZ, RZ, -R59 ;  /* 0x000000ffffb47224 */ /* 0x000fe400078e0a3b */
[C---:B------:R-:W-:Y:S01]  /*5120*/  IMAD R182, R3.reuse, R181, R182 ;  /* 0x000000b503b67224 */ /* 0x040fe200078e02b6 */
[----:B------:R-:W-:Y:S01]  /*5130*/  IABS R181, R64 ;  /* 0x0000004000b57213 */ /* 0x000fe20000000000 */
[----:B------:R-:W-:Y:S02]  /*5140*/  IMAD.MOV.U32 R59, RZ, RZ, R175 ;  /* 0x000000ffff3b7224 */ /* 0x000fe400078e00af */
[----:B------:R-:W-:Y:S01]  /*5150*/  @!P5 IMAD.IADD R60, R60, 0x1, -R3 ;  /* 0x000000013c3cd824 */ /* 0x000fe200078e0a03 */
[C---:B------:R-:W-:Y:S01]  /*5160*/  ISETP.GT.U32.AND P5, PT, R3.reuse, R186, PT ;  /* 0x000000ba0300720c */ /* 0x040fe20003fa4070 */
[----:B------:R-:W-:Y:S01]  /*5170*/  @!P3 IMAD.MOV R59, RZ, RZ, -R59 ;  /* 0x000000ffff3bb224 */ /* 0x000fe200078e0a3b */
[----:B------:R-:W-:Y:S01]  /*5180*/  ISETP.GT.U32.AND P3, PT, R3, R182, PT ;  /* 0x000000b60300720c */ /* 0x000fe20003f64070 */
[----:B------:R-:W-:-:S02]  /*5190*/  @!P6 IMAD.IADD R235, R235, 0x1, -R3 ;  /* 0x00000001ebebe824 */ /* 0x000fc400078e0a03 */
[----:B------:R-:W-:Y:S01]  /*51a0*/  @!P0 IMAD.MOV R60, RZ, RZ, -R60 ;  /* 0x000000ffff3c8224 */ /* 0x000fe200078e0a3c */
[C---:B------:R-:W-:Y:S01]  /*51b0*/  ISETP.GT.U32.AND P0, PT, R3.reuse, R65, PT ;  /* 0x000000410300720c */ /* 0x040fe20003f04070 */
[C---:B------:R-:W-:Y:S01]  /*51c0*/  IMAD R176, R3.reuse, R180, R176 ;  /* 0x000000b403b07224 */ /* 0x040fe200078e02b0 */
[----:B------:R-:W-:Y:S01]  /*51d0*/  ISETP.GT.U32.AND P6, PT, R3, R235, PT ;  /* 0x000000eb0300720c */ /* 0x000fe20003fc4070 */
[----:B------:R-:W-:Y:S01]  /*51e0*/  IMAD.HI.U32 R175, R5, R124, RZ ;  /* 0x0000007c05af7227 */ /* 0x000fe200078e00ff */
[----:B------:R-:W-:-:S03]  /*51f0*/  IABS R180, R69 ;  /* 0x0000004500b47213 */ /* 0x000fc60000000000 */
[--C-:B------:R-:W-:Y:S01]  /*5200*/  @!P5 IMAD.IADD R186, R186, 0x1, -R3.reuse ;  /* 0x00000001babad824 */ /* 0x100fe200078e0a03 */
[C---:B------:R-:W-:Y:S01]  /*5210*/  ISETP.GT.U32.AND P5, PT, R3.reuse, R176, PT ;  /* 0x000000b00300720c */ /* 0x040fe20003fa4070 */
[----:B------:R-:W-:Y:S02]  /*5220*/  @!P3 IMAD.IADD R182, R182, 0x1, -R3 ;  /* 0x00000001b6b6b824 */ /* 0x000fe400078e0a03 */
[----:B------:R-:W-:Y:S01]  /*5230*/  IMAD.MOV R175, RZ, RZ, -R175 ;  /* 0x000000ffffaf7224 */ /* 0x000fe200078e0aaf */
[----:B------:R-:W-:Y:S01]  /*5240*/  ISETP.GT.U32.AND P3, PT, R3, R186, PT ;  /* 0x000000ba0300720c */ /* 0x000fe20003f64070 */
[--C-:B------:R-:W-:Y:S01]  /*5250*/  @!P0 IMAD.IADD R65, R65, 0x1, -R3.reuse ;  /* 0x0000000141418824 */ /* 0x100fe200078e0a03 */
[----:B------:R-:W-:Y:S01]  /*5260*/  ISETP.GT.U32.AND P0, PT, R3, R182, PT ;  /* 0x000000b60300720c */ /* 0x000fe20003f04070 */
[----:B------:R-:W-:Y:S01]  /*5270*/  @!P6 IMAD.IADD R235, R235, 0x1, -R3 ;  /* 0x00000001ebebe824 */ /* 0x000fe200078e0a03 */
[----:B------:R-:W-:Y:S01]  /*5280*/  ISETP.GE.AND P6, PT, R61, RZ, PT ;  /* 0x000000ff3d00720c */ /* 0x000fe20003fc6270 */
[----:B------:R-:W-:Y:S01]  /*5290*/  IMAD R124, R3, R175, R124 ;  /* 0x000000af037c7224 */ /* 0x000fe200078e027c */
[----:B------:R-:W-:Y:S01]  /*52a0*/  IABS R175, R70 ;  /* 0x0000004600af7213 */ /* 0x000fe20000000000 */
[----:B------:R-:W-:-:S02]  /*52b0*/  IMAD.MOV.U32 R61, RZ, RZ, R235 ;  /* 0x000000ffff3d7224 */ /* 0x000fc400078e00eb */
[----:B------:R-:W-:Y:S01]  /*52c0*/  @!P5 IMAD.IADD R176, R176, 0x1, -R3 ;  /* 0x00000001b0b0d824 */ /* 0x000fe200078e0a03 */
[----:B------:R-:W-:Y:S01]  /*52d0*/  ISETP.GT.U32.AND P5, PT, R3, R65, PT ;  /* 0x000000410300720c */ /* 0x000fe20003fa4070 */
[----:B------:R-:W-:-:S04]  /*52e0*/  IMAD.HI.U32 R235, R5, R181, RZ ;  /* 0x000000b505eb7227 */ /* 0x000fc800078e00ff */
[----:B------:R-:W-:Y:S01]  /*52f0*/  @!P3 IMAD.IADD R186, R186, 0x1, -R3 ;  /* 0x00000001babab824 */ /* 0x000fe200078e0a03 */
[C---:B------:R-:W-:Y:S01]  /*5300*/  ISETP.GT.U32.AND P3, PT, R3.reuse, R124, PT ;  /* 0x0000007c0300720c */ /* 0x040fe20003f64070 */
[----:B------:R-:W-:Y:S01]  /*5310*/  @!P1 IMAD.MOV R61, RZ, RZ, -R61 ;  /* 0x000000ffff3d9224 */ /* 0x000fe200078e0a3d */
[----:B------:R-:W-:Y:S01]  /*5320*/  ISETP.GT.U32.AND P1, PT, R3, R176, PT ;  /* 0x000000b00300720c */ /* 0x000fe20003f24070 */
[----:B------:R-:W-:Y:S01]  /*5330*/  @!P0 IMAD.IADD R182, R182, 0x1, -R3 ;  /* 0x00000001b6b68824 */ /* 0x000fe200078e0a03 */
[----:B------:R-:W-:Y:S01]  /*5340*/  ISETP.GE.AND P0, PT, R62, RZ, PT ;  /* 0x000000ff3e00720c */ /* 0x000fe20003f06270 */
[----:B------:R-:W-:Y:S02]  /*5350*/  IMAD.MOV R235, RZ, RZ, -R235 ;  /* 0x000000ffffeb7224 */ /* 0x000fe400078e0aeb */
[----:B------:R-:W-:-:S04]  /*5360*/  IMAD.HI.U32 R62, R5, R175, RZ ;  /* 0x000000af053e7227 */ /* 0x000fc800078e00ff */
[----:B------:R-:W-:Y:S02]  /*5370*/  IMAD R181, R3, R235, R181 ;  /* 0x000000eb03b57224 */ /* 0x000fe400078e02b5 */
[----:B------:R-:W-:Y:S02]  /*5380*/  IMAD.MOV R62, RZ, RZ, -R62 ;  /* 0x000000ffff3e7224 */ /* 0x000fe400078e0a3e */
[----:B------:R-:W-:Y:S01]  /*5390*/  @!P5 IMAD.IADD R65, R65, 0x1, -R3 ;  /* 0x000000014141d824 */ /* 0x000fe200078e0a03 */
[----:B------:R-:W-:Y:S01]  /*53a0*/  ISETP.GT.U32.AND P5, PT, R3, R181, PT ;  /* 0x000000b50300720c */ /* 0x000fe20003fa4070 */
[----:B------:R-:W-:-:S04]  /*53b0*/  IMAD.HI.U32 R239, R5, R180, RZ ;  /* 0x000000b405ef7227 */ /* 0x000fc800078e00ff */
[----:B------:R-:W-:Y:S02]  /*53c0*/  IMAD R175, R3, R62, R175 ;  /* 0x0000003e03af7224 */ /* 0x000fe400078e02af */
[--C-:B------:R-:W-:Y:S01]  /*53d0*/  @!P3 IMAD.IADD R124, R124, 0x1, -R3.reuse ;  /* 0x000000017c7cb824 */ /* 0x100fe200078e0a03 */
[----:B------:R-:W-:Y:S01]  /*53e0*/  ISETP.GE.AND P3, PT, R64, RZ, PT ;  /* 0x000000ff4000720c */ /* 0x000fe20003f66270 */
[----:B------:R-:W-:Y:S01]  /*53f0*/  IMAD.MOV.U32 R62, RZ, RZ, R186 ;  /* 0x000000ffff3e7224 */ /* 0x000fe200078e00ba */
[----:B------:R-:W-:Y:S01]  /*5400*/  IABS R64, R68 ;  /* 0x0000004400407213 */ /* 0x000fe20000000000 */
[----:B------:R-:W-:Y:S01]  /*5410*/  @!P1 IMAD.IADD R176, R176, 0x1, -R3 ;  /* 0x00000001b0b09824 */ /* 0x000fe200078e0a03 */
[----:B------:R-:W-:Y:S01]  /*5420*/  ISETP.GE.AND P1, PT, R63, RZ, PT ;  /* 0x000000ff3f00720c */ /* 0x000fe20003f26270 */
[----:B------:R-:W-:Y:S01]  /*5430*/  IMAD.MOV R63, RZ, RZ, -R239 ;  /* 0x000000ffff3f7224 */ /* 0x000fe200078e0aef */
[----:B------:R-:W-:Y:S01]  /*5440*/  IABS R239, R67 ;  /* 0x0000004300ef7213 */ /* 0x000fe20000000000 */
[----:B------:R-:W-:Y:S01]  /*5450*/  IMAD.HI.U32 R235, R5, R236, RZ ;  /* 0x000000ec05eb7227 */ /* 0x000fe200078e00ff */
[----:B------:R-:W-:-:S03]  /*5460*/  IABS R186, R71 ;  /* 0x0000004700ba7213 */ /* 0x000fc60000000000 */
[----:B------:R-:W-:Y:S01]  /*5470*/  @!P4 IMAD.MOV R62, RZ, RZ, -R62 ;  /* 0x000000ffff3ec224 */ /* 0x000fe200078e0a3e */
[C---:B------:R-:W-:Y:S01]  /*5480*/  ISETP.GT.U32.AND P4, PT, R3.reuse, R124, PT ;  /* 0x0000007c0300720c */ /* 0x040fe20003f84070 */
[----:B------:R-:W-:Y:S02]  /*5490*/  IMAD R180, R3, R63, R180 ;  /* 0x0000003f03b47224 */ /* 0x000fe400078e02b4 */
[----:B------:R-:W-:Y:S02]  /*54a0*/  IMAD.MOV R235, RZ, RZ, -R235 ;  /* 0x000000ffffeb7224 */ /* 0x000fe400078e0aeb */
[----:B------:R-:W-:Y:S02]  /*54b0*/  IMAD.MOV.U32 R63, RZ, RZ, R182 ;  /* 0x000000ffff3f7224 */ /* 0x000fe400078e00b6 */
[----:B------:R-:W-:Y:S02]  /*54c0*/  IMAD.MOV.U32 R182, RZ, RZ, R64 ;  /* 0x000000ffffb67224 */ /* 0x000fe400078e0040 */
[----:B------:R-:W-:-:S02]  /*54d0*/  IMAD.MOV.U32 R64, RZ, RZ, R65 ;  /* 0x000000ffff407224 */ /* 0x000fc400078e0041 */
[----:B------:R-:W-:Y:S01]  /*54e0*/  IMAD R236, R3, R235, R236 ;  /* 0x000000eb03ec7224 */ /* 0x000fe200078e02ec */
[----:B------:R-:W-:Y:S01]  /*54f0*/  IABS R235, R72 ;  /* 0x0000004800eb7213 */ /* 0x000fe20000000000 */
[----:B------:R-:W-:Y:S02]  /*5500*/  @!P5 IMAD.IADD R181, R181, 0x1, -R3 ;  /* 0x00000001b5b5d824 */ /* 0x000fe400078e0a03 */
[----:B------:R-:W-:Y:S01]  /*5510*/  @!P6 IMAD.MOV R64, RZ, RZ, -R64 ;  /* 0x000000ffff40e224 */ /* 0x000fe200078e0a40 */
[C---:B------:R-:W-:Y:S01]  /*5520*/  ISETP.GT.U32.AND P6, PT, R3.reuse, R180, PT ;  /* 0x000000b40300720c */ /* 0x040fe20003fc4070 */
[----:B------:R-:W-:Y:S01]  /*5530*/  @!P2 IMAD.MOV R63, RZ, RZ, -R63 ;  /* 0x000000ffff3fa224 */ /* 0x000fe200078e0a3f */
[C---:B------:R-:W-:Y:S01]  /*5540*/  ISETP.GT.U32.AND P2, PT, R3.reuse, R181, PT ;  /* 0x000000b50300720c */ /* 0x040fe20003f44070 */
[----:B------:R-:W-:Y:S01]  /*5550*/  @!P4 IMAD.IADD R124, R124, 0x1, -R3 ;  /* 0x000000017c7cc824 */ /* 0x000fe200078e0a03 */
[C---:B------:R-:W-:Y:S01]  /*5560*/  ISETP.GT.U32.AND P5, PT, R3.reuse, R236, PT ;  /* 0x000000ec0300720c */ /* 0x040fe20003fa4070 */
[----:B------:R-:W-:Y:S01]  /*5570*/  IMAD.MOV.U32 R65, RZ, RZ, R176 ;  /* 0x000000ffff417224 */ /* 0x000fe200078e00b0 */
[----:B------:R-:W-:Y:S01]  /*5580*/  ISETP.GT.U32.AND P4, PT, R3, R175, PT ;  /* 0x000000af0300720c */ /* 0x000fe20003f84070 */
[----:B------:R-:W-:-:S04]  /*5590*/  IMAD.HI.U32 R176, R5, R239, RZ ;  /* 0x000000ef05b07227 */ /* 0x000fc800078e00ff */
[----:B------:R-:W-:Y:S01]  /*55a0*/  @!P0 IMAD.MOV R65, RZ, RZ, -R65 ;  /* 0x000000ffff418224 */ /* 0x000fe200078e0a41 */
[----:B------:R-:W-:Y:S01]  /*55b0*/  ISETP.GE.AND P0, PT, R66, RZ, PT ;  /* 0x000000ff4200720c */ /* 0x000fe20003f06270 */
[----:B------:R-:W-:-:S04]  /*55c0*/  IMAD.HI.U32 R66, R5, R182, RZ ;  /* 0x000000b605427227 */ /* 0x000fc800078e00ff */
[--C-:B------:R-:W-:Y:S02]  /*55d0*/  @!P6 IMAD.IADD R180, R180, 0x1, -R3.reuse ;  /* 0x00000001b4b4e824 */ /* 0x100fe400078e0a03 */
[--C-:B------:R-:W-:Y:S01]  /*55e0*/  @!P2 IMAD.IADD R181, R181, 0x1, -R3.reuse ;  /* 0x00000001b5b5a824 */ /* 0x100fe200078e0a03 */
[----:B------:R-:W-:Y:S01]  /*55f0*/  ISETP.GE.AND P2, PT, R69, RZ, PT ;  /* 0x000000ff4500720c */ /* 0x000fe20003f46270 */
[--C-:B------:R-:W-:Y:S01]  /*5600*/  @!P5 IMAD.IADD R236, R236, 0x1, -R3.reuse ;  /* 0x00000001ececd824 */ /* 0x100fe200078e0a03 */
[----:B------:R-:W-:Y:S01]  /*5610*/  ISETP.GE.AND P5, PT, R70, RZ, PT ;  /* 0x000000ff4600720c */ /* 0x000fe20003fa6270 */
[----:B------:R-:W-:Y:S02]  /*5620*/  IMAD.MOV R69, RZ, RZ, -R66 ;  /* 0x000000ffff457224 */ /* 0x000fe400078e0a42 */
[----:B------:R-:W-:Y:S01]  /*5630*/  @!P4 IMAD.IADD R175, R175, 0x1, -R3 ;  /* 0x00000001afafc824 */ /* 0x000fe200078e0a03 */
[C---:B------:R-:W-:Y:S01]  /*5640*/  ISETP.GT.U32.AND P4, PT, R3.reuse, R180, PT ;  /* 0x000000b40300720c */ /* 0x040fe20003f84070 */
[----:B------:R-:W-:Y:S01]  /*5650*/  IMAD.MOV.U32 R66, RZ, RZ, R124 ;  /* 0x000000ffff427224 */ /* 0x000fe200078e007c */
[C---:B------:R-:W-:Y:S01]  /*5660*/  ISETP.GT.U32.AND P6, PT, R3.reuse, R236, PT ;  /* 0x000000ec0300720c */ /* 0x040fe20003fc4070 */
[----:B------:R-:W-:Y:S01]  /*5670*/  IMAD.MOV R176, RZ, RZ, -R176 ;  /* 0x000000ffffb07224 */ /* 0x000fe200078e0ab0 */
[----:B------:R-:W-:Y:S01]  /*5680*/  IABS R124, R74 ;  /* 0x0000004a007c7213 */ /* 0x000fe20000000000 */
[----:B------:R-:W-:Y:S01]  /*5690*/  @!P1 IMAD.MOV R66, RZ, RZ, -R66 ;  /* 0x000000ffff429224 */ /* 0x000fe200078e0a42 */
[C---:B------:R-:W-:Y:S01]  /*56a0*/  ISETP.GT.U32.AND P1, PT, R3.reuse, R175, PT ;  /* 0x000000af0300720c */ /* 0x040fe20003f24070 */
[----:B------:R-:W-:-:S02]  /*56b0*/  IMAD R182, R3, R69, R182 ;  /* 0x0000004503b67224 */ /* 0x000fc400078e02b6 */
[----:B------:R-:W-:Y:S01]  /*56c0*/  IMAD R239, R3, R176, R239 ;  /* 0x000000b003ef7224 */ /* 0x000fe200078e02ef */
[----:B------:R-:W-:Y:S01]  /*56d0*/  IABS R176, R73 ;  /* 0x0000004900b07213 */ /* 0x000fe20000000000 */
[----:B------:R-:W-:-:S04]  /*56e0*/  IMAD.HI.U32 R69, R5, R186, RZ ;  /* 0x000000ba05457227 */ /* 0x000fc800078e00ff */
[--C-:B------:R-:W-:Y:S01]  /*56f0*/  @!P4 IMAD.IADD R180, R180, 0x1, -R3.reuse ;  /* 0x00000001b4b4c824 */ /* 0x100fe200078e0a03 */
[C---:B------:R-:W-:Y:S01]  /*5700*/  ISETP.GT.U32.AND P4, PT, R3.reuse, R182, PT ;  /* 0x000000b60300720c */ /* 0x040fe20003f84070 */
[--C-:B------:R-:W-:Y:S01]  /*5710*/  @!P6 IMAD.IADD R236, R236, 0x1, -R3.reuse ;  /* 0x00000001ecece824 */ /* 0x100fe200078e0a03 */
[----:B------:R-:W-:Y:S01]  /*5720*/  ISETP.GT.U32.AND P6, PT, R3, R239, PT ;  /* 0x000000ef0300720c */ /* 0x000fe20003fc4070 */
[----:B------:R-:W-:Y:S01]  /*5730*/  @!P1 IMAD.IADD R175, R175, 0x1, -R3 ;  /* 0x00000001afaf9824 */ /* 0x000fe200078e0a03 */
[----:B------:R-:W-:Y:S01]  /*5740*/  ISETP.GE.AND P1, PT, R67, RZ, PT ;  /* 0x000000ff4300720c */ /* 0x000fe20003f26270 */
[----:B------:R-:W-:Y:S02]  /*5750*/  IMAD.MOV R69, RZ, RZ, -R69 ;  /* 0x000000ffff457224 */ /* 0x000fe400078e0a45 */
[----:B------:R-:W-:-:S04]  /*5760*/  IMAD.HI.U32 R67, R5, R124, RZ ;  /* 0x0000007c05437227 */ /* 0x000fc800078e00ff */
[----:B------:R-:W-:-:S04]  /*5770*/  IMAD.HI.U32 R70, R5, R235, RZ ;  /* 0x000000eb05467227 */ /* 0x000fc800078e00ff */
[----:B------:R-:W-:Y:S02]  /*5780*/  IMAD R186, R3, R69, R186 ;  /* 0x0000004503ba7224 */ /* 0x000fe400078e02ba */
[----:B------:R-:W-:-:S04]  /*5790*/  IMAD.HI.U32 R69, R5, R176, RZ ;  /* 0x000000b005457227 */ /* 0x000fc800078e00ff */
[----:B------:R-:W-:Y:S02]  /*57a0*/  IMAD.MOV R67, RZ, RZ, -R67 ;  /* 0x000000ffff437224 */ /* 0x000fe400078e0a43 */
[----:B------:R-:W-:Y:S02]  /*57b0*/  IMAD.MOV R70, RZ, RZ, -R70 ;  /* 0x000000ffff467224 */ /* 0x000fe400078e0a46 */
[----:B------:R-:W-:Y:S01]  /*57c0*/  @!P4 IMAD.IADD R182, R182, 0x1, -R3 ;  /* 0x00000001b6b6c824 */ /* 0x000fe200078e0a03 */
[----:B------:R-:W-:Y:S01]  /*57d0*/  ISETP.GE.AND P4, PT, R68, RZ, PT ;  /* 0x000000ff4400720c */ /* 0x000fe20003f86270 */
[----:B------:R-:W-:Y:S01]  /*57e0*/  IMAD.MOV R69, RZ, RZ, -R69 ;  /* 0x000000ffff457224 */ /* 0x000fe200078e0a45 */
[----:B------:R-:W-:Y:S01]  /*57f0*/  IABS R68, R75 ;  /* 0x0000004b00447213 */ /* 0x000fe20000000000 */
[----:B------:R-:W-:Y:S02]  /*5800*/  IMAD R124, R3, R67, R124 ;  /* 0x00000043037c7224 */ /* 0x000fe400078e027c */
[----:B------:R-:W-:Y:S01]  /*5810*/  @!P6 IMAD.IADD R239, R239, 0x1, -R3 ;  /* 0x00000001efefe824 */ /* 0x000fe200078e0a03 */
[----:B------:R-:W-:Y:S01]  /*5820*/  ISETP.GT.U32.AND P6, PT, R3, R186, PT ;  /* 0x000000ba0300720c */ /* 0x000fe20003fc4070 */
[----:B------:R-:W-:-:S02]  /*5830*/  IMAD.MOV.U32 R67, RZ, RZ, R181 ;  /* 0x000000ffff437224 */ /* 0x000fc400078e00b5 */
[C---:B------:R-:W-:Y:S01]  /*5840*/  IMAD R235, R3.reuse, R70, R235 ;  /* 0x0000004603eb7224 */ /* 0x040fe200078e02eb */
[----:B------:R-:W-:Y:S01]  /*5850*/  IABS R70, R76 ;  /* 0x0000004c00467213 */ /* 0x000fe20000000000 */
[C---:B------:R-:W-:Y:S02]  /*5860*/  IMAD R176, R3.reuse, R69, R176 ;  /* 0x0000004503b07224 */ /* 0x040fe400078e02b0 */
[----:B------:R-:W-:Y:S01]  /*5870*/  @!P3 IMAD.MOV R67, RZ, RZ, -R67 ;  /* 0x000000ffff43b224 */ /* 0x000fe200078e0a43 */
[----:B------:R-:W-:Y:S01]  /*5880*/  ISETP.GT.U32.AND P3, PT, R3, R239, PT ;  /* 0x000000ef0300720c */ /* 0x000fe20003f64070 */
[----:B------:R-:W-:Y:S02]  /*5890*/  IMAD.MOV.U32 R69, RZ, RZ, R180 ;  /* 0x000000ffff457224 */ /* 0x000fe400078e00b4 */
[----:B------:R-:W-:Y:S02]  /*58a0*/  IMAD.MOV.U32 R181, RZ, RZ, R68 ;  /* 0x000000ffffb57224 */ /* 0x000fe400078e0044 */
[----:B------:R-:W-:-:S02]  /*58b0*/  IMAD.MOV.U32 R68, RZ, RZ, R236 ;  /* 0x000000ffff447224 */ /* 0x000fc400078e00ec */
[----:B------:R-:W-:Y:S02]  /*58c0*/  IMAD.MOV.U32 R236, RZ, RZ, R70 ;  /* 0x000000ffffec7224 */ /* 0x000fe400078e0046 */
[----:B------:R-:W-:Y:S02]  /*58d0*/  IMAD.MOV.U32 R70, RZ, RZ, R175 ;  /* 0x000000ffff467224 */ /* 0x000fe400078e00af */
[----:B------:R-:W-:Y:S01]  /*58e0*/  @!P2 IMAD.MOV R69, RZ, RZ, -R69 ;  /* 0x000000ffff45a224 */ /* 0x000fe200078e0a45 */
[C---:B------:R-:W-:Y:S01]  /*58f0*/  ISETP.GT.U32.AND P2, PT, R3.reuse, R235, PT ;  /* 0x000000eb0300720c */ /* 0x040fe20003f44070 */
[----:B------:R-:W-:Y:S01]  /*5900*/  @!P5 IMAD.MOV R70, RZ, RZ, -R70 ;  /* 0x000000ffff46d224 */ /* 0x000fe200078e0a46 */
[C---:B------:R-:W-:Y:S01]  /*5910*/  ISETP.GT.U32.AND P5, PT, R3.reuse, R176, PT ;  /* 0x000000b00300720c */ /* 0x040fe20003fa4070 */
[--C-:B------:R-:W-:Y:S01]  /*5920*/  @!P6 IMAD.IADD R186, R186, 0x1, -R3.reuse ;  /* 0x00000001babae824 */ /* 0x100fe200078e0a03 */
[----:B------:R-:W-:Y:S01]  /*5930*/  ISETP.GT.U32.AND P6, PT, R3, R182, PT ;  /* 0x000000b60300720c */ /* 0x000fe20003fc4070 */
[----:B------:R-:W-:Y:S01]  /*5940*/  @!P3 IMAD.IADD R239, R239, 0x1, -R3 ;  /* 0x00000001efefb824 */ /* 0x000fe200078e0a03 */
[C---:B------:R-:W-:Y:S01]  /*5950*/  ISETP.GT.U32.AND P3, PT, R3.reuse, R124, PT ;  /* 0x0000007c0300720c */ /* 0x040fe20003f64070 */
[----:B------:R-:W-:Y:S01]  /*5960*/  @!P0 IMAD.MOV R68, RZ, RZ, -R68 ;  /* 0x000000ffff448224 */ /* 0x000fe200078e0a44 */
[----:B------:R-:W-:Y:S01]  /*5970*/  ISETP.GT.U32.AND P0, PT, R3, R186, PT ;  /* 0x000000ba0300720c */ /* 0x000fe20003f04070 */
[----:B------:R-:W-:-:S04]  /*5980*/  IMAD.HI.U32 R180, R5, R181, RZ ;  /* 0x000000b505b47227 */ /* 0x000fc800078e00ff */
[--C-:B------:R-:W-:Y:S01]  /*5990*/  @!P2 IMAD.IADD R235, R235, 0x1, -R3.reuse ;  /* 0x00000001ebeba824 */ /* 0x100fe200078e0a03 */
[----:B------:R-:W-:Y:S01]  /*59a0*/  ISETP.GE.AND P2, PT, R73, RZ, PT ;  /* 0x000000ff4900720c */ /* 0x000fe20003f46270 */
[----:B------:R-:W-:Y:S02]  /*59b0*/  @!P5 IMAD.IADD R176, R176, 0x1, -R3 ;  /* 0x00000001b0b0d824 */ /* 0x000fe400078e0a03 */
[----:B------:R-:W-:Y:S01]  /*59c0*/  IMAD.HI.U32 R175, R5, R236, RZ ;  /* 0x000000ec05af7227 */ /* 0x000fe200078e00ff */
[----:B------:R-:W-:-:S03]  /*59d0*/  ISETP.GT.U32.AND P5, PT, R3, R235, PT ;  /* 0x000000eb0300720c */ /* 0x000fc60003fa4070 */
[----:B------:R-:W-:Y:S01]  /*59e0*/  @!P6 IMAD.IADD R182, R182, 0x1, -R3 ;  /* 0x00000001b6b6e824 */ /* 0x000fe200078e0a03 */
[----:B------:R-:W-:Y:S01]  /*59f0*/  ISETP.GE.AND P6, PT, R71, RZ, PT ;  /* 0x000000ff4700720c */ /* 0x000fe20003fc6270 */
[----:B------:R-:W-:Y:S01]  /*5a00*/  IMAD.MOV.U32 R71, RZ, RZ, R239 ;  /* 0x000000ffff477224 */ /* 0x000fe200078e00ef */
[----:B------:R-:W-:Y:S01]  /*5a10*/  IABS R239, R108 ;  /* 0x0000006c00ef7213 */ /* 0x000fe20000000000 */
[----:B------:R-:W-:Y:S02]  /*5a20*/  IMAD.MOV R180, RZ, RZ, -R180 ;  /* 0x000000ffffb47224 */ /* 0x000fe400078e0ab4 */
[----:B------:R-:W-:Y:S02]  /*5a30*/  IMAD.MOV R175, RZ, RZ, -R175 ;  /* 0x000000ffffaf7224 */ /* 0x000fe400078e0aaf */
[--C-:B------:R-:W-:Y:S02]  /*5a40*/  @!P3 IMAD.IADD R124, R124, 0x1, -R3.reuse ;  /* 0x000000017c7cb824 */ /* 0x100fe400078e0a03 */
[----:B------:R-:W-:Y:S01]  /*5a50*/  @!P0 IMAD.IADD R186, R186, 0x1, -R3 ;  /* 0x00000001baba8824 */ /* 0x000fe200078e0a03 */
[----:B------:R-:W-:Y:S01]  /*5a60*/  ISETP.GE.AND P0, PT, R72, RZ, PT ;  /* 0x000000ff4800720c */ /* 0x000fe20003f06270 */
[----:B------:R-:W-:Y:S01]  /*5a70*/  @!P1 IMAD.MOV R71, RZ, RZ, -R71 ;  /* 0x000000ffff479224 */ /* 0x000fe200078e0a47 */
[C---:B------:R-:W-:Y:S01]  /*5a80*/  ISETP.GT.U32.AND P1, PT, R3.reuse, R176, PT ;  /* 0x000000b00300720c */ /* 0x040fe20003f24070 */
[C---:B------:R-:W-:Y:S01]  /*5a90*/  IMAD R180, R3.reuse, R180, R181 ;  /* 0x000000b403b47224 */ /* 0x040fe200078e02b5 */
[C---:B------:R-:W-:Y:S01]  /*5aa0*/  ISETP.GT.U32.AND P3, PT, R3.reuse, R124, PT ;  /* 0x0000007c0300720c */ /* 0x040fe20003f64070 */
[----:B------:R-:W-:Y:S01]  /*5ab0*/  IMAD.MOV.U32 R72, RZ, RZ, R182 ;  /* 0x000000ffff487224 */ /* 0x000fe200078e00b6 */
[----:B------:R-:W-:Y:S01]  /*5ac0*/  IABS R181, R83 ;  /* 0x0000005300b57213 */ /* 0x000fe20000000000 */
[C---:B------:R-:W-:Y:S01]  /*5ad0*/  IMAD R175, R3.reuse, R175, R236 ;  /* 0x000000af03af7224 */ /* 0x040fe200078e02ec */
[----:B------:R-:W-:Y:S01]  /*5ae0*/  IABS R236, R93 ;  /* 0x0000005d00ec7213 */ /* 0x000fe20000000000 */
[----:B------:R-:W-:Y:S01]  /*5af0*/  @!P4 IMAD.MOV R72, RZ, RZ, -R72 ;  /* 0x000000ffff48c224 */ /* 0x000fe200078e0a48 */
[----:B------:R-:W-:Y:S01]  /*5b00*/  ISETP.GT.U32.AND P4, PT, R3, R180, PT ;  /* 0x000000b40300720c */ /* 0x000fe20003f84070 */
[----:B------:R-:W-:Y:S01]  /*5b10*/  @!P5 IMAD.IADD R235, R235, 0x1, -R3 ;  /* 0x00000001ebebd824 */ /* 0x000fe200078e0a03 */
[----:B------:R-:W-:Y:S01]  /*5b20*/  ISETP.GT.U32.AND P5, PT, R3, R175, PT ;  /* 0x000000af0300720c */ /* 0x000fe20003fa4070 */
[----:B------:R-:W-:-:S02]  /*5b30*/  IMAD.MOV.U32 R73, RZ, RZ, R186 ;  /* 0x000000ffff497224 */ /* 0x000fc400078e00ba */
[----:B------:R-:W-:Y:S01]  /*5b40*/  @!P1 IMAD.IADD R176, R176, 0x1, -R3 ;  /* 0x00000001b0b09824 */ /* 0x000fe200078e0a03 */
[----:B------:R-:W-:Y:S01]  /*5b50*/  ISETP.GE.AND P1, PT, R75, RZ, PT ;  /* 0x000000ff4b00720c */ /* 0x000fe20003f26270 */
[----:B------:R-:W-:Y:S01]  /*5b60*/  @!P6 IMAD.MOV R73, RZ, RZ, -R73 ;  /* 0x000000ffff49e224 */ /* 0x000fe200078e0a49 */
[----:B------:R-:W-:Y:S01]  /*5b70*/  ISETP.GE.AND P6, PT, R74, RZ, PT ;  /* 0x000000ff4a00720c */ /* 0x000fe20003fc6270 */
[----:B------:R-:W-:Y:S01]  /*5b80*/  IMAD.HI.U32 R74, R5, R181, RZ ;  /* 0x000000b5054a7227 */ /* 0x000fe200078e00ff */
[----:B------:R-:W-:-:S03]  /*5b90*/  IABS R75, R77 ;  /* 0x0000004d004b7213 */ /* 0x000fc60000000000 */
[--C-:B------:R-:W-:Y:S01]  /*5ba0*/  @!P3 IMAD.IADD R124, R124, 0x1, -R3.reuse ;  /* 0x000000017c7cb824 */ /* 0x100fe200078e0a03 */
[----:B------:R-:W-:Y:S01]  /*5bb0*/  ISETP.GE.AND P3, PT, R76, RZ, PT ;  /* 0x000000ff4c00720c */ /* 0x000fe20003f66270 */
[----:B------:R-:W-:Y:S02]  /*5bc0*/  IMAD.MOV R76, RZ, RZ, -R74 ;  /* 0x000000ffff4c7224 */ /* 0x000fe400078e0a4a */
[----:B------:R-:W-:Y:S01]  /*5bd0*/  @!P4 IMAD.IADD R180, R180, 0x1, -R3 ;  /* 0x00000001b4b4c824 */ /* 0x000fe200078e0a03 */
[----:B------:R-:W-:Y:S01]  /*5be0*/  ISETP.GE.AND P4, PT, R83, RZ, PT ;  /* 0x000000ff5300720c */ /* 0x000fe20003f86270 */
[----:B------:R-:W-:Y:S01]  /*5bf0*/  IMAD.MOV.U32 R74, RZ, RZ, R235 ;  /* 0x000000ffff4a7224 */ /* 0x000fe200078e00eb */
[----:B------:R-:W-:Y:S01]  /*5c00*/  IABS R235, R91 ;  /* 0x0000005b00eb7213 */ /* 0x000fe20000000000 */
[----:B------:R-:W-:Y:S02]  /*5c10*/  @!P5 IMAD.IADD R175, R175, 0x1, -R3 ;  /* 0x00000001afafd824 */ /* 0x000fe400078e0a03 */
[----:B------:R-:W-:-:S02]  /*5c20*/  IMAD.MOV.U32 R83, RZ, RZ, R75 ;  /* 0x000000ffff537224 */ /* 0x000fc400078e004b */
[C---:B------:R-:W-:Y:S01]  /*5c30*/  IMAD R181, R3.reuse, R76, R181 ;  /* 0x0000004c03b57224 */ /* 0x040fe200078e02b5 */
[C---:B------:R-:W-:Y:S01]  /*5c40*/  ISETP.GT.U32.AND P5, PT, R3.reuse, R175, PT ;  /* 0x000000af0300720c */ /* 0x040fe20003fa4070 */
[----:B------:R-:W-:Y:S01]  /*5c50*/  IMAD.MOV.U32 R75, RZ, RZ, R176 ;  /* 0x000000ffff4b7224 */ /* 0x000fe200078e00b0 */
[----:B------:R-:W-:Y:S01]  /*5c60*/  IABS R176, R80 ;  /* 0x0000005000b07213 */ /* 0x000fe20000000000 */
[----:B------:R-:W-:Y:S01]  /*5c70*/  @!P0 IMAD.MOV R74, RZ, RZ, -R74 ;  /* 0x000000ffff4a8224 */ /* 0x000fe200078e0a4a */
[C---:B------:R-:W-:Y:S01]  /*5c80*/  ISETP.GT.U32.AND P0, PT, R3.reuse, R180, PT ;  /* 0x000000b40300720c */ /* 0x040fe20003f04070 */
[----:B------:R-:W-:Y:S01]  /*5c90*/  @!P2 IMAD.MOV R75, RZ, RZ, -R75 ;  /* 0x000000ffff4ba224 */ /* 0x000fe200078e0a4b */
[----:B------:R-:W-:Y:S01]  /*5ca0*/  ISETP.GT.U32.AND P2, PT, R3, R181, PT ;  /* 0x000000b50300720c */ /* 0x000fe20003f44070 */
[----:B------:R-:W-:-:S04]  /*5cb0*/  IMAD.HI.U32 R182, R5, R83, RZ ;  /* 0x0000005305b67227 */ /* 0x000fc800078e00ff */
[----:B------:R-:W-:Y:S02]  /*5cc0*/  IMAD.MOV R182, RZ, RZ, -R182 ;  /* 0x000000ffffb67224 */ /* 0x000fe400078e0ab6 */
[----:B------:R-:W-:-:S04]  /*5cd0*/  IMAD.HI.U32 R186, R5, R176, RZ ;  /* 0x000000b005ba7227 */ /* 0x000fc800078e00ff */
[----:B------:R-:W-:Y:S02]  /*5ce0*/  IMAD.MOV.U32 R76, RZ, RZ, R124 ;  /* 0x000000ffff4c7224 */ /* 0x000fe400078e007c */
[----:B------:R-:W-:Y:S01]  /*5cf0*/  IMAD R124, R3, R182, R83 ;  /* 0x000000b6037c7224 */ /* 0x000fe200078e0253 */
[----:B------:R-:W-:Y:S01]  /*5d00*/  IABS R182, R78 ;  /* 0x0000004e00b67213 */ /* 0x000fe20000000000 */
[--C-:B------:R-:W-:Y:S01]  /*5d10*/  @!P0 IMAD.IADD R180, R180, 0x1, -R3.reuse ;  /* 0x00000001b4b48824 */ /* 0x100fe200078e0a03 */
[----:B------:R-:W-:Y:S01]  /*5d20*/  IABS R83, R79 ;  /* 0x0000004f00537213 */ /* 0x000fe20000000000 */
[--C-:B------:R-:W-:Y:S01]  /*5d30*/  @!P5 IMAD.IADD R175, R175, 0x1, -R3.reuse ;  /* 0x00000001afafd824 */ /* 0x100fe200078e0a03 */
[----:B------:R-:W-:Y:S01]  /*5d40*/  ISETP.GT.U32.AND P5, PT, R3, R124, PT ;  /* 0x0000007c0300720c */ /* 0x000fe20003fa4070 */
[----:B------:R-:W-:Y:S01]  /*5d50*/  IMAD.MOV R186, RZ, RZ, -R186 ;  /* 0x000000ffffba7224 */ /* 0x000fe200078e0aba */
[----:B------:R-:W-:Y:S01]  /*5d60*/  ISETP.GE.AND P0, PT, R80, RZ, PT ;  /* 0x000000ff5000720c */ /* 0x000fe20003f06270 */
[----:B------:R-:W-:Y:S01]  /*5d70*/  @!P6 IMAD.MOV R76, RZ, RZ, -R76 ;  /* 0x000000ffff4ce224 */ /* 0x000fe200078e0a4c */
[----:B------:R-:W-:Y:S01]  /*5d80*/  ISETP.GE.AND P6, PT, R77, RZ, PT ;  /* 0x000000ff4d00720c */ /* 0x000fe20003fc6270 */
[----:B------:R-:W-:Y:S01]  /*5d90*/  @!P2 IMAD.IADD R181, R181, 0x1, -R3 ;  /* 0x00000001b5b5a824 */ /* 0x000fe200078e0a03 */
[----:B------:R-:W-:Y:S01]  /*5da0*/  ISETP.GE.AND P2, PT, R78, RZ, PT ;  /* 0x000000ff4e00720c */ /* 0x000fe20003f46270 */
[----:B------:R-:W-:Y:S01]  /*5db0*/  IMAD.MOV.U32 R77, RZ, RZ, R180 ;  /* 0x000000ffff4d7224 */ /* 0x000fe200078e00b4 */
[----:B------:R-:W-:Y:S01]  /*5dc0*/  IABS R180, R81 ;  /* 0x0000005100b47213 */ /* 0x000fe20000000000 */
[----:B------:R-:W-:Y:S01]  /*5dd0*/  IMAD R186, R3, R186, R176 ;  /* 0x000000ba03ba7224 */ /* 0x000fe200078e02b0 */
[----:B------:R-:W-:Y:S01]  /*5de0*/  IABS R176, R82 ;  /* 0x0000005200b07213 */ /* 0x000fe20000000000 */
[----:B------:R-:W-:-:S02]  /*5df0*/  IMAD.MOV.U32 R78, RZ, RZ, R175 ;  /* 0x000000ffff4e7224 */ /* 0x000fc400078e00af */
[----:B------:R-:W-:Y:S01]  /*5e00*/  @!P1 IMAD.MOV R77, RZ, RZ, -R77 ;  /* 0x000000ffff4d9224 */ /* 0x000fe200078e0a4d */
[C---:B------:R-:W-:Y:S01]  /*5e10*/  ISETP.GT.U32.AND P1, PT, R3.reuse, R181, PT ;  /* 0x000000b50300720c */ /* 0x040fe20003f24070 */
[----:B------:R-:W-:Y:S01]  /*5e20*/  @!P3 IMAD.MOV R78, RZ, RZ, -R78 ;  /* 0x000000ffff4eb224 */ /* 0x000fe200078e0a4e */
[----:B------:R-:W-:Y:S01]  /*5e30*/  ISETP.GT.U32.AND P3, PT, R3, R186, PT ;  /* 0x000000ba0300720c */ /* 0x000fe20003f64070 */
[----:B------:R-:W-:Y:S02]  /*5e40*/  @!P5 IMAD.IADD R124, R124, 0x1, -R3 ;  /* 0x000000017c7cd824 */ /* 0x000fe400078e0a03 */
[----:B------:R-:W-:-:S03]  /*5e50*/  IMAD.HI.U32 R80, R5, R83, RZ ;  /* 0x0000005305507227 */ /* 0x000fc600078e00ff */
[----:B------:R-:W-:Y:S01]  /*5e60*/  ISETP.GT.U32.AND P5, PT, R3, R124, PT ;  /* 0x0000007c0300720c */ /* 0x000fe20003fa4070 */
[----:B------:R-:W-:Y:S02]  /*5e70*/  IMAD.MOV R80, RZ, RZ, -R80 ;  /* 0x000000ffff507224 */ /* 0x000fe400078e0a50 */
[----:B------:R-:W-:-:S04]  /*5e80*/  IMAD.HI.U32 R175, R5, R182, RZ ;  /* 0x000000b605af7227 */ /* 0x000fc800078e00ff */
[--C-:B------:R-:W-:Y:S01]  /*5e90*/  @!P1 IMAD.IADD R181, R181, 0x1, -R3.reuse ;  /* 0x00000001b5b59824 */ /* 0x100fe200078e0a03 */
[----:B------:R-:W-:Y:S01]  /*5ea0*/  ISETP.GE.AND P1, PT, R79, RZ, PT ;  /* 0x000000ff4f00720c */ /* 0x000fe20003f26270 */
[----:B------:R-:W-:Y:S02]  /*5eb0*/  @!P3 IMAD.IADD R186, R186, 0x1, -R3 ;  /* 0x00000001babab824 */ /* 0x000fe400078e0a03 */
[C---:B------:R-:W-:Y:S02]  /*5ec0*/  IMAD R83, R3.reuse, R80, R83 ;  /* 0x0000005003537224 */ /* 0x040fe400078e0253 */
[----:B------:R-:W-:Y:S01]  /*5ed0*/  IMAD.MOV.U32 R79, RZ, RZ, R181 ;  /* 0x000000ffff4f7224 */ /* 0x000fe200078e00b5 */
[C---:B------:R-:W-:Y:S01]  /*5ee0*/  ISETP.GT.U32.AND P3, PT, R3.reuse, R186, PT ;  /* 0x000000ba0300720c */ /* 0x040fe20003f64070 */
[----:B------:R-:W-:Y:S02]  /*5ef0*/  IMAD.MOV R175, RZ, RZ, -R175 ;  /* 0x000000ffffaf7224 */ /* 0x000fe400078e0aaf */
[----:B------:R-:W-:Y:S01]  /*5f00*/  @!P4 IMAD.MOV R79, RZ, RZ, -R79 ;  /* 0x000000ffff4fc224 */ /* 0x000fe200078e0a4f */
[C---:B------:R-:W-:Y:S01]  /*5f10*/  ISETP.GT.U32.AND P4, PT, R3.reuse, R83, PT ;  /* 0x000000530300720c */ /* 0x040fe20003f84070 */
[----:B------:R-:W-:-:S02]  /*5f20*/  IMAD R182, R3, R175, R182 ;  /* 0x000000af03b67224 */ /* 0x000fc400078e02b6 */
[----:B------:R-:W-:Y:S02]  /*5f30*/  @!P5 IMAD.IADD R124, R124, 0x1, -R3 ;  /* 0x000000017c7cd824 */ /* 0x000fe400078e0a03 */
[----:B------:R-:W-:Y:S01]  /*5f40*/  IMAD.HI.U32 R175, R5, R180, RZ ;  /* 0x000000b405af7227 */ /* 0x000fe200078e00ff */
[----:B------:R-:W-:-:S03]  /*5f50*/  ISETP.GT.U32.AND P5, PT, R3, R182, PT ;  /* 0x000000b60300720c */ /* 0x000fc60003fa4070 */
[----:B------:R-:W-:-:S04]  /*5f60*/  IMAD.HI.U32 R181, R5, R176, RZ ;  /* 0x000000b005b57227 */ /* 0x000fc800078e00ff */
[----:B------:R-:W-:Y:S01]  /*5f70*/  IMAD.MOV.U32 R80, RZ, RZ, R124 ;  /* 0x000000ffff507224 */ /* 0x000fe200078e007c */
[----:B------:R-:W-:Y:S01]  /*5f80*/  IABS R124, R95 ;  /* 0x0000005f007c7213 */ /* 0x000fe20000000000 */
[----:B------:R-:W-:Y:S02]  /*5f90*/  IMAD.MOV R175, RZ, RZ, -R175 ;  /* 0x000000ffffaf7224 */ /* 0x000fe400078e0aaf */
[----:B------:R-:W-:Y:S02]  /*5fa0*/  IMAD.MOV R181, RZ, RZ, -R181 ;  /* 0x000000ffffb57224 */ /* 0x000fe400078e0ab5 */
[--C-:B------:R-:W-:Y:S02]  /*5fb0*/  @!P3 IMAD.IADD R186, R186, 0x1, -R3.reuse ;  /* 0x00000001babab824 */ /* 0x100fe400078e0a03 */
[----:B------:R-:W-:Y:S01]  /*5fc0*/  @!P6 IMAD.MOV R80, RZ, RZ, -R80 ;  /* 0x000000ffff50e224 */ /* 0x000fe200078e0a50 */
[----:B------:R-:W-:Y:S01]  /*5fd0*/  ISETP.GE.AND P6, PT, R81, RZ, PT ;  /* 0x000000ff5100720c */ /* 0x000fe20003fc6270 */
[C---:B------:R-:W-:Y:S01]  /*5fe0*/  IMAD R180, R3.reuse, R175, R180 ;  /* 0x000000af03b47224 */ /* 0x040fe200078e02b4 */
[----:B------:R-:W-:Y:S01]  /*5ff0*/  IABS R175, R84 ;  /* 0x0000005400af7213 */ /* 0x000fe20000000000 */
[----:B------:R-:W-:Y:S01]  /*6000*/  IMAD R176, R3, R181, R176 ;  /* 0x000000b503b07224 */ /* 0x000fe200078e02b0 */
[----:B------:R-:W-:Y:S01]  /*6010*/  IABS R181, R85 ;  /* 0x0000005500b57213 */ /* 0x000fe20000000000 */
[----:B------:R-:W-:Y:S01]  /*6020*/  @!P4 IMAD.IADD R83, R83, 0x1, -R3 ;  /* 0x000000015353c824 */ /* 0x000fe200078e0a03 */
[----:B------:R-:W-:Y:S01]  /*6030*/  ISETP.GT.U32.AND P3, PT, R3, R180, PT ;  /* 0x000000b40300720c */ /* 0x000fe20003f64070 */
[----:B------:R-:W-:-:S02]  /*6040*/  IMAD.MOV.U32 R81, RZ, RZ, R186 ;  /* 0x000000ffff517224 */ /* 0x000fc400078e00ba */
[----:B------:R-:W-:Y:S01]  /*6050*/  IMAD.HI.U32 R186, R5, R175, RZ ;  /* 0x000000af05ba7227 */ /* 0x000fe200078e00ff */
[----:B------:R-:W-:-:S03]  /*6060*/  ISETP.GT.U32.AND P4, PT, R3, R83, PT ;  /* 0x000000530300720c */ /* 0x000fc60003f84070 */
[----:B------:R-:W-:Y:S01]  /*6070*/  @!P0 IMAD.MOV R81, RZ, RZ, -R81 ;  /* 0x000000ffff518224 */ /* 0x000fe200078e0a51 */
[C---:B------:R-:W-:Y:S01]  /*6080*/  ISETP.GT.U32.AND P0, PT, R3.reuse, R176, PT ;  /* 0x000000b00300720c */ /* 0x040fe20003f04070 */
[--C-:B------:R-:W-:Y:S02]  /*6090*/  @!P5 IMAD.IADD R182, R182, 0x1, -R3.reuse ;  /* 0x00000001b6b6d824 */ /* 0x100fe400078e0a03 */
[----:B------:R-:W-:Y:S02]  /*60a0*/  IMAD.MOV R186, RZ, RZ, -R186 ;  /* 0x000000ffffba7224 */ /* 0x000fe400078e0aba */
[----:B------:R-:W-:Y:S01]  /*60b0*/  @!P3 IMAD.IADD R180, R180, 0x1, -R3 ;  /* 0x00000001b4b4b824 */ /* 0x000fe200078e0a03 */
[C---:B------:R-:W-:Y:S01]  /*60c0*/  ISETP.GT.U32.AND P5, PT, R3.reuse, R182, PT ;  /* 0x000000b60300720c */ /* 0x040fe20003fa4070 */
[----:B------:R-:W-:Y:S02]  /*60d0*/  IMAD R175, R3, R186, R175 ;  /* 0x000000ba03af7224 */ /* 0x000fe400078e02af */
[----:B------:R-:W-:Y:S01]  /*60e0*/  @!P4 IMAD.IADD R83, R83, 0x1, -R3 ;  /* 0x000000015353c824 */ /* 0x000fe200078e0a03 */
[----:B------:R-:W-:Y:S01]  /*60f0*/  ISETP.GT.U32.AND P3, PT, R3, R180, PT ;  /* 0x000000b40300720c */ /* 0x000fe20003f64070 */
[----:B------:R-:W-:Y:S01]  /*6100*/  IMAD.HI.U32 R186, R5, R181, RZ ;  /* 0x000000b505ba7227 */ /* 0x000fe200078e00ff */
[----:B------:R-:W-:-:S03]  /*6110*/  ISETP.GT.U32.AND P4, PT, R3, R175, PT ;  /* 0x000000af0300720c */ /* 0x000fc60003f84070 */
[----:B------:R-:W-:Y:S02]  /*6120*/  @!P0 IMAD.IADD R176, R176, 0x1, -R3 ;  /* 0x00000001b0b08824 */ /* 0x000fe400078e0a03 */
[----:B------:R-:W-:Y:S01]  /*6130*/  @!P1 IMAD.MOV R83, RZ, RZ, -R83 ;  /* 0x000000ffff539224 */ /* 0x000fe200078e0a53 */
[----:B------:R-:W-:Y:S01]  /*6140*/  ISETP.GE.AND P1, PT, R85, RZ, PT ;  /* 0x000000ff5500720c */ /* 0x000fe20003f26270 */
[----:B------:R-:W-:Y:S01]  /*6150*/  @!P5 IMAD.IADD R182, R182, 0x1, -R3 ;  /* 0x00000001b6b6d824 */ /* 0x000fe200078e0a03 */
[----:B------:R-:W-:Y:S01]  /*6160*/  ISETP.GT.U32.AND P0, PT, R3, R176, PT ;  /* 0x000000b00300720c */ /* 0x000fe20003f04070 */
[----:B------:R-:W-:Y:S01]  /*6170*/  IMAD.MOV R186, RZ, RZ, -R186 ;  /* 0x000000ffffba7224 */ /* 0x000fe200078e0aba */
[----:B------:R-:W-:Y:S01]  /*6180*/  ISETP.GE.AND P5, PT, R82, RZ, PT ;  /* 0x000000ff5200720c */ /* 0x000fe20003fa6270 */
[----:B------:R-:W-:Y:S01]  /*6190*/  IMAD.MOV.U32 R82, RZ, RZ, R182 ;  /* 0x000000ffff527224 */ /* 0x000fe200078e00b6 */
[----:B------:R-:W-:Y:S01]  /*61a0*/  IABS R85, R86 ;  /* 0x0000005600557213 */ /* 0x000fe20000000000 */
[----:B------:R-:W-:-:S04]  /*61b0*/  IMAD.HI.U32 R182, R5, R124, RZ ;  /* 0x0000007c05b67227 */ /* 0x000fc800078e00ff */
[--C-:B------:R-:W-:Y:S02]  /*61c0*/  @!P4 IMAD.IADD R175, R175, 0x1, -R3.reuse ;  /* 0x00000001afafc824 */ /* 0x100fe400078e0a03 */
[----:B------:R-:W-:Y:S01]  /*61d0*/  @!P3 IMAD.IADD R180, R180, 0x1, -R3 ;  /* 0x00000001b4b4b824 */ /* 0x000fe200078e0a03 */
[----:B------:R-:W-:Y:S01]  /*61e0*/  ISETP.GE.AND P3, PT, R95, RZ, PT ;  /* 0x000000ff5f00720c */ /* 0x000fe20003f66270 */
[----:B------:R-:W-:Y:S01]  /*61f0*/  @!P2 IMAD.MOV R82, RZ, RZ, -R82 ;  /* 0x000000ffff52a224 */ /* 0x000fe200078e0a52 */
[----:B------:R-:W-:Y:S01]  /*6200*/  ISETP.GE.AND P2, PT, R84, RZ, PT ;  /* 0x000000ff5400720c */ /* 0x000fe20003f46270 */
[----:B------:R-:W-:Y:S01]  /*6210*/  IMAD.MOV R182, RZ, RZ, -R182 ;  /* 0x000000ffffb67224 */ /* 0x000fe200078e0ab6 */
[C---:B------:R-:W-:Y:S01]  /*6220*/  ISETP.GT.U32.AND P4, PT, R3.reuse, R175, PT ;  /* 0x000000af0300720c */ /* 0x040fe20003f84070 */
[----:B------:R-:W-:Y:S01]  /*6230*/  IMAD R95, R3, R186, R181 ;  /* 0x000000ba035f7224 */ /* 0x000fe200078e02b5 */
[----:B------:R-:W-:Y:S01]  /*6240*/  IABS R181, R87 ;  /* 0x0000005700b57213 */ /* 0x000fe20000000000 */
[----:B------:R-:W-:-:S02]  /*6250*/  @!P0 IMAD.IADD R176, R176, 0x1, -R3 ;  /* 0x00000001b0b08824 */ /* 0x000fc400078e0a03 */
[----:B------:R-:W-:Y:S01]  /*6260*/  IMAD.MOV.U32 R84, RZ, RZ, R180 ;  /* 0x000000ffff547224 */ /* 0x000fe200078e00b4 */
[C---:B------:R-:W-:Y:S01]  /*6270*/  ISETP.GT.U32.AND P0, PT, R3.reuse, R95, PT ;  /* 0x0000005f0300720c */ /* 0x040fe20003f04070 */
[----:B------:R-:W-:Y:S02]  /*6280*/  IMAD.MOV.U32 R180, RZ, RZ, R85 ;  /* 0x000000ffffb47224 */ /* 0x000fe400078e0055 */
[C---:B------:R-:W-:Y:S02]  /*6290*/  IMAD R124, R3.reuse, R182, R124 ;  /* 0x000000b6037c7224 */ /* 0x040fe400078e027c */
[----:B------:R-:W-:Y:S02]  /*62a0*/  IMAD.MOV.U32 R85, RZ, RZ, R176 ;  /* 0x000000ffff557224 */ /* 0x000fe400078e00b0 */
[----:B------:R-:W-:Y:S01]  /*62b0*/  @!P6 IMAD.MOV R84, RZ, RZ, -R84 ;  /* 0x000000ffff54e224 */ /* 0x000fe200078e0a54 */
[----:B------:R-:W-:Y:S01]  /*62c0*/  ISETP.GE.AND P6, PT, R86, RZ, PT ;  /* 0x000000ff5600720c */ /* 0x000fe20003fc6270 */
[----:B------:R-:W-:Y:S01]  /*62d0*/  @!P5 IMAD.MOV R85, RZ, RZ, -R85 ;  /* 0x000000ffff55d224 */ /* 0x000fe200078e0a55 */
[----:B------:R-:W-:Y:S01]  /*62e0*/  ISETP.GT.U32.AND P5, PT, R3, R124, PT ;  /* 0x0000007c0300720c */ /* 0x000fe20003fa4070 */
[----:B------:R-:W-:Y:S01]  /*62f0*/  IMAD.HI.U32 R176, R5, R180, RZ ;  /* 0x000000b405b07227 */ /* 0x000fe200078e00ff */
[----:B------:R-:W-:-:S03]  /*6300*/  IABS R86, R88 ;  /* 0x0000005800567213 */ /* 0x000fc60000000000 */
[----:B------:R-:W-:Y:S02]  /*6310*/  IMAD.MOV R176, RZ, RZ, -R176 ;  /* 0x000000ffffb07224 */ /* 0x000fe400078e0ab0 */
[--C-:B------:R-:W-:Y:S01]  /*6320*/  @!P4 IMAD.IADD R175, R175, 0x1, -R3.reuse ;  /* 0x00000001afafc824 */ /* 0x100fe200078e0a03 */
[----:B------:R-:W-:Y:S01]  /*6330*/  ISETP.GE.AND P4, PT, R87, RZ, PT ;  /* 0x000000ff5700720c */ /* 0x000fe20003f86270 */
[----:B------:R-:W-:Y:S02]  /*6340*/  IMAD.MOV.U32 R87, RZ, RZ, R86 ;  /* 0x000000ffff577224 */ /* 0x000fe400078e0056 */
[----:B------:R-:W-:Y:S01]  /*6350*/  IMAD R176, R3, R176, R180 ;  /* 0x000000b003b07224 */ /* 0x000fe200078e02b4 */
[----:B------:R-:W-:Y:S01]  /*6360*/  IABS R180, R89 ;  /* 0x0000005900b47213 */ /* 0x000fe20000000000 */
[----:B------:R-:W-:Y:S02]  /*6370*/  @!P0 IMAD.IADD R95, R95, 0x1, -R3 ;  /* 0x000000015f5f8824 */ /* 0x000fe400078e0a03 */
[----:B------:R-:W-:-:S02]  /*6380*/  IMAD.MOV.U32 R86, RZ, RZ, R175 ;  /* 0x000000ffff567224 */ /* 0x000fc400078e00af */
[----:B------:R-:W-:Y:S01]  /*6390*/  @!P5 IMAD.IADD R124, R124, 0x1, -R3 ;  /* 0x000000017c7cd824 */ /* 0x000fe200078e0a03 */
[C---:B------:R-:W-:Y:S01]  /*63a0*/  ISETP.GT.U32.AND P0, PT, R3.reuse, R95, PT ;  /* 0x0000005f0300720c */ /* 0x040fe20003f04070 */
[----:B------:R-:W-:Y:S01]  /*63b0*/  @!P2 IMAD.MOV R86, RZ, RZ, -R86 ;  /* 0x000000ffff56a224 */ /* 0x000fe200078e0a56 */
[----:B------:R-:W-:Y:S01]  /*63c0*/  ISETP.GT.U32.AND P2, PT, R3, R176, PT ;  /* 0x000000b00300720c */ /* 0x000fe20003f44070 */
[----:B------:R-:W-:Y:S01]  /*63d0*/  IMAD.HI.U32 R186, R5, R181, RZ ;  /* 0x000000b505ba7227 */ /* 0x000fe200078e00ff */
[----:B------:R-:W-:-:S03]  /*63e0*/  ISETP.GT.U32.AND P5, PT, R3, R124, PT ;  /* 0x0000007c0300720c */ /* 0x000fc60003fa4070 */
[----:B------:R-:W-:-:S04]  /*63f0*/  IMAD.HI.U32 R182, R5, R87, RZ ;  /* 0x0000005705b67227 */ /* 0x000fc800078e00ff */
[----:B------:R-:W-:Y:S02]  /*6400*/  IMAD.MOV R186, RZ, RZ, -R186 ;  /* 0x000000ffffba7224 */ /* 0x000fe400078e0aba */
[----:B------:R-:W-:Y:S02]  /*6410*/  IMAD.MOV R182, RZ, RZ, -R182 ;  /* 0x000000ffffb67224 */ /* 0x000fe400078e0ab6 */
[C---:B------:R-:W-:Y:S02]  /*6420*/  IMAD R181, R3.reuse, R186, R181 ;  /* 0x000000ba03b57224 */ /* 0x040fe400078e02b5 */
[----:B------:R-:W-:Y:S01]  /*6430*/  IMAD R175, R3, R182, R87 ;  /* 0x000000b603af7224 */ /* 0x000fe200078e0257 */
[----:B------:R-:W-:Y:S01]  /*6440*/  IABS R182, R90 ;  /* 0x0000005a00b67213 */ /* 0x000fe20000000000 */
[--C-:B------:R-:W-:Y:S01]  /*6450*/  @!P0 IMAD.IADD R95, R95, 0x1, -R3.reuse ;  /* 0x000000015f5f8824 */ /* 0x100fe200078e0a03 */
[----:B------:R-:W-:Y:S01]  /*6460*/  ISETP.GT.U32.AND P0, PT, R3, R181, PT ;  /* 0x000000b50300720c */ /* 0x000fe20003f04070 */
[----:B------:R-:W-:-:S02]  /*6470*/  @!P2 IMAD.IADD R176, R176, 0x1, -R3 ;  /* 0x00000001b0b0a824 */ /* 0x000fc400078e0a03 */
[----:B------:R-:W-:Y:S01]  /*6480*/  @!P5 IMAD.IADD R124, R124, 0x1, -R3 ;  /* 0x000000017c7cd824 */ /* 0x000fe200078e0a03 */
[C---:B------:R-:W-:Y:S01]  /*6490*/  ISETP.GT.U32.AND P5, PT, R3.reuse, R175, PT ;  /* 0x000000af0300720c */ /* 0x040fe20003fa4070 */
[----:B------:R-:W-:Y:S01]  /*64a0*/  IMAD.MOV.U32 R87, RZ, RZ, R95 ;  /* 0x000000ffff577224 */ /* 0x000fe200078e005f */
[----:B------:R-:W-:Y:S01]  /*64b0*/  ISETP.GT.U32.AND P2, PT, R3, R176, PT ;  /* 0x000000b00300720c */ /* 0x000fe20003f44070 */
[----:B------:R-:W-:-:S04]  /*64c0*/  IMAD.HI.U32 R186, R5, R180, RZ ;  /* 0x000000b405ba7227 */ /* 0x000fc800078e00ff */
[----:B------:R-:W-:Y:S01]  /*64d0*/  @!P1 IMAD.MOV R87, RZ, RZ, -R87 ;  /* 0x000000ffff579224 */ /* 0x000fe200078e0a57 */
[----:B------:R-:W-:Y:S01]  /*64e0*/  ISETP.GE.AND P1, PT, R88, RZ, PT ;  /* 0x000000ff5800720c */ /* 0x000fe20003f26270 */
[----:B------:R-:W-:Y:S02]  /*64f0*/  IMAD.MOV R88, RZ, RZ, -R186 ;  /* 0x000000ffff587224 */ /* 0x000fe400078e0aba */
[----:B------:R-:W-:Y:S02]  /*6500*/  IMAD.MOV.U32 R95, RZ, RZ, R235 ;  /* 0x000000ffff5f7224 */ /* 0x000fe400078e00eb */
[----:B------:R-:W-:-:S04]  /*6510*/  IMAD.HI.U32 R186, R5, R182, RZ ;  /* 0x000000b605ba7227 */ /* 0x000fc800078e00ff */
[----:B------:R-:W-:Y:S01]  /*6520*/  @!P0 IMAD.IADD R181, R181, 0x1, -R3 ;  /* 0x00000001b5b58824 */ /* 0x000fe200078e0a03 */
[----:B------:R-:W-:Y:S01]  /*6530*/  ISETP.GE.AND P0, PT, R89, RZ, PT ;  /* 0x000000ff5900720c */ /* 0x000fe20003f06270 */
[----:B------:R-:W-:Y:S02]  /*6540*/  IMAD R180, R3, R88, R180 ;  /* 0x0000005803b47224 */ /* 0x000fe400078e02b4 */
[----:B------:R-:W-:-:S04]  /*6550*/  IMAD.HI.U32 R89, R5, R95, RZ ;  /* 0x0000005f05597227 */ /* 0x000fc800078e00ff */
[----:B------:R-:W-:Y:S02]  /*6560*/  IMAD.MOV.U32 R88, RZ, RZ, R124 ;  /* 0x000000ffff587224 */ /* 0x000fe400078e007c */
[----:B------:R-:W-:Y:S02]  /*6570*/  IMAD.MOV R124, RZ, RZ, -R186 ;  /* 0x000000ffff7c7224 */ /* 0x000fe400078e0aba */
[--C-:B------:R-:W-:Y:S01]  /*6580*/  @!P5 IMAD.IADD R175, R175, 0x1, -R3.reuse ;  /* 0x00000001afafd824 */ /* 0x100fe200078e0a03 */
[C---:B------:R-:W-:Y:S01]  /*6590*/  ISETP.GT.U32.AND P5, PT, R3.reuse, R181, PT ;  /* 0x000000b50300720c */ /* 0x040fe20003fa4070 */
[----:B------:R-:W-:Y:S01]  /*65a0*/  @!P2 IMAD.IADD R176, R176, 0x1, -R3 ;  /* 0x00000001b0b0a824 */ /* 0x000fe200078e0a03 */
[C---:B------:R-:W-:Y:S01]  /*65b0*/  ISETP.GT.U32.AND P2, PT, R3.reuse, R180, PT ;  /* 0x000000b40300720c */ /* 0x040fe20003f44070 */
[----:B------:R-:W-:Y:S02]  /*65c0*/  IMAD.MOV R186, RZ, RZ, -R89 ;  /* 0x000000ffffba7224 */ /* 0x000fe400078e0a59 */
[----:B------:R-:W-:Y:S01]  /*65d0*/  IMAD R124, R3, R124, R182 ;  /* 0x0000007c037c7224 */ /* 0x000fe200078e02b6 */
[----:B------:R-:W-:Y:S01]  /*65e0*/  IABS R182, R92 ;  /* 0x0000005c00b67213 */ /* 0x000fe20000000000 */
[----:B------:R-:W-:-:S02]  /*65f0*/  IMAD.MOV.U32 R89, RZ, RZ, R176 ;  /* 0x000000ffff597224 */ /* 0x000fc400078e00b0 */
[C---:B------:R-:W-:Y:S01]  /*6600*/  IMAD R95, R3.reuse, R186, R95 ;  /* 0x000000ba035f7224 */ /* 0x040fe200078e025f */
[----:B------:R-:W-:Y:S01]  /*6610*/  IABS R186, R94 ;  /* 0x0000005e00ba7213 */ /* 0x000fe20000000000 */
[----:B------:R-:W-:Y:S01]  /*6620*/  @!P6 IMAD.MOV R89, RZ, RZ, -R89 ;  /* 0x000000ffff59e224 */ /* 0x000fe200078e0a59 */
[C---:B------:R-:W-:Y:S01]  /*6630*/  ISETP.GT.U32.AND P6, PT, R3.reuse, R124, PT ;  /* 0x0000007c0300720c */ /* 0x040fe20003fc4070 */
[----:B------:R-:W-:Y:S01]  /*6640*/  @!P3 IMAD.MOV R88, RZ, RZ, -R88 ;  /* 0x000000ffff58b224 */ /* 0x000fe200078e0a58 */
[----:B------:R-:W-:Y:S01]  /*6650*/  ISETP.GT.U32.AND P3, PT, R3, R175, PT ;  /* 0x000000af0300720c */ /* 0x000fe20003f64070 */
[--C-:B------:R-:W-:Y:S01]  /*6660*/  @!P5 IMAD.IADD R181, R181, 0x1, -R3.reuse ;  /* 0x00000001b5b5d824 */ /* 0x100fe200078e0a03 */
[----:B------:R-:W-:Y:S01]  /*6670*/  ISETP.GT.U32.AND P5, PT, R3, R95, PT ;  /* 0x0000005f0300720c */ /* 0x000fe20003fa4070 */
[----:B------:R-:W-:Y:S01]  /*6680*/  @!P2 IMAD.IADD R180, R180, 0x1, -R3 ;  /* 0x00000001b4b4a824 */ /* 0x000fe200078e0a03 */
[----:B------:R-:W-:Y:S01]  /*6690*/  ISETP.GE.AND P2, PT, R91, RZ, PT ;  /* 0x000000ff5b00720c */ /* 0x000fe20003f46270 */
[----:B------:R-:W-:-:S02]  /*66a0*/  IMAD.MOV.U32 R176, RZ, RZ, R182 ;  /* 0x000000ffffb07224 */ /* 0x000fc400078e00b6 */
[----:B------:R-:W-:Y:S02]  /*66b0*/  IMAD.MOV.U32 R182, RZ, RZ, R186 ;  /* 0x000000ffffb67224 */ /* 0x000fe400078e00ba */
[----:B------:R-:W-:-:S04]  /*66c0*/  IMAD.HI.U32 R235, R5, R176, RZ ;  /* 0x000000b005eb7227 */ /* 0x000fc800078e00ff */
[--C-:B------:R-:W-:Y:S01]  /*66d0*/  @!P6 IMAD.IADD R124, R124, 0x1, -R3.reuse ;  /* 0x000000017c7ce824 */ /* 0x100fe200078e0a03 */
[----:B------:R-:W-:Y:S01]  /*66e0*/  ISETP.GT.U32.AND P6, PT, R3, R180, PT ;  /* 0x000000b40300720c */ /* 0x000fe20003fc4070 */
[----:B------:R-:W-:Y:S01]  /*66f0*/  @!P3 IMAD.IADD R175, R175, 0x1, -R3 ;  /* 0x00000001afafb824 */ /* 0x000fe200078e0a03 */
[----:B------:R-:W-:Y:S01]  /*6700*/  ISETP.GE.AND P3, PT, R90, RZ, PT ;  /* 0x000000ff5a00720c */ /* 0x000fe20003f66270 */
[----:B------:R-:W-:Y:S02]  /*6710*/  IMAD.MOV R235, RZ, RZ, -R235 ;  /* 0x000000ffffeb7224 */ /* 0x000fe400078e0aeb */
[----:B------:R-:W-:Y:S01]  /*6720*/  @!P5 IMAD.IADD R95, R95, 0x1, -R3 ;  /* 0x000000015f5fd824 */ /* 0x000fe200078e0a03 */
[----:B------:R-:W-:Y:S01]  /*6730*/  ISETP.GT.U32.AND P5, PT, R3, R124, PT ;  /* 0x0000007c0300720c */ /* 0x000fe20003fa4070 */
[----:B------:R-:W-:-:S04]  /*6740*/  IMAD.HI.U32 R186, R5, R182, RZ ;  /* 0x000000b605ba7227 */ /* 0x000fc800078e00ff */
[----:B------:R-:W-:Y:S02]  /*6750*/  IMAD.MOV.U32 R91, RZ, RZ, R175 ;  /* 0x000000ffff5b7224 */ /* 0x000fe400078e00af */
[C---:B------:R-:W-:Y:S01]  /*6760*/  IMAD R175, R3.reuse, R235, R176 ;  /* 0x000000eb03af7224 */ /* 0x040fe200078e02b0 */
[----:B------:R-:W-:Y:S01]  /*6770*/  IABS R176, R97 ;  /* 0x0000006100b07213 */ /* 0x000fe20000000000 */
[----:B------:R-:W-:Y:S02]  /*6780*/  IMAD.MOV.U32 R90, RZ, RZ, R181 ;  /* 0x000000ffff5a7224 */ /* 0x000fe400078e00b5 */
[----:B------:R-:W-:Y:S02]  /*6790*/  IMAD.MOV R186, RZ, RZ, -R186 ;  /* 0x000000ffffba7224 */ /* 0x000fe400078e0aba */
[----:B------:R-:W-:Y:S01]  /*67a0*/  IMAD.MOV.U32 R181, RZ, RZ, R236 ;  /* 0x000000ffffb57224 */ /* 0x000fe200078e00ec */
[----:B------:R-:W-:Y:S01]  /*67b0*/  IABS R236, R96 ;  /* 0x0000006000ec7213 */ /* 0x000fe20000000000 */
[----:B------:R-:W-:Y:S01]  /*67c0*/  @!P1 IMAD.MOV R91, RZ, RZ, -R91 ;  /* 0x000000ffff5b9224 */ /* 0x000fe200078e0a5b */
[----:B------:R-:W-:Y:S01]  /*67d0*/  ISETP.GE.AND P1, PT, R92, RZ, PT ;  /* 0x000000ff5c00720c */ /* 0x000fe20003f26270 */
[----:B------:R-:W-:Y:S01]  /*67e0*/  @!P6 IMAD.IADD R180, R180, 0x1, -R3 ;  /* 0x00000001b4b4e824 */ /* 0x000fe200078e0a03 */
[C---:B------:R-:W-:Y:S01]  /*67f0*/  ISETP.GT.U32.AND P6, PT, R3.reuse, R175, PT ;  /* 0x000000af0300720c */ /* 0x040fe20003fc4070 */
[----:B------:R-:W-:Y:S01]  /*6800*/  IMAD R182, R3, R186, R182 ;  /* 0x000000ba03b67224 */ /* 0x000fe200078e02b6 */
[----:B------:R-:W-:Y:S01]  /*6810*/  IABS R186, R105 ;  /* 0x0000006900ba7213 */ /* 0x000fe20000000000 */
[----:B------:R-:W-:-:S04]  /*6820*/  IMAD.HI.U32 R92, R5, R181, RZ ;  /* 0x000000b5055c7227 */ /* 0x000fc800078e00ff */
[----:B------:R-:W-:Y:S01]  /*6830*/  @!P4 IMAD.MOV R90, RZ, RZ, -R90 ;  /* 0x000000ffff5ac224 */ /* 0x000fe200078e0a5a */
[C---:B------:R-:W-:Y:S01]  /*6840*/  ISETP.GT.U32.AND P4, PT, R3.reuse, R95, PT ;  /* 0x0000005f0300720c */ /* 0x040fe20003f84070 */
[----:B------:R-:W-:Y:S02]  /*6850*/  IMAD.MOV R92, RZ, RZ, -R92 ;  /* 0x000000ffff5c7224 */ /* 0x000fe400078e0a5c */
[----:B------:R-:W-:Y:S01]  /*6860*/  @!P5 IMAD.IADD R124, R124, 0x1, -R3 ;  /* 0x000000017c7cd824 */ /* 0x000fe200078e0a03 */
[C---:B------:R-:W-:Y:S01]  /*6870*/  ISETP.GT.U32.AND P5, PT, R3.reuse, R182, PT ;  /* 0x000000b60300720c */ /* 0x040fe20003fa4070 */
[----:B------:R-:W-:Y:S02]  /*6880*/  IMAD R181, R3, R92, R181 ;  /* 0x0000005c03b57224 */ /* 0x000fe400078e02b5 */
[----:B------:R-:W-:Y:S02]  /*6890*/  @!P6 IMAD.IADD R175, R175, 0x1, -R3 ;  /* 0x00000001afafe824 */ /* 0x000fe400078e0a03 */
[----:B------:R-:W-:Y:S01]  /*68a0*/  IMAD.HI.U32 R235, R5, R176, RZ ;  /* 0x000000b005eb7227 */ /* 0x000fe200078e00ff */
[----:B------:R-:W-:-:S03]  /*68b0*/  ISETP.GT.U32.AND P6, PT, R3, R181, PT ;  /* 0x000000b50300720c */ /* 0x000fc60003fc4070 */
[----:B------:R-:W-:Y:S01]  /*68c0*/  @!P4 IMAD.IADD R95, R95, 0x1, -R3 ;  /* 0x000000015f5fc824 */ /* 0x000fe200078e0a03 */
[----:B------:R-:W-:Y:S01]  /*68d0*/  ISETP.GE.AND P4, PT, R94, RZ, PT ;  /* 0x000000ff5e00720c */ /* 0x000fe20003f86270 */
[----:B------:R-:W-:-:S04]  /*68e0*/  IMAD.HI.U32 R94, R5, R236, RZ ;  /* 0x000000ec055e7227 */ /* 0x000fc800078e00ff */
[--C-:B------:R-:W-:Y:S01]  /*68f0*/  @!P5 IMAD.IADD R182, R182, 0x1, -R3.reuse ;  /* 0x00000001b6b6d824 */ /* 0x100fe200078e0a03 */
[----:B------:R-:W-:Y:S01]  /*6900*/  ISETP.GT.U32.AND P5, PT, R3, R175, PT ;  /* 0x000000af0300720c */ /* 0x000fe20003fa4070 */
[----:B------:R-:W-:Y:S02]  /*6910*/  IMAD.MOV R94, RZ, RZ, -R94 ;  /* 0x000000ffff5e7224 */ /* 0x000fe400078e0a5e */
[----:B------:R-:W-:Y:S02]  /*6920*/  @!P6 IMAD.IADD R181, R181, 0x1, -R3 ;  /* 0x00000001b5b5e824 */ /* 0x000fe400078e0a03 */
[----:B------:R-:W-:Y:S02]  /*6930*/  IMAD.MOV.U32 R92, RZ, RZ, R180 ;  /* 0x000000ffff5c7224 */ /* 0x000fe400078e00b4 */
[----:B------:R-:W-:Y:S01]  /*6940*/  IMAD.MOV R235, RZ, RZ, -R235 ;  /* 0x000000ffffeb7224 */ /* 0x000fe200078e0aeb */
[C---:B------:R-:W-:Y:S01]  /*6950*/  ISETP.GT.U32.AND P6, PT, R3.reuse, R181, PT ;  /* 0x000000b50300720c */ /* 0x040fe20003fc4070 */
[----:B------:R-:W-:Y:S01]  /*6960*/  IMAD R180, R3, R94, R236 ;  /* 0x0000005e03b47224 */ /* 0x000fe200078e02ec */
[----:B------:R-:W-:Y:S01]  /*6970*/  IABS R94, R98 ;  /* 0x00000062005e7213 */ /* 0x000fe20000000000 */
[----:B------:R-:W-:Y:S01]  /*6980*/  @!P0 IMAD.MOV R92, RZ, RZ, -R92 ;  /* 0x000000ffff5c8224 */ /* 0x000fe200078e0a5c */
[----:B------:R-:W-:Y:S01]  /*6990*/  ISETP.GE.AND P0, PT, R93, RZ, PT ;  /* 0x000000ff5d00720c */ /* 0x000fe20003f06270 */
[----:B------:R-:W-:Y:S01]  /*69a0*/  IMAD R176, R3, R235, R176 ;  /* 0x000000eb03b07224 */ /* 0x000fe200078e02b0 */
[----:B------:R-:W-:Y:S01]  /*69b0*/  IABS R236, R101 ;  /* 0x0000006500ec7213 */ /* 0x000fe20000000000 */
[----:B------:R-:W-:-:S04]  /*69c0*/  IMAD.HI.U32 R235, R5, R186, RZ ;  /* 0x000000ba05eb7227 */ /* 0x000fc800078e00ff */
[----:B------:R-:W-:Y:S01]  /*69d0*/  @!P5 IMAD.IADD R175, R175, 0x1, -R3 ;  /* 0x00000001afafd824 */ /* 0x000fe200078e0a03 */
[----:B------:R-:W-:Y:S01]  /*69e0*/  ISETP.GT.U32.AND P5, PT, R3, R180, PT ;  /* 0x000000b40300720c */ /* 0x000fe20003fa4070 */
[----:B------:R-:W-:Y:S02]  /*69f0*/  IMAD.MOV.U32 R93, RZ, RZ, R124 ;  /* 0x000000ffff5d7224 */ /* 0x000fe400078e007c */
[----:B------:R-:W-:Y:S02]  /*6a00*/  IMAD.MOV.U32 R124, RZ, RZ, R94 ;  /* 0x000000ffff7c7224 */ /* 0x000fe400078e005e */
[----:B------:R-:W-:Y:S02]  /*6a10*/  IMAD.MOV.U32 R94, RZ, RZ, R95 ;  /* 0x000000ffff5e7224 */ /* 0x000fe400078e005f */
[----:B------:R-:W-:Y:S02]  /*6a20*/  IMAD.MOV R235, RZ, RZ, -R235 ;  /* 0x000000ffffeb7224 */ /* 0x000fe400078e0aeb */
[----:B------:R-:W-:-:S02]  /*6a30*/  IMAD.MOV.U32 R95, RZ, RZ, R175 ;  /* 0x000000ffff5f7224 */ /* 0x000fc400078e00af */
[C---:B------:R-:W-:Y:S01]  /*6a40*/  IMAD R175, R3.reuse, R235, R186 ;  /* 0x000000eb03af7224 */ /* 0x040fe200078e02ba */
[----:B------:R-:W-:Y:S01]  /*6a50*/  IABS R186, R99 ;  /* 0x0000006300ba7213 */ /* 0x000fe20000000000 */
[----:B------:R-:W-:Y:S01]  /*6a60*/  @!P1 IMAD.MOV R95, RZ, RZ, -R95 ;  /* 0x000000ffff5f9224 */ /* 0x000fe200078e0a5f */
[C---:B------:R-:W-:Y:S01]  /*6a70*/  ISETP.GT.U32.AND P1, PT, R3.reuse, R176, PT ;  /* 0x000000b00300720c */ /* 0x040fe20003f24070 */
[----:B------:R-:W-:Y:S01]  /*6a80*/  @!P3 IMAD.MOV R93, RZ, RZ, -R93 ;  /* 0x000000ffff5db224 */ /* 0x000fe200078e0a5d */
[----:B------:R-:W-:Y:S01]  /*6a90*/  ISETP.GT.U32.AND P3, PT, R3, R182, PT ;  /* 0x000000b60300720c */ /* 0x000fe20003f64070 */
[----:B------:R-:W-:Y:S01]  /*6aa0*/  @!P6 IMAD.IADD R181, R181, 0x1, -R3 ;  /* 0x00000001b5b5e824 */ /* 0x000fe200078e0a03 */
[----:B------:R-:W-:Y:S01]  /*6ab0*/  ISETP.GT.U32.AND P6, PT, R3, R175, PT ;  /* 0x000000af0300720c */ /* 0x000fe20003fc4070 */
[----:B------:R-:W-:Y:S01]  /*6ac0*/  @!P2 IMAD.MOV R94, RZ, RZ, -R94 ;  /* 0x000000ffff5ea224 */ /* 0x000fe200078e0a5e */
[----:B------:R-:W-:Y:S01]  /*6ad0*/  ISETP.GE.AND P2, PT, R96, RZ, PT ;  /* 0x000000ff6000720c */ /* 0x000fe20003f46270 */
[----:B------:R-:W-:Y:S01]  /*6ae0*/  IMAD.HI.U32 R96, R5, R124, RZ ;  /* 0x0000007c05607227 */ /* 0x000fe200078e00ff */
[----:B------:R-:W-:-:S03]  /*6af0*/  IABS R235, R100 ;  /* 0x0000006400eb7213 */ /* 0x000fc60000000000 */
[----:B------:R-:W-:Y:S02]  /*6b00*/  IMAD.MOV R96, RZ, RZ, -R96 ;  /* 0x000000ffff607224 */ /* 0x000fe400078e0a60 */
[--C-:B------:R-:W-:Y:S02]  /*6b10*/  @!P1 IMAD.IADD R176, R176, 0x1, -R3.reuse ;  /* 0x00000001b0b09824 */ /* 0x100fe400078e0a03 */
[--C-:B------:R-:W-:Y:S01]  /*6b20*/  @!P3 IMAD.IADD R182, R182, 0x1, -R3.reuse ;  /* 0x00000001b6b6b824 */ /* 0x100fe200078e0a03 */
[----:B------:R-:W-:Y:S01]  /*6b30*/  ISETP.GE.AND P3, PT, R97, RZ, PT ;  /* 0x000000ff6100720c */ /* 0x000fe20003f66270 */
[----:B------:R-:W-:Y:S02]  /*6b40*/  IMAD R124, R3, R96, R124 ;  /* 0x00000060037c7224 */ /* 0x000fe400078e027c */
[----:B------:R-:W-:Y:S01]  /*6b50*/  @!P6 IMAD.IADD R175, R175, 0x1, -R3 ;  /* 0x00000001afafe824 */ /* 0x000fe200078e0a03 */
[----:B------:R-:W-:Y:S01]  /*6b60*/  ISETP.GT.U32.AND P6, PT, R3, R176, PT ;  /* 0x000000b00300720c */ /* 0x000fe20003fc4070 */
[----:B------:R-:W-:-:S02]  /*6b70*/  IMAD.MOV.U32 R96, RZ, RZ, R182 ;  /* 0x000000ffff607224 */ /* 0x000fc400078e00b6 */
[----:B------:R-:W-:-:S04]  /*6b80*/  IMAD.HI.U32 R182, R5, R186, RZ ;  /* 0x000000ba05b67227 */ /* 0x000fc800078e00ff */
[----:B------:R-:W-:Y:S01]  /*6b90*/  @!P5 IMAD.IADD R180, R180, 0x1, -R3 ;  /* 0x00000001b4b4d824 */ /* 0x000fe200078e0a03 */
[----:B------:R-:W-:Y:S01]  /*6ba0*/  ISETP.GE.AND P5, PT, R105, RZ, PT ;  /* 0x000000ff6900720c */ /* 0x000fe20003fa6270 */
[----:B------:R-:W-:Y:S01]  /*6bb0*/  IMAD.MOV R182, RZ, RZ, -R182 ;  /* 0x000000ffffb67224 */ /* 0x000fe200078e0ab6 */
[----:B------:R-:W-:Y:S01]  /*6bc0*/  IABS R105, R102 ;  /* 0x0000006600697213 */ /* 0x000fe20000000000 */
[----:B------:R-:W-:Y:S01]  /*6bd0*/  IMAD.MOV.U32 R97, RZ, RZ, R181 ;  /* 0x000000ffff617224 */ /* 0x000fe200078e00b5 */
[C---:B------:R-:W-:Y:S01]  /*6be0*/  ISETP.GT.U32.AND P1, PT, R3.reuse, R180, PT ;  /* 0x000000b40300720c */ /* 0x040fe20003f24070 */
[----:B------:R-:W-:Y:S02]  /*6bf0*/  IMAD R186, R3, R182, R186 ;  /* 0x000000b603ba7224 */ /* 0x000fe400078e02ba */
[----:B------:R-:W-:Y:S02]  /*6c00*/  @!P6 IMAD.IADD R176, R176, 0x1, -R3 ;  /* 0x00000001b0b0e824 */ /* 0x000fe400078e0a03 */
[----:B------:R-:W-:Y:S01]  /*6c10*/  IMAD.HI.U32 R182, R5, R235, RZ ;  /* 0x000000eb05b67227 */ /* 0x000fe200078e00ff */
[----:B------:R-:W-:-:S03]  /*6c20*/  ISETP.GT.U32.AND P6, PT, R3, R186, PT ;  /* 0x000000ba0300720c */ /* 0x000fc60003fc4070 */
[----:B------:R-:W-:Y:S01]  /*6c30*/  @!P0 IMAD.MOV R97, RZ, RZ, -R97 ;  /* 0x000000ffff618224 */ /* 0x000fe200078e0a61 */
[C---:B------:R-:W-:Y:S01]  /*6c40*/  ISETP.GT.U32.AND P0, PT, R3.reuse, R124, PT ;  /* 0x0000007c0300720c */ /* 0x040fe20003f04070 */
[----:B------:R-:W-:Y:S01]  /*6c50*/  @!P4 IMAD.MOV R96, RZ, RZ, -R96 ;  /* 0x000000ffff60c224 */ /* 0x000fe200078e0a60 */
[----:B------:R-:W-:Y:S01]  /*6c60*/  ISETP.GT.U32.AND P4, PT, R3, R175, PT ;  /* 0x000000af0300720c */ /* 0x000fe20003f84070 */
[----:B------:R-:W-:Y:S01]  /*6c70*/  IMAD.MOV.U32 R181, RZ, RZ, R236 ;  /* 0x000000ffffb57224 */ /* 0x000fe200078e00ec */
[----:B------:R-:W-:Y:S01]  /*6c80*/  IABS R236, R106 ;  /* 0x0000006a00ec7213 */ /* 0x000fe20000000000 */
[----:B------:R-:W-:Y:S02]  /*6c90*/  IMAD.MOV R182, RZ, RZ, -R182 ;  /* 0x000000ffffb67224 */ /* 0x000fe400078e0ab6 */
[----:B------:R-:W-:Y:S01]  /*6ca0*/  @!P1 IMAD.IADD R180, R180, 0x1, -R3 ;  /* 0x00000001b4b49824 */ /* 0x000fe200078e0a03 */
[----:B------:R-:W-:Y:S01]  /*6cb0*/  ISETP.GE.AND P1, PT, R98, RZ, PT ;  /* 0x000000ff6200720c */ /* 0x000fe20003f26270 */
[----:B------:R-:W-:-:S04]  /*6cc0*/  IMAD.HI.U32 R98, R5, R181, RZ ;  /* 0x000000b505627227 */ /* 0x000fc800078e00ff */
[C---:B------:R-:W-:Y:S01]  /*6cd0*/  IMAD R235, R3.reuse, R182, R235 ;  /* 0x000000b603eb7224 */ /* 0x040fe200078e02eb */
[----:B------:R-:W-:Y:S01]  /*6ce0*/  IABS R182, R103 ;  /* 0x0000006700b67213 */ /* 0x000fe20000000000 */
[----:B------:R-:W-:Y:S02]  /*6cf0*/  IMAD.MOV R98, RZ, RZ, -R98 ;  /* 0x000000ffff627224 */ /* 0x000fe400078e0a62 */
[----:B------:R-:W-:Y:S01]  /*6d00*/  @!P6 IMAD.IADD R186, R186, 0x1, -R3 ;  /* 0x00000001babae824 */ /* 0x000fe200078e0a03 */
[C---:B------:R-:W-:Y:S01]  /*6d10*/  ISETP.GT.U32.AND P6, PT, R3.reuse, R235, PT ;  /* 0x000000eb0300720c */ /* 0x040fe20003fc4070 */
[----:B------:R-:W-:Y:S02]  /*6d20*/  IMAD R181, R3, R98, R181 ;  /* 0x0000006203b57224 */ /* 0x000fe400078e02b5 */
[----:B------:R-:W-:Y:S01]  /*6d30*/  @!P0 IMAD.IADD R124, R124, 0x1, -R3 ;  /* 0x000000017c7c8824 */ /* 0x000fe200078e0a03 */
[----:B------:R-:W-:Y:S01]  /*6d40*/  ISETP.GE.AND P0, PT, R100, RZ, PT ;  /* 0x000000ff6400720c */ /* 0x000fe20003f06270 */
[----:B------:R-:W-:-:S02]  /*6d50*/  IMAD.MOV.U32 R98, RZ, RZ, R180 ;  /* 0x000000ffff627224 */ /* 0x000fc400078e00b4 */
[----:B------:R-:W-:Y:S01]  /*6d60*/  @!P4 IMAD.IADD R175, R175, 0x1, -R3 ;  /* 0x00000001afafc824 */ /* 0x000fe200078e0a03 */
[----:B------:R-:W-:Y:S01]  /*6d70*/  ISETP.GE.AND P4, PT, R99, RZ, PT ;  /* 0x000000ff6300720c */ /* 0x000fe20003f86270 */
[----:B------:R-:W-:-:S04]  /*6d80*/  IMAD.HI.U32 R99, R5, R105, RZ ;  /* 0x0000006905637227 */ /* 0x000fc800078e00ff */
[----:B------:R-:W-:Y:S01]  /*6d90*/  @!P2 IMAD.MOV R98, RZ, RZ, -R98 ;  /* 0x000000ffff62a224 */ /* 0x000fe200078e0a62 */
[----:B------:R-:W-:Y:S01]  /*6da0*/  ISETP.GT.U32.AND P2, PT, R3, R124, PT ;  /* 0x0000007c0300720c */ /* 0x000fe20003f44070 */
[----:B------:R-:W-:Y:S02]  /*6db0*/  IMAD.MOV R180, RZ, RZ, -R99 ;  /* 0x000000ffffb47224 */ /* 0x000fe400078e0a63 */
[----:B------:R-:W-:Y:S01]  /*6dc0*/  IMAD.MOV.U32 R99, RZ, RZ, R176 ;  /* 0x000000ffff637224 */ /* 0x000fe200078e00b0 */
[----:B------:R-:W-:Y:S01]  /*6dd0*/  IABS R176, R104 ;  /* 0x0000006800b07213 */ /* 0x000fe20000000000 */
[----:B------:R-:W-:Y:S02]  /*6de0*/  IMAD.MOV.U32 R100, RZ, RZ, R175 ;  /* 0x000000ffff647224 */ /* 0x000fe400078e00af */
[----:B------:R-:W-:Y:S02]  /*6df0*/  @!P6 IMAD.IADD R235, R235, 0x1, -R3 ;  /* 0x00000001ebebe824 */ /* 0x000fe400078e0a03 */
[----:B------:R-:W-:Y:S01]  /*6e00*/  @!P3 IMAD.MOV R99, RZ, RZ, -R99 ;  /* 0x000000ffff63b224 */ /* 0x000fe200078e0a63 */
[C---:B------:R-:W-:Y:S01]  /*6e10*/  ISETP.GT.U32.AND P3, PT, R3.reuse, R186, PT ;  /* 0x000000ba0300720c */ /* 0x040fe20003f64070 */
[----:B------:R-:W-:Y:S01]  /*6e20*/  @!P5 IMAD.MOV R100, RZ, RZ, -R100 ;  /* 0x000000ffff64d224 */ /* 0x000fe200078e0a64 */
[C---:B------:R-:W-:Y:S01]  /*6e30*/  ISETP.GT.U32.AND P5, PT, R3.reuse, R181, PT ;  /* 0x000000b50300720c */ /* 0x040fe20003fa4070 */
[C---:B------:R-:W-:Y:S01]  /*6e40*/  IMAD R105, R3.reuse, R180, R105 ;  /* 0x000000b403697224 */ /* 0x040fe200078e0269 */
[----:B------:R-:W-:Y:S01]  /*6e50*/  ISETP.GT.U32.AND P6, PT, R3, R235, PT ;  /* 0x000000eb0300720c */ /* 0x000fe20003fc4070 */
[----:B------:R-:W-:-:S04]  /*6e60*/  IMAD.HI.U32 R175, R5, R182, RZ ;  /* 0x000000b605af7227 */ /* 0x000fc800078e00ff */
[----:B------:R-:W-:Y:S01]  /*6e70*/  @!P2 IMAD.IADD R124, R124, 0x1, -R3 ;  /* 0x000000017c7ca824 */ /* 0x000fe200078e0a03 */
[----:B------:R-:W-:Y:S01]  /*6e80*/  ISETP.GT.U32.AND P2, PT, R3, R105, PT ;  /* 0x000000690300720c */ /* 0x000fe20003f44070 */
[----:B------:R-:W-:Y:S02]  /*6e90*/  IMAD.MOV R175, RZ, RZ, -R175 ;  /* 0x000000ffffaf7224 */ /* 0x000fe400078e0aaf */
[--C-:B------:R-:W-:Y:S01]  /*6ea0*/  @!P3 IMAD.IADD R186, R186, 0x1, -R3.reuse ;  /* 0x00000001babab824 */ /* 0x100fe200078e0a03 */
[----:B------:R-:W-:Y:S01]  /*6eb0*/  ISETP.GE.AND P3, PT, R101, RZ, PT ;  /* 0x000000ff6500720c */ /* 0x000fe20003f66270 */
[----:B------:R-:W-:Y:S01]  /*6ec0*/  IMAD R182, R3, R175, R182 ;  /* 0x000000af03b67224 */ /* 0x000fe200078e02b6 */
[----:B------:R-:W-:Y:S01]  /*6ed0*/  IABS R175, R107 ;  /* 0x0000006b00af7213 */ /* 0x000fe20000000000 */
[--C-:B------:R-:W-:Y:S02]  /*6ee0*/  @!P5 IMAD.IADD R181, R181, 0x1, -R3.reuse ;  /* 0x00000001b5b5d824 */ /* 0x100fe400078e0a03 */
[----:B------:R-:W-:Y:S01]  /*6ef0*/  @!P6 IMAD.IADD R235, R235, 0x1, -R3 ;  /* 0x00000001ebebe824 */ /* 0x000fe200078e0a03 */
[C---:B------:R-:W-:Y:S01]  /*6f00*/  ISETP.GT.U32.AND P6, PT, R3.reuse, R182, PT ;  /* 0x000000b60300720c */ /* 0x040fe20003fc4070 */
[----:B------:R-:W-:Y:S01]  /*6f10*/  IMAD.MOV.U32 R101, RZ, RZ, R124 ;  /* 0x000000ffff657224 */ /* 0x000fe200078e007c */
[----:B------:R-:W-:Y:S01]  /*6f20*/  ISETP.GT.U32.AND P5, PT, R3, R181, PT ;  /* 0x000000b50300720c */ /* 0x000fe20003fa4070 */
[----:B------:R-:W-:-:S04]  /*6f30*/  IMAD.HI.U32 R124, R5, R236, RZ ;  /* 0x000000ec057c7227 */ /* 0x000fc800078e00ff */
[----:B------:R-:W-:-:S04]  /*6f40*/  IMAD.HI.U32 R180, R5, R176, RZ ;  /* 0x000000b005b47227 */ /* 0x000fc800078e00ff */
[--C-:B------:R-:W-:Y:S02]  /*6f50*/  @!P2 IMAD.IADD R105, R105, 0x1, -R3.reuse ;  /* 0x000000016969a824 */ /* 0x100fe400078e0a03 */
[----:B------:R-:W-:Y:S02]  /*6f60*/  IMAD.MOV R124, RZ, RZ, -R124 ;  /* 0x000000ffff7c7224 */ /* 0x000fe400078e0a7c */
[----:B------:R-:W-:Y:S01]  /*6f70*/  IMAD.MOV R180, RZ, RZ, -R180 ;  /* 0x000000ffffb47224 */ /* 0x000fe200078e0ab4 */
[C---:B------:R-:W-:Y:S01]  /*6f80*/  ISETP.GT.U32.AND P2, PT, R3.reuse, R105, PT ;  /* 0x000000690300720c */ /* 0x040fe20003f44070 */
[C---:B------:R-:W-:Y:S01]  /*6f90*/  IMAD R124, R3.reuse, R124, R236 ;  /* 0x0000007c037c7224 */ /* 0x040fe200078e02ec */
[----:B------:R-:W-:Y:S01]  /*6fa0*/  IABS R236, R110 ;  /* 0x0000006e00ec7213 */ /* 0x000fe20000000000 */
[C---:B------:R-:W-:Y:S01]  /*6fb0*/  IMAD R176, R3.reuse, R180, R176 ;  /* 0x000000b403b07224 */ /* 0x040fe200078e02b0 */
[----:B------:R-:W-:Y:S01]  /*6fc0*/  IABS R180, R109 ;  /* 0x0000006d00b47213 */ /* 0x000fe20000000000 */
[--C-:B------:R-:W-:Y:S01]  /*6fd0*/  @!P6 IMAD.IADD R182, R182, 0x1, -R3.reuse ;  /* 0x00000001b6b6e824 */ /* 0x100fe200078e0a03 */
[----:B------:R-:W-:Y:S01]  /*6fe0*/  ISETP.GT.U32.AND P6, PT, R3, R124, PT ;  /* 0x0000007c0300720c */ /* 0x000fe20003fc4070 */
[----:B------:R-:W-:Y:S01]  /*6ff0*/  @!P5 IMAD.IADD R181, R181, 0x1, -R3 ;  /* 0x00000001b5b5d824 */ /* 0x000fe200078e0a03 */
[----:B------:R-:W-:Y:S01]  /*7000*/  ISETP.GT.U32.AND P5, PT, R3, R176, PT ;  /* 0x000000b00300720c */ /* 0x000fe20003fa4070 */
[----:B------:R-:W-:Y:S01]  /*7010*/  @!P1 IMAD.MOV R101, RZ, RZ, -R101 ;  /* 0x000000ffff659224 */ /* 0x000fe200078e0a65 */
[----:B------:R-:W-:Y:S01]  /*7020*/  ISETP.GE.AND P1, PT, R102, RZ, PT ;  /* 0x000000ff6600720c */ /* 0x000fe20003f26270 */
[----:B------:R-:W-:-:S04]  /*7030*/  IMAD.HI.U32 R102, R5, R175, RZ ;  /* 0x000000af05667227 */ /* 0x000fc800078e00ff */
[----:B------:R-:W-:Y:S01]  /*7040*/  @!P2 IMAD.IADD R105, R105, 0x1, -R3 ;  /* 0x000000016969a824 */ /* 0x000fe200078e0a03 */
[----:B------:R-:W-:Y:S01]  /*7050*/  ISETP.GE.AND P2, PT, R103, RZ, PT ;  /* 0x000000ff6700720c */ /* 0x000fe20003f46270 */
[----:B------:R-:W-:Y:S02]  /*7060*/  IMAD.MOV R102, RZ, RZ, -R102 ;  /* 0x000000ffff667224 */ /* 0x000fe400078e0a66 */
[----:B------:R-:W-:-:S04]  /*7070*/  IMAD.HI.U32 R103, R5, R180, RZ ;  /* 0x000000b405677227 */ /* 0x000fc800078e00ff */
[C---:B------:R-:W-:Y:S02]  /*7080*/  IMAD R175, R3.reuse, R102, R175 ;  /* 0x0000006603af7224 */ /* 0x040fe400078e02af */
[----:B------:R-:W-:Y:S02]  /*7090*/  @!P6 IMAD.IADD R124, R124, 0x1, -R3 ;  /* 0x000000017c7ce824 */ /* 0x000fe400078e0a03 */
[----:B------:R-:W-:Y:S02]  /*70a0*/  IMAD.MOV R103, RZ, RZ, -R103 ;  /* 0x000000ffff677224 */ /* 0x000fe400078e0a67 */
[----:B------:R-:W-:Y:S01]  /*70b0*/  IMAD.MOV.U32 R102, RZ, RZ, R186 ;  /* 0x000000ffff667224 */ /* 0x000fe200078e00ba */
[C---:B------:R-:W-:Y:S01]  /*70c0*/  ISETP.GT.U32.AND P6, PT, R3.reuse, R124, PT ;  /* 0x0000007c0300720c */ /* 0x040fe20003fc4070 */
[----:B------:R-:W-:Y:S01]  /*70d0*/  @!P5 IMAD.IADD R176, R176, 0x1, -R3 ;  /* 0x00000001b0b0d824 */ /* 0x000fe200078e0a03 */
[----:B------:R-:W-:Y:S01]  /*70e0*/  ISETP.GE.AND P5, PT, R104, RZ, PT ;  /* 0x000000ff6800720c */ /* 0x000fe20003fa6270 */
[----:B------:R-:W-:-:S02]  /*70f0*/  IMAD R180, R3, R103, R180 ;  /* 0x0000006703b47224 */ /* 0x000fc400078e02b4 */
[----:B------:R-:W-:Y:S01]  /*7100*/  @!P4 IMAD.MOV R102, RZ, RZ, -R102 ;  /* 0x000000ffff66c224 */ /* 0x000fe200078e0a66 */
[----:B------:R-:W-:Y:S01]  /*7110*/  ISETP.GT.U32.AND P4, PT, R3, R182, PT ;  /* 0x000000b60300720c */ /* 0x000fe20003f84070 */
[----:B------:R-:W-:Y:S02]  /*7120*/  IMAD.MOV.U32 R104, RZ, RZ, R181 ;  /* 0x000000ffff687224 */ /* 0x000fe400078e00b5 */
[----:B------:R-:W-:-:S04]  /*7130*/  IMAD.HI.U32 R186, R5, R239, RZ ;  /* 0x000000ef05ba7227 */ /* 0x000fc800078e00ff */
[----:B------:R-:W-:Y:S02]  /*7140*/  IMAD.MOV.U32 R103, RZ, RZ, R235 ;  /* 0x000000ffff677224 */ /* 0x000fe400078e00eb */
[----:B------:R-:W-:Y:S01]  /*7150*/  @!P3 IMAD.MOV R104, RZ, RZ, -R104 ;  /* 0x000000ffff68b224 */ /* 0x000fe200078e0a68 */
[C---:B------:R-:W-:Y:S01]  /*7160*/  ISETP.GT.U32.AND P3, PT, R3.reuse, R180, PT ;  /* 0x000000b40300720c */ /* 0x040fe20003f64070 */
[----:B------:R-:W-:Y:S02]  /*7170*/  IMAD.MOV R186, RZ, RZ, -R186 ;  /* 0x000000ffffba7224 */ /* 0x000fe400078e0aba */
[----:B------:R-:W-:Y:S01]  /*7180*/  @!P0 IMAD.MOV R103, RZ, RZ, -R103 ;  /* 0x000000ffff678224 */ /* 0x000fe200078e0a67 */
[C---:B------:R-:W-:Y:S01]  /*7190*/  ISETP.GT.U32.AND P0, PT, R3.reuse, R176, PT ;  /* 0x000000b00300720c */ /* 0x040fe20003f04070 */
[----:B------:R-:W-:Y:S01]  /*71a0*/  IMAD R181, R3, R186, R239 ;  /* 0x000000ba03b57224 */ /* 0x000fe200078e02ef */
[----:B------:R-:W-:Y:S01]  /*71b0*/  IABS R186, R111 ;  /* 0x0000006f00ba7213 */ /* 0x000fe20000000000 */
[----:B------:R-:W-:-:S02]  /*71c0*/  @!P6 IMAD.IADD R124, R124, 0x1, -R3 ;  /* 0x000000017c7ce824 */ /* 0x000fc400078e0a03 */
[----:B------:R-:W-:Y:S01]  /*71d0*/  @!P4 IMAD.IADD R182, R182, 0x1, -R3 ;  /* 0x00000001b6b6c824 */ /* 0x000fe200078e0a03 */
[C---:B------:R-:W-:Y:S01]  /*71e0*/  ISETP.GT.U32.AND P6, PT, R3.reuse, R181, PT ;  /* 0x000000b50300720c */ /* 0x040fe20003fc4070 */
[----:B------:R-:W-:Y:S01]  /*71f0*/  @!P1 IMAD.MOV R105, RZ, RZ, -R105 ;  /* 0x000000ffff699224 */ /* 0x000fe200078e0a69 */
[----:B------:R-:W-:Y:S01]  /*7200*/  ISETP.GT.U32.AND P4, PT, R3, R175, PT ;  /* 0x000000af0300720c */ /* 0x000fe20003f84070 */
[--C-:B------:R-:W-:Y:S01]  /*7210*/  @!P3 IMAD.IADD R180, R180, 0x1, -R3.reuse ;  /* 0x00000001b4b4b824 */ /* 0x100fe200078e0a03 */
[----:B------:R-:W-:Y:S01]  /*7220*/  ISETP.GE.AND P1, PT, R106, RZ, PT ;  /* 0x000000ff6a00720c */ /* 0x000fe20003f26270 */
[----:B------:R-:W-:Y:S02]  /*7230*/  IMAD.MOV.U32 R106, RZ, RZ, R182 ;  /* 0x000000ffff6a7224 */ /* 0x000fe400078e00b6 */
[----:B------:R-:W-:Y:S01]  /*7240*/  @!P0 IMAD.IADD R176, R176, 0x1, -R3 ;  /* 0x00000001b0b08824 */ /* 0x000fe200078e0a03 */
[----:B------:R-:W-:Y:S01]  /*7250*/  ISETP.GE.AND P0, PT, R109, RZ, PT ;  /* 0x000000ff6d00720c */ /* 0x000fe20003f06270 */
[----:B------:R-:W-:Y:S01]  /*7260*/  IMAD.HI.U32 R109, R5, R236, RZ ;  /* 0x000000ec056d7227 */ /* 0x000fe200078e00ff */
[----:B------:R-:W-:-:S03]  /*7270*/  ISETP.GT.U32.AND P3, PT, R3, R180, PT ;  /* 0x000000b40300720c */ /* 0x000fc60003f64070 */
[----:B------:R-:W-:Y:S02]  /*7280*/  @!P6 IMAD.IADD R181, R181, 0x1, -R3 ;  /* 0x00000001b5b5e824 */ /* 0x000fe400078e0a03 */
[----:B------:R-:W-:Y:S02]  /*7290*/  IMAD.MOV R109, RZ, RZ, -R109 ;  /* 0x000000ffff6d7224 */ /* 0x000fe400078e0a6d */
[----:B------:R-:W-:Y:S01]  /*72a0*/  @!P4 IMAD.IADD R175, R175, 0x1, -R3 ;  /* 0x00000001afafc824 */ /* 0x000fe200078e0a03 */
[----:B------:R-:W-:Y:S01]  /*72b0*/  ISETP.GE.AND P4, PT, R108, RZ, PT ;  /* 0x000000ff6c00720c */ /* 0x000fe20003f86270 */
[----:B------:R-:W-:Y:S01]  /*72c0*/  @!P2 IMAD.MOV R106, RZ, RZ, -R106 ;  /* 0x000000ffff6aa224 */ /* 0x000fe200078e0a6a */
[----:B------:R-:W-:Y:S01]  /*72d0*/  IABS R108, R113 ;  /* 0x00000071006c7213 */ /* 0x000fe20000000000 */
[----:B------:R-:W-:Y:S01]  /*72e0*/  IMAD R182, R3, R109, R236 ;  /* 0x0000006d03b67224 */ /* 0x000fe200078e02ec */
[----:B------:R-:W-:Y:S01]  /*72f0*/  ISETP.GE.AND P2, PT, R107, RZ, PT ;  /* 0x000000ff6b00720c */ /* 0x000fe20003f46270 */
[----:B------:R-:W-:Y:S01]  /*7300*/  IMAD.MOV.U32 R107, RZ, RZ, R176 ;  /* 0x000000ffff6b7224 */ /* 0x000fe200078e00b0 */
[----:B------:R-:W-:Y:S01]  /*7310*/  ISETP.GT.U32.AND P6, PT, R3, R181, PT ;  /* 0x000000b50300720c */ /* 0x000fe20003fc4070 */
[----:B------:R-:W-:-:S04]  /*7320*/  IMAD.HI.U32 R109, R5, R186, RZ ;  /* 0x000000ba056d7227 */ /* 0x000fc800078e00ff */
[----:B------:R-:W-:Y:S02]  /*7330*/  IMAD.MOV.U32 R176, RZ, RZ, R108 ;  /* 0x000000ffffb07224 */ /* 0x000fe400078e006c */
[----:B------:R-:W-:Y:S01]  /*7340*/  @!P3 IMAD.IADD R180, R180, 0x1, -R3 ;  /* 0x00000001b4b4b824 */ /* 0x000fe200078e0a03 */
[C---:B------:R-:W-:Y:S01]  /*7350*/  ISETP.GT.U32.AND P3, PT, R3.reuse, R182, PT ;  /* 0x000000b60300720c */ /* 0x040fe20003f64070 */
[----:B------:R-:W-:Y:S02]  /*7360*/  IMAD.MOV.U32 R108, RZ, RZ, R124 ;  /* 0x000000ffff6c7224 */ /* 0x000fe400078e007c */
[----:B------:R-:W-:Y:S01]  /*7370*/  @!P5 IMAD.MOV R107, RZ, RZ, -R107 ;  /* 0x000000ffff6bd224 */ /* 0x000fe200078e0a6b */
[----:B------:R-:W-:Y:S01]  /*7380*/  ISETP.GT.U32.AND P5, PT, R3, R175, PT ;  /* 0x000000af0300720c */ /* 0x000fe20003fa4070 */
[----:B------:R-:W-:Y:S02]  /*7390*/  IMAD.MOV R124, RZ, RZ, -R109 ;  /* 0x000000ffff7c7224 */ /* 0x000fe400078e0a6d */
[----:B------:R-:W-:-:S02]  /*73a0*/  IMAD.MOV.U32 R109, RZ, RZ, R180 ;  /* 0x000000ffff6d7224 */ /* 0x000fc400078e00b4 */
[----:B------:R-:W-:Y:S01]  /*73b0*/  IMAD R180, R3, R124, R186 ;  /* 0x0000007c03b47224 */ /* 0x000fe200078e02ba */
[----:B------:R-:W-:Y:S01]  /*73c0*/  IABS R186, R114 ;  /* 0x0000007200ba7213 */ /* 0x000fe20000000000 */
[----:B------:R-:W-:Y:S01]  /*73d0*/  @!P1 IMAD.MOV R108, RZ, RZ, -R108 ;  /* 0x000000ffff6c9224 */ /* 0x000fe200078e0a6c */
[----:B------:R-:W-:Y:S01]  /*73e0*/  ISETP.GE.AND P1, PT, R110, RZ, PT ;  /* 0x000000ff6e00720c */ /* 0x000fe20003f26270 */
[----:B------:R-:W-:Y:S01]  /*73f0*/  @!P6 IMAD.IADD R181, R181, 0x1, -R3 ;  /* 0x00000001b5b5e824 */ /* 0x000fe200078e0a03 */
[----:B------:R-:W-:Y:S01]  /*7400*/  ISETP.GT.U32.AND P6, PT, R3, R180, PT ;  /* 0x000000b40300720c */ /* 0x000fe20003fc4070 */
[----:B------:R-:W-:-:S04]  /*7410*/  IMAD.HI.U32 R110, R5, R176, RZ ;  /* 0x000000b0056e7227 */ /* 0x000fc800078e00ff */
[----:B------:R-:W-:Y:S02]  /*7420*/  IMAD.MOV R110, RZ, RZ, -R110 ;  /* 0x000000ffff6e7224 */ /* 0x000fe400078e0a6e */
[--C-:B------:R-:W-:Y:S01]  /*7430*/  @!P5 IMAD.IADD R175, R175, 0x1, -R3.reuse ;  /* 0x00000001afafd824 */ /* 0x100fe200078e0a03 */
[----:B------:R-:W-:Y:S01]  /*7440*/  ISETP.GE.AND P5, PT, R113, RZ, PT ;  /* 0x000000ff7100720c */ /* 0x000fe20003fa6270 */
[C---:B------:R-:W-:Y:S01]  /*7450*/  IMAD R124, R3.reuse, R110, R176 ;  /* 0x0000006e037c7224 */ /* 0x040fe200078e02b0 */
[----:B------:R-:W-:Y:S01]  /*7460*/  IABS R113, R116 ;  /* 0x0000007400717213 */ /* 0x000fe20000000000 */
[----:B------:R-:W-:Y:S01]  /*7470*/  @!P3 IMAD.IADD R182, R182, 0x1, -R3 ;  /* 0x00000001b6b6b824 */ /* 0x000fe200078e0a03 */
[----:B------:R-:W-:Y:S01]  /*7480*/  ISETP.GE.AND P3, PT, R116, RZ, PT ;  /* 0x000000ff7400720c */ /* 0x000fe20003f66270 */
[----:B------:R-:W-:Y:S01]  /*7490*/  IMAD.MOV.U32 R110, RZ, RZ, R175 ;  /* 0x000000ffff6e7224 */ /* 0x000fe200078e00af */
[----:B------:R-:W-:Y:S01]  /*74a0*/  IABS R116, R112 ;  /* 0x0000007000747213 */ /* 0x000fe20000000000 */
[----:B------:R-:W-:Y:S01]  /*74b0*/  @!P6 IMAD.IADD R180, R180, 0x1, -R3 ;  /* 0x00000001b4b4e824 */ /* 0x000fe200078e0a03 */
[----:B------:R-:W-:Y:S01]  /*74c0*/  IABS R176, R115 ;  /* 0x0000007300b07213 */ /* 0x000fe20000000000 */
[----:B------:R-:W-:Y:S01]  /*74d0*/  @!P2 IMAD.MOV R110, RZ, RZ, -R110 ;  /* 0x000000ffff6ea224 */ /* 0x000fe200078e0a6e */
[----:B------:R-:W-:Y:S01]  /*74e0*/  ISETP.GT.U32.AND P2, PT, R3, R182, PT ;  /* 0x000000b60300720c */ /* 0x000fe20003f44070 */
[----:B------:R-:W-:Y:S01]  /*74f0*/  IMAD.HI.U32 R235, R5, R113, RZ ;  /* 0x0000007105eb7227 */ /* 0x000fe200078e00ff */
[----:B------:R-:W-:-:S03]  /*7500*/  ISETP.GT.U32.AND P6, PT, R3, R180, PT ;  /* 0x000000b40300720c */ /* 0x000fc60003fc4070 */
[----:B------:R-:W-:Y:S01]  /*7510*/  @!P0 IMAD.MOV R109, RZ, RZ, -R109 ;  /* 0x000000ffff6d8224 */ /* 0x000fe200078e0a6d */
[----:B------:R-:W-:Y:S01]  /*7520*/  ISETP.GE.AND P0, PT, R111, RZ, PT ;  /* 0x000000ff6f00720c */ /* 0x000fe20003f06270 */
[----:B------:R-:W-:Y:S02]  /*7530*/  IMAD.MOV.U32 R111, RZ, RZ, R181 ;  /* 0x000000ffff6f7224 */ /* 0x000fe400078e00b5 */
[----:B------:R-:W-:-:S04]  /*7540*/  IMAD.HI.U32 R175, R5, R116, RZ ;  /* 0x0000007405af7227 */ /* 0x000fc800078e00ff */
[----:B------:R-:W-:Y:S02]  /*7550*/  IMAD.MOV R181, RZ, RZ, -R235 ;  /* 0x000000ffffb57224 */ /* 0x000fe400078e0aeb */
[----:B------:R-:W-:Y:S02]  /*7560*/  IMAD.MOV R175, RZ, RZ, -R175 ;  /* 0x000000ffffaf7224 */ /* 0x000fe400078e0aaf */
[----:B------:R-:W-:Y:S01]  /*7570*/  @!P4 IMAD.MOV R111, RZ, RZ, -R111 ;  /* 0x000000ffff6fc224 */ /* 0x000fe200078e0a6f */
[C---:B------:R-:W-:Y:S01]  /*7580*/  ISETP.GT.U32.AND P4, PT, R3.reuse, R124, PT ;  /* 0x0000007c0300720c */ /* 0x040fe20003f84070 */
[C---:B------:R-:W-:Y:S02]  /*7590*/  IMAD R181, R3.reuse, R181, R113 ;  /* 0x000000b503b57224 */ /* 0x040fe400078e0271 */
[C---:B------:R-:W-:Y:S01]  /*75a0*/  IMAD R116, R3.reuse, R175, R116 ;  /* 0x000000af03747224 */ /* 0x040fe200078e0274 */
[----:B------:R-:W-:Y:S01]  /*75b0*/  IABS R175, R117 ;  /* 0x0000007500af7213 */ /* 0x000fe20000000000 */
[--C-:B------:R-:W-:Y:S01]  /*75c0*/  @!P2 IMAD.IADD R182, R182, 0x1, -R3.reuse ;  /* 0x00000001b6b6a824 */ /* 0x100fe200078e0a03 */
[C---:B------:R-:W-:Y:S01]  /*75d0*/  ISETP.GT.U32.AND P2, PT, R3.reuse, R181, PT ;  /* 0x000000b50300720c */ /* 0x040fe20003f44070 */
[----:B------:R-:W-:Y:S01]  /*75e0*/  @!P6 IMAD.IADD R180, R180, 0x1, -R3 ;  /* 0x00000001b4b4e824 */ /* 0x000fe200078e0a03 */
[----:B------:R-:W-:Y:S01]  /*75f0*/  ISETP.GT.U32.AND P6, PT, R3, R116, PT ;  /* 0x000000740300720c */ /* 0x000fe20003fc4070 */
[----:B------:R-:W-:-:S04]  /*7600*/  IMAD.HI.U32 R113, R5, R176, RZ ;  /* 0x000000b005717227 */ /* 0x000fc800078e00ff */
[----:B------:R-:W-:Y:S01]  /*7610*/  @!P4 IMAD.IADD R124, R124, 0x1, -R3 ;  /* 0x000000017c7cc824 */ /* 0x000fe200078e0a03 */
[----:B------:R-:W-:Y:S01]  /*7620*/  ISETP.GE.AND P4, PT, R112, RZ, PT ;  /* 0x000000ff7000720c */ /* 0x000fe20003f86270 */
[----:B------:R-:W-:-:S04]  /*7630*/  IMAD.HI.U32 R235, R5, R186, RZ ;  /* 0x000000ba05eb7227 */ /* 0x000fc800078e00ff */
[----:B------:R-:W-:Y:S01]  /*7640*/  @!P2 IMAD.IADD R181, R181, 0x1, -R3 ;  /* 0x00000001b5b5a824 */ /* 0x000fe200078e0a03 */
[C---:B------:R-:W-:Y:S01]  /*7650*/  ISETP.GT.U32.AND P2, PT, R3.reuse, R124, PT ;  /* 0x0000007c0300720c */ /* 0x040fe20003f44070 */
[----:B------:R-:W-:Y:S02]  /*7660*/  IMAD.MOV R113, RZ, RZ, -R113 ;  /* 0x000000ffff717224 */ /* 0x000fe400078e0a71 */
[----:B------:R-:W-:Y:S02]  /*7670*/  IMAD.MOV R235, RZ, RZ, -R235 ;  /* 0x000000ffffeb7224 */ /* 0x000fe400078e0aeb */
[----:B------:R-:W-:Y:S01]  /*7680*/  @!P6 IMAD.IADD R116, R116, 0x1, -R3 ;  /* 0x000000017474e824 */ /* 0x000fe200078e0a03 */
[----:B------:R-:W-:Y:S01]  /*7690*/  ISETP.GT.U32.AND P6, PT, R3, R181, PT ;  /* 0x000000b50300720c */ /* 0x000fe20003fc4070 */
[----:B------:R-:W-:-:S04]  /*76a0*/  IMAD.HI.U32 R236, R5, R175, RZ ;  /* 0x000000af05ec7227 */ /* 0x000fc800078e00ff */
[C---:B------:R-:W-:Y:S02]  /*76b0*/  IMAD R176, R3.reuse, R113, R176 ;  /* 0x0000007103b07224 */ /* 0x040fe400078e02b0 */
[C---:B------:R-:W-:Y:S01]  /*76c0*/  IMAD R186, R3.reuse, R235, R186 ;  /* 0x000000eb03ba7224 */ /* 0x040fe200078e02ba */
[----:B------:R-:W-:Y:S01]  /*76d0*/  IABS R235, R118 ;  /* 0x0000007600eb7213 */ /* 0x000fe20000000000 */
[----:B------:R-:W-:Y:S02]  /*76e0*/  IMAD.MOV.U32 R113, RZ, RZ, R180 ;  /* 0x000000ffff717224 */ /* 0x000fe400078e00b4 */
[----:B------:R-:W-:Y:S01]  /*76f0*/  IMAD.MOV.U32 R112, RZ, RZ, R182 ;  /* 0x000000ffff707224 */ /* 0x000fe200078e00b6 */
[----:B------:R-:W-:Y:S01]  /*7700*/  IABS R182, R119 ;  /* 0x0000007700b67213 */ /* 0x000fe20000000000 */
[----:B------:R-:W-:Y:S02]  /*7710*/  IMAD.MOV R236, RZ, RZ, -R236 ;  /* 0x000000ffffec7224 */ /* 0x000fe400078e0aec */
[----:B------:R-:W-:Y:S01]  /*7720*/  @!P0 IMAD.MOV R113, RZ, RZ, -R113 ;  /* 0x000000ffff718224 */ /* 0x000fe200078e0a71 */
[C---:B------:R-:W-:Y:S01]  /*7730*/  ISETP.GT.U32.AND P0, PT, R3.reuse, R186, PT ;  /* 0x000000ba0300720c */ /* 0x040fe20003f04070 */
[----:B------:R-:W-:Y:S01]  /*7740*/  @!P1 IMAD.MOV R112, RZ, RZ, -R112 ;  /* 0x000000ffff709224 */ /* 0x000fe200078e0a70 */
[C---:B------:R-:W-:Y:S01]  /*7750*/  ISETP.GT.U32.AND P1, PT, R3.reuse, R116, PT ;  /* 0x000000740300720c */ /* 0x040fe20003f24070 */
[----:B------:R-:W-:-:S02]  /*7760*/  IMAD R180, R3, R236, R175 ;  /* 0x000000ec03b47224 */ /* 0x000fc400078e02af */
[--C-:B------:R-:W-:Y:S01]  /*7770*/  @!P2 IMAD.IADD R124, R124, 0x1, -R3.reuse ;  /* 0x000000017c7ca824 */ /* 0x100fe200078e0a03 */
[----:B------:R-:W-:Y:S01]  /*7780*/  ISETP.GT.U32.AND P2, PT, R3, R176, PT ;  /* 0x000000b00300720c */ /* 0x000fe20003f44070 */
[----:B------:R-:W-:Y:S01]  /*7790*/  @!P6 IMAD.IADD R181, R181, 0x1, -R3 ;  /* 0x00000001b5b5e824 */ /* 0x000fe200078e0a03 */
[----:B------:R-:W-:Y:S01]  /*77a0*/  ISETP.GT.U32.AND P6, PT, R3, R180, PT ;  /* 0x000000b40300720c */ /* 0x000fe20003fc4070 */
[----:B------:R-:W-:-:S04]  /*77b0*/  IMAD.HI.U32 R175, R5, R235, RZ ;  /* 0x000000eb05af7227 */ /* 0x000fc800078e00ff */
[----:B------:R-:W-:Y:S02]  /*77c0*/  IMAD.MOV R175, RZ, RZ, -R175 ;  /* 0x000000ffffaf7224 */ /* 0x000fe400078e0aaf */
[--C-:B------:R-:W-:Y:S01]  /*77d0*/  @!P0 IMAD.IADD R186, R186, 0x1, -R3.reuse ;  /* 0x00000001baba8824 */ /* 0x100fe200078e0a03 */
[----:B------:R-:W-:Y:S01]  /*77e0*/  ISETP.GE.AND P0, PT, R115, RZ, PT ;  /* 0x000000ff7300720c */ /* 0x000fe20003f06270 */
[----:B------:R-:W-:Y:S01]  /*77f0*/  @!P1 IMAD.IADD R116, R116, 0x1, -R3 ;  /* 0x0000000174749824 */ /* 0x000fe200078e0a03 */
[----:B------:R-:W-:Y:S01]  /*7800*/  ISETP.GE.AND P1, PT, R114, RZ, PT ;  /* 0x000000ff7200720c */ /* 0x000fe20003f26270 */
[C---:B------:R-:W-:Y:S01]  /*7810*/  IMAD R175, R3.reuse, R175, R235 ;  /* 0x000000af03af7224 */ /* 0x040fe200078e02eb */
[----:B------:R-:W-:Y:S01]  /*7820*/  IABS R235, R158 ;  /* 0x0000009e00eb7213 */ /* 0x000fe20000000000 */
[--C-:B------:R-:W-:Y:S01]  /*7830*/  @!P2 IMAD.IADD R176, R176, 0x1, -R3.reuse ;  /* 0x00000001b0b0a824 */ /* 0x100fe200078e0a03 */
[C---:B------:R-:W-:Y:S01]  /*7840*/  ISETP.GT.U32.AND P2, PT, R3.reuse, R186, PT ;  /* 0x000000ba0300720c */ /* 0x040fe20003f44070 */
[----:B------:R-:W-:Y:S01]  /*7850*/  @!P4 IMAD.MOV R116, RZ, RZ, -R116 ;  /* 0x000000ffff74c224 */ /* 0x000fe200078e0a74 */
[C---:B------:R-:W-:Y:S01]  /*7860*/  ISETP.GT.U32.AND P4, PT, R3.reuse, R175, PT ;  /* 0x000000af0300720c */ /* 0x040fe20003f84070 */
[----:B------:R-:W-:Y:S01]  /*7870*/  @!P6 IMAD.IADD R180, R180, 0x1, -R3 ;  /* 0x00000001b4b4e824 */ /* 0x000fe200078e0a03 */
[----:B------:R-:W-:Y:S01]  /*7880*/  ISETP.GT.U32.AND P6, PT, R3, R176, PT ;  /* 0x000000b00300720c */ /* 0x000fe20003fc4070 */
[----:B------:R-:W-:-:S04]  /*7890*/  IMAD.HI.U32 R236, R5, R182, RZ ;  /* 0x000000b605ec7227 */ /* 0x000fc800078e00ff */
[----:B------:R-:W-:Y:S02]  /*78a0*/  IMAD.MOV.U32 R115, RZ, RZ, R181 ;  /* 0x000000ffff737224 */ /* 0x000fe400078e00b5 */
[----:B------:R-:W-:Y:S02]  /*78b0*/  IMAD.MOV R236, RZ, RZ, -R236 ;  /* 0x000000ffffec7224 */ /* 0x000fe400078e0aec */
[----:B------:R-:W-:Y:S01]  /*78c0*/  @!P3 IMAD.MOV R115, RZ, RZ, -R115 ;  /* 0x000000ffff73b224 */ /* 0x000fe200078e0a73 */
[----:B------:R-:W-:Y:S01]  /*78d0*/  ISETP.GE.AND P3, PT, R117, RZ, PT ;  /* 0x000000ff7500720c */ /* 0x000fe20003f66270 */
[----:B------:R-:W-:Y:S01]  /*78e0*/  IMAD.MOV.U32 R114, RZ, RZ, R124 ;  /* 0x000000ffff727224 */ /* 0x000fe200078e007c */
[----:B------:R-:W-:Y:S01]  /*78f0*/  IABS R117, R121 ;  /* 0x0000007900757213 */ /* 0x000fe20000000000 */
[----:B------:R-:W-:Y:S01]  /*7900*/  IMAD R124, R3, R236, R182 ;  /* 0x000000ec037c7224 */ /* 0x000fe200078e02b6 */
[----:B------:R-:W-:Y:S01]  /*7910*/  IABS R182, R120 ;  /* 0x0000007800b67213 */ /* 0x000fe20000000000 */
[--C-:B------:R-:W-:Y:S01]  /*7920*/  @!P2 IMAD.IADD R186, R186, 0x1, -R3.reuse ;  /* 0x00000001babaa824 */ /* 0x100fe200078e0a03 */
[----:B------:R-:W-:Y:S01]  /*7930*/  ISETP.GE.AND P2, PT, R118, RZ, PT ;  /* 0x000000ff7600720c */ /* 0x000fe20003f46270 */
[--C-:B------:R-:W-:Y:S01]  /*7940*/  @!P4 IMAD.IADD R175, R175, 0x1, -R3.reuse ;  /* 0x00000001afafc824 */ /* 0x100fe200078e0a03 */
[----:B------:R-:W-:Y:S01]  /*7950*/  ISETP.GE.AND P4, PT, R158, RZ, PT ;  /* 0x000000ff9e00720c */ /* 0x000fe20003f86270 */
[----:B------:R-:W-:Y:S01]  /*7960*/  @!P6 IMAD.IADD R176, R176, 0x1, -R3 ;  /* 0x00000001b0b0e824 */ /* 0x000fe200078e0a03 */
[----:B------:R-:W-:Y:S01]  /*7970*/  ISETP.GT.U32.AND P6, PT, R3, R124, PT ;  /* 0x0000007c0300720c */ /* 0x000fe20003fc4070 */
[----:B------:R-:W-:-:S02]  /*7980*/  IMAD.MOV.U32 R158, RZ, RZ, R117 ;  /* 0x000000ffff9e7224 */ /* 0x000fc400078e0075 */
[----:B------:R-:W-:Y:S02]  /*7990*/  IMAD.MOV.U32 R117, RZ, RZ, R186 ;  /* 0x000000ffff757224 */ /* 0x000fe400078e00ba */
[----:B------:R-:W-:Y:S01]  /*79a0*/  @!P5 IMAD.MOV R114, RZ, RZ, -R114 ;  /* 0x000000ffff72d224 */ /* 0x000fe200078e0a72 */
[C---:B------:R-:W-:Y:S01]  /*79b0*/  ISETP.GT.U32.AND P5, PT, R3.reuse, R180, PT ;  /* 0x000000b40300720c */ /* 0x040fe20003fa4070 */
[----:B------:R-:W-:Y:S01]  /*79c0*/  @!P1 IMAD.MOV R117, RZ, RZ, -R117 ;  /* 0x000000ffff759224 */ /* 0x000fe200078e0a75 */
[----:B------:R-:W-:Y:S01]  /*79d0*/  ISETP.GT.U32.AND P1, PT, R3, R175, PT ;  /* 0x000000af0300720c */ /* 0x000fe20003f24070 */
[----:B------:R-:W-:-:S04]  /*79e0*/  IMAD.HI.U32 R236, R5, R182, RZ ;  /* 0x000000b605ec7227 */ /* 0x000fc800078e00ff */
[----:B------:R-:W-:-:S04]  /*79f0*/  IMAD.HI.U32 R181, R5, R235, RZ ;  /* 0x000000eb05b57227 */ /* 0x000fc800078e00ff */
[----:B------:R-:W-:Y:S02]  /*7a00*/  IMAD.MOV R236, RZ, RZ, -R236 ;  /* 0x000000ffffec7224 */ /* 0x000fe400078e0aec */
[----:B------:R-:W-:Y:S02]  /*7a10*/  @!P6 IMAD.IADD R124, R124, 0x1, -R3 ;  /* 0x000000017c7ce824 */ /* 0x000fe400078e0a03 */
[----:B------:R-:W-:Y:S02]  /*7a20*/  IMAD.MOV.U32 R118, RZ, RZ, R176 ;  /* 0x000000ffff767224 */ /* 0x000fe400078e00b0 */
[----:B------:R-:W-:Y:S02]  /*7a30*/  IMAD.MOV R181, RZ, RZ, -R181 ;  /* 0x000000ffffb57224 */ /* 0x000fe400078e0ab5 */
[----:B------:R-:W-:Y:S01]  /*7a40*/  IMAD R176, R3, R236, R182 ;  /* 0x000000ec03b07224 */ /* 0x000fe200078e02b6 */
[----:B------:R-:W-:Y:S01]  /*7a50*/  IABS R182, R123 ;  /* 0x0000007b00b67213 */ /* 0x000fe20000000000 */
[----:B------:R-:W-:Y:S01]  /*7a60*/  @!P5 IMAD.IADD R180, R180, 0x1, -R3 ;  /* 0x00000001b4b4d824 */ /* 0x000fe200078e0a03 */
[----:B------:R-:W-:Y:S01]  /*7a70*/  ISETP.GE.AND P5, PT, R119, RZ, PT ;  /* 0x000000ff7700720c */ /* 0x000fe20003fa6270 */
[----:B------:R-:W-:Y:S01]  /*7a80*/  @!P0 IMAD.MOV R118, RZ, RZ, -R118 ;  /* 0x000000ffff768224 */ /* 0x000fe200078e0a76 */
[----:B------:R-:W-:Y:S01]  /*7a90*/  IABS R119, R122 ;  /* 0x0000007a00777213 */ /* 0x000fe20000000000 */
[C---:B------:R-:W-:Y:S01]  /*7aa0*/  IMAD R181, R3.reuse, R181, R235 ;  /* 0x000000b503b57224 */ /* 0x040fe200078e02eb */
[----:B------:R-:W-:Y:S01]  /*7ab0*/  ISETP.GT.U32.AND P0, PT, R3, R124, PT ;  /* 0x0000007c0300720c */ /* 0x000fe20003f04070 */
[----:B------:R-:W-:Y:S01]  /*7ac0*/  @!P1 IMAD.IADD R175, R175, 0x1, -R3 ;  /* 0x00000001afaf9824 */ /* 0x000fe200078e0a03 */
[C---:B------:R-:W-:Y:S01]  /*7ad0*/  ISETP.GT.U32.AND P1, PT, R3.reuse, R176, PT ;  /* 0x000000b00300720c */ /* 0x040fe20003f24070 */
[----:B------:R-:W-:Y:S01]  /*7ae0*/  IMAD.MOV.U32 R186, RZ, RZ, R119 ;  /* 0x000000ffffba7224 */ /* 0x000fe200078e0077 */
[----:B------:R-:W-:Y:S01]  /*7af0*/  ISETP.GT.U32.AND P6, PT, R3, R181, PT ;  /* 0x000000b50300720c */ /* 0x000fe20003fc4070 */
[----:B------:R-:W-:Y:S01]  /*7b00*/  IMAD.HI.U32 R235, R5, R158, RZ ;  /* 0x0000009e05eb7227 */ /* 0x000fe200078e00ff */
[----:B------:R-:W-:-:S03]  /*7b10*/  IABS R236, R127 ;  /* 0x0000007f00ec7213 */ /* 0x000fc60000000000 */
[----:B------:R-:W-:Y:S02]  /*7b20*/  IMAD.MOV.U32 R119, RZ, RZ, R180 ;  /* 0x000000ffff777224 */ /* 0x000fe400078e00b4 */
[----:B------:R-:W-:-:S04]  /*7b30*/  IMAD.HI.U32 R180, R5, R186, RZ ;  /* 0x000000ba05b47227 */ /* 0x000fc800078e00ff */
[----:B------:R-:W-:Y:S02]  /*7b40*/  IMAD.MOV R235, RZ, RZ, -R235 ;  /* 0x000000ffffeb7224 */ /* 0x000fe400078e0aeb */
[----:B------:R-:W-:Y:S01]  /*7b50*/  @!P3 IMAD.MOV R119, RZ, RZ, -R119 ;  /* 0x000000ffff77b224 */ /* 0x000fe200078e0a77 */
[----:B------:R-:W-:Y:S01]  /*7b60*/  ISETP.GE.AND P3, PT, R120, RZ, PT ;  /* 0x000000ff7800720c */ /* 0x000fe20003f66270 */
[----:B------:R-:W-:Y:S02]  /*7b70*/  IMAD.MOV R180, RZ, RZ, -R180 ;  /* 0x000000ffffb47224 */ /* 0x000fe400078e0ab4 */
[--C-:B------:R-:W-:Y:S01]  /*7b80*/  @!P0 IMAD.IADD R124, R124, 0x1, -R3.reuse ;  /* 0x000000017c7c8824 */ /* 0x100fe200078e0a03 */
[----:B------:R-:W-:Y:S01]  /*7b90*/  ISETP.GE.AND P0, PT, R121, RZ, PT ;  /* 0x000000ff7900720c */ /* 0x000fe20003f06270 */
[----:B------:R-:W-:Y:S01]  /*7ba0*/  IMAD R158, R3, R235, R158 ;  /* 0x000000eb039e7224 */ /* 0x000fe200078e029e */
[----:B------:R-:W-:Y:S01]  /*7bb0*/  IABS R235, R128 ;  /* 0x0000008000eb7213 */ /* 0x000fe20000000000 */
[----:B------:R-:W-:-:S02]  /*7bc0*/  @!P1 IMAD.IADD R176, R176, 0x1, -R3 ;  /* 0x00000001b0b09824 */ /* 0x000fc400078e0a03 */
[----:B------:R-:W-:Y:S02]  /*7bd0*/  IMAD.MOV.U32 R120, RZ, RZ, R175 ;  /* 0x000000ffff787224 */ /* 0x000fe400078e00af */
[----:B------:R-:W-:Y:S01]  /*7be0*/  IMAD R180, R3, R180, R186 ;  /* 0x000000b403b47224 */ /* 0x000fe200078e02ba */
[----:B------:R-:W-:Y:S01]  /*7bf0*/  IABS R186, R126 ;  /* 0x0000007e00ba7213 */ /* 0x000fe20000000000 */
[----:B------:R-:W-:Y:S02]  /*7c00*/  IMAD.MOV.U32 R121, RZ, RZ, R124 ;  /* 0x000000ffff797224 */ /* 0x000fe400078e007c */
[----:B------:R-:W-:Y:S01]  /*7c10*/  @!P6 IMAD.IADD R181, R181, 0x1, -R3 ;  /* 0x00000001b5b5e824 */ /* 0x000fe200078e0a03 */
[C---:B------:R-:W-:Y:S01]  /*7c20*/  ISETP.GT.U32.AND P6, PT, R3.reuse, R158, PT ;  /* 0x0000009e0300720c */ /* 0x040fe20003fc4070 */
[----:B------:R-:W-:Y:S01]  /*7c30*/  @!P2 IMAD.MOV R120, RZ, RZ, -R120 ;  /* 0x000000ffff78a224 */ /* 0x000fe200078e0a78 */
[----:B------:R-:W-:Y:S01]  /*7c40*/  ISETP.GT.U32.AND P2, PT, R3, R176, PT ;  /* 0x000000b00300720c */ /* 0x000fe20003f44070 */
[----:B------:R-:W-:Y:S01]  /*7c50*/  IMAD.HI.U32 R239, R5, R182, RZ ;  /* 0x000000b605ef7227 */ /* 0x000fe200078e00ff */
[----:B------:R-:W-:-:S03]  /*7c60*/  ISETP.GT.U32.AND P1, PT, R3, R181, PT ;  /* 0x000000b50300720c */ /* 0x000fc60003f24070 */
[----:B------:R-:W-:Y:S01]  /*7c70*/  @!P5 IMAD.MOV R121, RZ, RZ, -R121 ;  /* 0x000000ffff79d224 */ /* 0x000fe200078e0a79 */
[----:B------:R-:W-:Y:S01]  /*7c80*/  ISETP.GT.U32.AND P5, PT, R3, R180, PT ;  /* 0x000000b40300720c */ /* 0x000fe20003fa4070 */
[----:B------:R-:W-:Y:S02]  /*7c90*/  IMAD.MOV R239, RZ, RZ, -R239 ;  /* 0x000000ffffef7224 */ /* 0x000fe400078e0aef */
[----:B------:R-:W-:-:S04]  /*7ca0*/  IMAD.HI.U32 R175, R5, R186, RZ ;  /* 0x000000ba05af7227 */ /* 0x000fc800078e00ff */
[C---:B------:R-:W-:Y:S02]  /*7cb0*/  IMAD R182, R3.reuse, R239, R182 ;  /* 0x000000ef03b67224 */ /* 0x040fe400078e02b6 */
[--C-:B------:R-:W-:Y:S02]  /*7cc0*/  @!P6 IMAD.IADD R158, R158, 0x1, -R3.reuse ;  /* 0x000000019e9ee824 */ /* 0x100fe400078e0a03 */
[--C-:B------:R-:W-:Y:S01]  /*7cd0*/  @!P2 IMAD.IADD R176, R176, 0x1, -R3.reuse ;  /* 0x00000001b0b0a824 */ /* 0x100fe200078e0a03 */
[C---:B------:R-:W-:Y:S01]  /*7ce0*/  ISETP.GT.U32.AND P2, PT, R3.reuse, R182, PT ;  /* 0x000000b60300720c */ /* 0x040fe20003f44070 */
[--C-:B------:R-:W-:Y:S01]  /*7cf0*/  @!P5 IMAD.IADD R180, R180, 0x1, -R3.reuse ;  /* 0x00000001b4b4d824 */ /* 0x100fe200078e0a03 */
[----:B------:R-:W-:Y:S01]  /*7d00*/  ISETP.GT.U32.AND P6, PT, R3, R158, PT ;  /* 0x0000009e0300720c */ /* 0x000fe20003fc4070 */
[----:B------:R-:W-:Y:S01]  /*7d10*/  @!P1 IMAD.IADD R181, R181, 0x1, -R3 ;  /* 0x00000001b5b59824 */ /* 0x000fe200078e0a03 */
[----:B------:R-:W-:Y:S01]  /*7d20*/  ISETP.GE.AND P1, PT, R122, RZ, PT ;  /* 0x000000ff7a00720c */ /* 0x000fe20003f26270 */
[----:B------:R-:W-:Y:S01]  /*7d30*/  IMAD.MOV R175, RZ, RZ, -R175 ;  /* 0x000000ffffaf7224 */ /* 0x000fe200078e0aaf */
[----:B------:R-:W-:Y:S01]  /*7d40*/  ISETP.GT.U32.AND P5, PT, R3, R180, PT ;  /* 0x000000b40300720c */ /* 0x000fe20003fa4070 */
[----:B------:R-:W-:Y:S01]  /*7d50*/  IMAD.MOV.U32 R122, RZ, RZ, R181 ;  /* 0x000000ffff7a7224 */ /* 0x000fe200078e00b5 */
[----:B------:R-:W-:Y:S01]  /*7d60*/  IABS R181, R133 ;  /* 0x0000008500b57213 */ /* 0x000fe20000000000 */
[----:B------:R-:W-:-:S04]  /*7d70*/  IMAD.HI.U32 R124, R5, R235, RZ ;  /* 0x000000eb057c7227 */ /* 0x000fc800078e00ff */
[----:B------:R-:W-:Y:S01]  /*7d80*/  @!P4 IMAD.MOV R122, RZ, RZ, -R122 ;  /* 0x000000ffff7ac224 */ /* 0x000fe200078e0a7a */
[----:B------:R-:W-:Y:S01]  /*7d90*/  ISETP.GE.AND P4, PT, R123, RZ, PT ;  /* 0x000000ff7b00720c */ /* 0x000fe20003f86270 */
[--C-:B------:R-:W-:Y:S01]  /*7da0*/  @!P2 IMAD.IADD R182, R182, 0x1, -R3.reuse ;  /* 0x00000001b6b6a824 */ /* 0x100fe200078e0a03 */
[----:B------:R-:W-:Y:S01]  /*7db0*/  ISETP.GE.AND P2, PT, R126, RZ, PT ;  /* 0x000000ff7e00720c */ /* 0x000fe20003f46270 */
[----:B------:R-:W-:Y:S02]  /*7dc0*/  IMAD.MOV.U32 R123, RZ, RZ, R176 ;  /* 0x000000ffff7b7224 */ /* 0x000fe400078e00b0 */
[C---:B------:R-:W-:Y:S02]  /*7dd0*/  IMAD R175, R3.reuse, R175, R186 ;  /* 0x000000af03af7224 */ /* 0x040fe400078e02ba */
[----:B------:R-:W-:Y:S02]  /*7de0*/  IMAD.MOV R124, RZ, RZ, -R124 ;  /* 0x000000ffff7c7224 */ /* 0x000fe400078e0a7c */
[----:B------:R-:W-:Y:S01]  /*7df0*/  @!P6 IMAD.IADD R158, R158, 0x1, -R3 ;  /* 0x000000019e9ee824 */ /* 0x000fe200078e0a03 */
[C---:B------:R-:W-:Y:S01]  /*7e00*/  ISETP.GT.U32.AND P6, PT, R3.reuse, R175, PT ;  /* 0x000000af0300720c */ /* 0x040fe20003fc4070 */
[----:B------:R-:W-:Y:S01]  /*7e10*/  @!P3 IMAD.MOV R123, RZ, RZ, -R123 ;  /* 0x000000ffff7bb224 */ /* 0x000fe200078e0a7b */
[----:B------:R-:W-:Y:S01]  /*7e20*/  ISETP.GT.U32.AND P3, PT, R3, R182, PT ;  /* 0x000000b60300720c */ /* 0x000fe20003f64070 */
[----:B------:R-:W-:-:S04]  /*7e30*/  IMAD.HI.U32 R126, R5, R181, RZ ;  /* 0x000000b5057e7227 */ /* 0x000fc800078e00ff */
[----:B------:R-:W-:Y:S02]  /*7e40*/  @!P5 IMAD.IADD R180, R180, 0x1, -R3 ;  /* 0x00000001b4b4d824 */ /* 0x000fe400078e0a03 */
[----:B------:R-:W-:Y:S02]  /*7e50*/  IMAD R235, R3, R124, R235 ;  /* 0x0000007c03eb7224 */ /* 0x000fe400078e02eb */
[----:B------:R-:W-:Y:S02]  /*7e60*/  IMAD.MOV.U32 R124, RZ, RZ, R158 ;  /* 0x000000ffff7c7224 */ /* 0x000fe400078e009e */
[----:B------:R-:W-:Y:S02]  /*7e70*/  IMAD.MOV R158, RZ, RZ, -R126 ;  /* 0x000000ffff9e7224 */ /* 0x000fe400078e0a7e */
[----:B------:R-:W-:Y:S01]  /*7e80*/  IMAD.MOV.U32 R126, RZ, RZ, R180 ;  /* 0x000000ffff7e7224 */ /* 0x000fe200078e00b4 */
[----:B------:R-:W-:Y:S01]  /*7e90*/  IABS R180, R131 ;  /* 0x0000008300b47213 */ /* 0x000fe20000000000 */
[----:B------:R-:W-:-:S04]  /*7ea0*/  IMAD.HI.U32 R186, R5, R236, RZ ;  /* 0x000000ec05ba7227 */ /* 0x000fc800078e00ff */
[C---:B------:R-:W-:Y:S01]  /*7eb0*/  IMAD R181, R3.reuse, R158, R181 ;  /* 0x0000009e03b57224 */ /* 0x040fe200078e02b5 */
[----:B------:R-:W-:Y:S01]  /*7ec0*/  IABS R158, R129 ;  /* 0x00000081009e7213 */ /* 0x000fe20000000000 */
[----:B------:R-:W-:Y:S01]  /*7ed0*/  @!P1 IMAD.MOV R126, RZ, RZ, -R126 ;  /* 0x000000ffff7e9224 */ /* 0x000fe200078e0a7e */
[C---:B------:R-:W-:Y:S01]  /*7ee0*/  ISETP.GT.U32.AND P1, PT, R3.reuse, R235, PT ;  /* 0x000000eb0300720c */ /* 0x040fe20003f24070 */
[----:B------:R-:W-:Y:S02]  /*7ef0*/  IMAD.MOV R186, RZ, RZ, -R186 ;  /* 0x000000ffffba7224 */ /* 0x000fe400078e0aba */
[--C-:B------:R-:W-:Y:S01]  /*7f00*/  @!P3 IMAD.IADD R182, R182, 0x1, -R3.reuse ;  /* 0x00000001b6b6b824 */ /* 0x100fe200078e0a03 */
[----:B------:R-:W-:Y:S01]  /*7f10*/  ISETP.GT.U32.AND P3, PT, R3, R181, PT ;  /* 0x000000b50300720c */ /* 0x000fe20003f64070 */
[----:B------:R-:W-:Y:S02]  /*7f20*/  @!P6 IMAD.IADD R175, R175, 0x1, -R3 ;  /* 0x00000001afafe824 */ /* 0x000fe400078e0a03 */
[----:B------:R-:W-:Y:S01]  /*7f30*/  IMAD R236, R3, R186, R236 ;  /* 0x000000ba03ec7224 */ /* 0x000fe200078e02ec */
[----:B------:R-:W-:Y:S01]  /*7f40*/  IABS R186, R134 ;  /* 0x0000008600ba7213 */ /* 0x000fe20000000000 */
[----:B------:R-:W-:Y:S01]  /*7f50*/  IMAD.HI.U32 R176, R5, R158, RZ ;  /* 0x0000009e05b07227 */ /* 0x000fe200078e00ff */
[----:B------:R-:W-:-:S02]  /*7f60*/  ISETP.GT.U32.AND P6, PT, R3, R175, PT ;  /* 0x000000af0300720c */ /* 0x000fc40003fc4070 */
[----:B------:R-:W-:Y:S01]  /*7f70*/  ISETP.GT.U32.AND P5, PT, R3, R236, PT ;  /* 0x000000ec0300720c */ /* 0x000fe20003fa4070 */
[--C-:B------:R-:W-:Y:S02]  /*7f80*/  @!P1 IMAD.IADD R235, R235, 0x1, -R3.reuse ;  /* 0x00000001ebeb9824 */ /* 0x100fe400078e0a03 */
[----:B------:R-:W-:Y:S02]  /*7f90*/  IMAD.MOV R176, RZ, RZ, -R176 ;  /* 0x000000ffffb07224 */ /* 0x000fe400078e0ab0 */
[--C-:B------:R-:W-:Y:S01]  /*7fa0*/  @!P3 IMAD.IADD R181, R181, 0x1, -R3.reuse ;  /* 0x00000001b5b5b824 */ /* 0x100fe200078e0a03 */
[----:B------:R-:W-:Y:S01]  /*7fb0*/  ISETP.GT.U32.AND P3, PT, R3, R235, PT ;  /* 0x000000eb0300720c */ /* 0x000fe20003f64070 */
[----:B------:R-:W-:Y:S01]  /*7fc0*/  @!P0 IMAD.MOV R124, RZ, RZ, -R124 ;  /* 0x000000ffff7c8224 */ /* 0x000fe200078e0a7c */
[----:B------:R-:W-:Y:S02]  /*7fd0*/  ISETP.GE.AND P0, PT, R127, RZ, PT ;  /* 0x000000ff7f00720c */ /* 0x000fe40003f06270 */
[----:B------:R-:W-:Y:S01]  /*7fe0*/  IABS R127, R130 ;  /* 0x00000082007f7213 */ /* 0x000fe20000000000 */
[--C-:B------:R-:W-:Y:S01]  /*7ff0*/  @!P6 IMAD.IADD R175, R175, 0x1, -R3.reuse ;  /* 0x00000001afafe824 */ /* 0x100fe200078e0a03 */
[----:B------:R-:W-:Y:S01]  /*8000*/  ISETP.GE.AND P6, PT, R128, RZ, PT ;  /* 0x000000ff8000720c */ /* 0x000fe20003fc6270 */
[----:B------:R-:W-:Y:S01]  /*8010*/  @!P5 IMAD.IADD R236, R236, 0x1, -R3 ;  /* 0x00000001ececd824 */ /* 0x000fe200078e0a03 */
[----:B------:R-:W-:Y:S01]  /*8020*/  ISETP.GE.AND P5, PT, R133, RZ, PT ;  /* 0x000000ff8500720c */ /* 0x000fe20003fa6270 */
[----:B------:R-:W-:-:S02]  /*8030*/  IMAD.MOV.U32 R128, RZ, RZ, R175 ;  /* 0x000000ffff807224 */ /* 0x000fc400078e00af */
[C---:B------:R-:W-:Y:S01]  /*8040*/  IMAD R175, R3.reuse, R176, R158 ;  /* 0x000000b003af7224 */ /* 0x040fe200078e029e */
[----:B------:R-:W-:Y:S01]  /*8050*/  ISETP.GT.U32.AND P1, PT, R3, R236, PT ;  /* 0x000000ec0300720c */ /* 0x000fe20003f24070 */
[----:B------:R-:W-:Y:S01]  /*8060*/  @!P3 IMAD.IADD R235, R235, 0x1, -R3 ;  /* 0x00000001ebebb824 */ /* 0x000fe200078e0a03 */
[----:B------:R-:W-:Y:S01]  /*8070*/  IABS R176, R136 ;  /* 0x0000008800b07213 */ /* 0x000fe20000000000 */
[----:B------:R-:W-:Y:S01]  /*8080*/  IMAD.MOV.U32 R133, RZ, RZ, R127 ;  /* 0x000000ffff857224 */ /* 0x000fe200078e007f */
[----:B------:R-:W-:Y:S01]  /*8090*/  ISETP.GT.U32.AND P3, PT, R3, R175, PT ;  /* 0x000000af0300720c */ /* 0x000fe20003f64070 */
[----:B------:R-:W-:Y:S01]  /*80a0*/  @!P2 IMAD.MOV R128, RZ, RZ, -R128 ;  /* 0x000000ffff80a224 */ /* 0x000fe200078e0a80 */
[----:B------:R-:W-:Y:S01]  /*80b0*/  ISETP.GE.AND P2, PT, R129, RZ, PT ;  /* 0x000000ff8100720c */ /* 0x000fe20003f46270 */
[----:B------:R-:W-:Y:S02]  /*80c0*/  IMAD.MOV.U32 R127, RZ, RZ, R182 ;  /* 0x000000ffff7f7224 */ /* 0x000fe400078e00b6 */
[----:B------:R-:W-:-:S04]  /*80d0*/  IMAD.HI.U32 R129, R5, R133, RZ ;  /* 0x0000008505817227 */ /* 0x000fc800078e00ff */
[----:B------:R-:W-:-:S04]  /*80e0*/  IMAD.HI.U32 R182, R5, R180, RZ ;  /* 0x000000b405b67227 */ /* 0x000fc800078e00ff */
[----:B------:R-:W-:Y:S02]  /*80f0*/  IMAD.MOV R129, RZ, RZ, -R129 ;  /* 0x000000ffff817224 */ /* 0x000fe400078e0a81 */
[----:B------:R-:W-:Y:S01]  /*8100*/  @!P1 IMAD.IADD R236, R236, 0x1, -R3 ;  /* 0x00000001ecec9824 */ /* 0x000fe200078e0a03 */
[----:B------:R-:W-:Y:S01]  /*8110*/  ISETP.GE.AND P1, PT, R130, RZ, PT ;  /* 0x000000ff8200720c */ /* 0x000fe20003f26270 */
[----:B------:R-:W-:Y:S02]  /*8120*/  IMAD.MOV R182, RZ, RZ, -R182 ;  /* 0x000000ffffb67224 */ /* 0x000fe400078e0ab6 */
[C---:B------:R-:W-:Y:S02]  /*8130*/  IMAD R133, R3.reuse, R129, R133 ;  /* 0x0000008103857224 */ /* 0x040fe400078e0285 */
[----:B------:R-:W-:Y:S01]  /*8140*/  @!P4 IMAD.MOV R127, RZ, RZ, -R127 ;  /* 0x000000ffff7fc224 */ /* 0x000fe200078e0a7f */
[C---:B------:R-:W-:Y:S01]  /*8150*/  ISETP.GT.U32.AND P4, PT, R3.reuse, R181, PT ;  /* 0x000000b50300720c */ /* 0x040fe20003f84070 */
[----:B------:R-:W-:Y:S01]  /*8160*/  IMAD R158, R3, R182, R180 ;  /* 0x000000b6039e7224 */ /* 0x000fe200078e02b4 */
[----:B------:R-:W-:Y:S01]  /*8170*/  IABS R182, R132 ;  /* 0x0000008400b67213 */ /* 0x000fe20000000000 */
[----:B------:R-:W-:Y:S01]  /*8180*/  IMAD.MOV.U32 R129, RZ, RZ, R236 ;  /* 0x000000ffff817224 */ /* 0x000fe200078e00ec */
[----:B------:R-:W-:Y:S01]  /*8190*/  IABS R180, R135 ;  /* 0x0000008700b47213 */ /* 0x000fe20000000000 */
[----:B------:R-:W-:Y:S01]  /*81a0*/  @!P3 IMAD.IADD R175, R175, 0x1, -R3 ;  /* 0x00000001afafb824 */ /* 0x000fe200078e0a03 */
[----:B------:R-:W-:Y:S01]  /*81b0*/  ISETP.GT.U32.AND P3, PT, R3, R133, PT ;  /* 0x000000850300720c */ /* 0x000fe20003f64070 */
[----:B------:R-:W-:-:S02]  /*81c0*/  IMAD.MOV.U32 R130, RZ, RZ, R235 ;  /* 0x000000ffff827224 */ /* 0x000fc400078e00eb */
[----:B------:R-:W-:Y:S01]  /*81d0*/  @!P0 IMAD.MOV R129, RZ, RZ, -R129 ;  /* 0x000000ffff818224 */ /* 0x000fe200078e0a81 */
[----:B------:R-:W-:Y:S01]  /*81e0*/  ISETP.GT.U32.AND P0, PT, R3, R175, PT ;  /* 0x000000af0300720c */ /* 0x000fe20003f04070 */
[----:B------:R-:W-:-:S04]  /*81f0*/  IMAD.HI.U32 R239, R5, R182, RZ ;  /* 0x000000b605ef7227 */ /* 0x000fc800078e00ff */
[----:B------:R-:W-:Y:S01]  /*8200*/  @!P6 IMAD.MOV R130, RZ, RZ, -R130 ;  /* 0x000000ffff82e224 */ /* 0x000fe200078e0a82 */
[----:B------:R-:W-:Y:S01]  /*8210*/  ISETP.GT.U32.AND P6, PT, R3, R158, PT ;  /* 0x0000009e0300720c */ /* 0x000fe20003fc4070 */
[----:B------:R-:W-:Y:S02]  /*8220*/  IMAD.MOV R239, RZ, RZ, -R239 ;  /* 0x000000ffffef7224 */ /* 0x000fe400078e0aef */
[----:B------:R-:W-:Y:S01]  /*8230*/  @!P4 IMAD.IADD R181, R181, 0x1, -R3 ;  /* 0x00000001b5b5c824 */ /* 0x000fe200078e0a03 */
[----:B------:R-:W-:Y:S01]  /*8240*/  ISETP.GE.AND P4, PT, R131, RZ, PT ;  /* 0x000000ff8300720c */ /* 0x000fe20003f86270 */
[----:B------:R-:W-:Y:S02]  /*8250*/  IMAD R182, R3, R239, R182 ;  /* 0x000000ef03b67224 */ /* 0x000fe400078e02b6 */
[----:B------:R-:W-:-:S04]  /*8260*/  IMAD.HI.U32 R236, R5, R186, RZ ;  /* 0x000000ba05ec7227 */ /* 0x000fc800078e00ff */
[----:B------:R-:W-:Y:S02]  /*8270*/  IMAD.MOV.U32 R131, RZ, RZ, R181 ;  /* 0x000000ffff837224 */ /* 0x000fe400078e00b5 */
[--C-:B------:R-:W-:Y:S01]  /*8280*/  @!P0 IMAD.IADD R175, R175, 0x1, -R3.reuse ;  /* 0x00000001afaf8824 */ /* 0x100fe200078e0a03 */
[----:B------:R-:W-:Y:S01]  /*8290*/  ISETP.GT.U32.AND P0, PT, R3, R182, PT ;  /* 0x000000b60300720c */ /* 0x000fe20003f04070 */
[----:B------:R-:W-:Y:S02]  /*82a0*/  IMAD.MOV R236, RZ, RZ, -R236 ;  /* 0x000000ffffec7224 */ /* 0x000fe400078e0aec */
[--C-:B------:R-:W-:Y:S02]  /*82b0*/  @!P3 IMAD.IADD R133, R133, 0x1, -R3.reuse ;  /* 0x000000018585b824 */ /* 0x100fe400078e0a03 */
[----:B------:R-:W-:Y:S02]  /*82c0*/  @!P6 IMAD.IADD R158, R158, 0x1, -R3 ;  /* 0x000000019e9ee824 */ /* 0x000fe400078e0a03 */
[----:B------:R-:W-:Y:S01]  /*82d0*/  @!P5 IMAD.MOV R131, RZ, RZ, -R131 ;  /* 0x000000ffff83d224 */ /* 0x000fe200078e0a83 */
[----:B------:R-:W-:Y:S01]  /*82e0*/  ISETP.GE.AND P5, PT, R132, RZ, PT ;  /* 0x000000ff8400720c */ /* 0x000fe20003fa6270 */
[C---:B------:R-:W-:Y:S01]  /*82f0*/  IMAD R181, R3.reuse, R236, R186 ;  /* 0x000000ec03b57224 */ /* 0x040fe200078e02ba */
[C---:B------:R-:W-:Y:S01]  /*8300*/  ISETP.GT.U32.AND P3, PT, R3.reuse, R133, PT ;  /* 0x000000850300720c */ /* 0x040fe20003f64070 */
[----:B------:R-:W-:Y:S01]  /*8310*/  IMAD.MOV.U32 R132, RZ, RZ, R175 ;  /* 0x000000ffff847224 */ /* 0x000fe200078e00af */
[----:B------:R-:W-:Y:S01]  /*8320*/  ISETP.GT.U32.AND P6, PT, R3, R158, PT ;  /* 0x0000009e0300720c */ /* 0x000fe20003fc4070 */
[----:B------:R-:W-:Y:S01]  /*8330*/  IMAD.HI.U32 R235, R5, R180, RZ ;  /* 0x000000b405eb7227 */ /* 0x000fe200078e00ff */
[----:B------:R-:W-:-:S03]  /*8340*/  IABS R175, R137 ;  /* 0x0000008900af7213 */ /* 0x000fc60000000000 */
[----:B------:R-:W-:-:S04]  /*8350*/  IMAD.HI.U32 R186, R5, R176, RZ ;  /* 0x000000b005ba7227 */ /* 0x000fc800078e00ff */
[----:B------:R-:W-:Y:S01]  /*8360*/  @!P2 IMAD.MOV R132, RZ, RZ, -R132 ;  /* 0x000000ffff84a224 */ /* 0x000fe200078e0a84 */
[C---:B------:R-:W-:Y:S01]  /*8370*/  ISETP.GT.U32.AND P2, PT, R3.reuse, R181, PT ;  /* 0x000000b50300720c */ /* 0x040fe20003f44070 */
[----:B------:R-:W-:Y:S02]  /*8380*/  IMAD.MOV R235, RZ, RZ, -R235 ;  /* 0x000000ffffeb7224 */ /* 0x000fe400078e0aeb */
[----:B------:R-:W-:Y:S02]  /*8390*/  IMAD.MOV R186, RZ, RZ, -R186 ;  /* 0x000000ffffba7224 */ /* 0x000fe400078e0aba */
[--C-:B------:R-:W-:Y:S02]  /*83a0*/  @!P0 IMAD.IADD R182, R182, 0x1, -R3.reuse ;  /* 0x00000001b6b68824 */ /* 0x100fe400078e0a03 */
[C---:B------:R-:W-:Y:S02]  /*83b0*/  IMAD R180, R3.reuse, R235, R180 ;  /* 0x000000eb03b47224 */ /* 0x040fe400078e02b4 */
[C---:B------:R-:W-:Y:S01]  /*83c0*/  IMAD R176, R3.reuse, R186, R176 ;  /* 0x000000ba03b07224 */ /* 0x040fe200078e02b0 */
[----:B------:R-:W-:Y:S01]  /*83d0*/  ISETP.GT.U32.AND P0, PT, R3, R182, PT ;  /* 0x000000b60300720c */ /* 0x000fe20003f04070 */
[--C-:B------:R-:W-:Y:S01]  /*83e0*/  @!P3 IMAD.IADD R133, R133, 0x1, -R3.reuse ;  /* 0x000000018585b824 */ /* 0x100fe200078e0a03 */
[C---:B------:R-:W-:Y:S01]  /*83f0*/  ISETP.GT.U32.AND P3, PT, R3.reuse, R180, PT ;  /* 0x000000b40300720c */ /* 0x040fe20003f64070 */
[--C-:B------:R-:W-:Y:S01]  /*8400*/  @!P6 IMAD.IADD R158, R158, 0x1, -R3.reuse ;  /* 0x000000019e9ee824 */ /* 0x100fe200078e0a03 */
[----:B------:R-:W-:Y:S01]  /*8410*/  ISETP.GT.U32.AND P6, PT, R3, R176, PT ;  /* 0x000000b00300720c */ /* 0x000fe20003fc4070 */
[----:B------:R-:W-:Y:S01]  /*8420*/  @!P2 IMAD.IADD R181, R181, 0x1, -R3 ;  /* 0x00000001b5b5a824 */ /* 0x000fe200078e0a03 */
[----:B------:R-:W-:Y:S01]  /*8430*/  IABS R186, R138 ;  /* 0x0000008a00ba7213 */ /* 0x000fe20000000000 */
[----:B------:R-:W-:Y:S01]  /*8440*/  @!P1 IMAD.MOV R133, RZ, RZ, -R133 ;  /* 0x000000ffff859224 */ /* 0x000fe200078e0a85 */
[----:B------:R-:W-:Y:S01]  /*8450*/  ISETP.GE.AND P2, PT, R134, RZ, PT ;  /* 0x000000ff8600720c */ /* 0x000fe20003f46270 */
[----:B------:R-:W-:Y:S01]  /*8460*/  IMAD.HI.U32 R235, R5, R175, RZ ;  /* 0x000000af05eb7227 */ /* 0x000fe200078e00ff */
[----:B------:R-:W-:-:S03]  /*8470*/  ISETP.GT.U32.AND P1, PT, R3, R181, PT ;  /* 0x000000b50300720c */ /* 0x000fc60003f24070 */
[----:B------:R-:W-:-:S04]  /*8480*/  IMAD.HI.U32 R134, R5, R186, RZ ;  /* 0x000000ba05867227 */ /* 0x000fc800078e00ff */
[----:B------:R-:W-:Y:S01]  /*8490*/  @!P0 IMAD.IADD R182, R182, 0x1, -R3 ;  /* 0x00000001b6b68824 */ /* 0x000fe200078e0a03 */
[----:B------:R-:W-:Y:S01]  /*84a0*/  ISETP.GE.AND P0, PT, R135, RZ, PT ;  /* 0x000000ff8700720c */ /* 0x000fe20003f06270 */
[----:B------:R-:W-:Y:S02]  /*84b0*/  IMAD.MOV R235, RZ, RZ, -R235 ;  /* 0x000000ffffeb7224 */ /* 0x000fe400078e0aeb */
[----:B------:R-:W-:Y:S02]  /*84c0*/  IMAD.MOV R135, RZ, RZ, -R134 ;  /* 0x000000ffff877224 */ /* 0x000fe400078e0a86 */
[--C-:B------:R-:W-:Y:S01]  /*84d0*/  @!P3 IMAD.IADD R180, R180, 0x1, -R3.reuse ;  /* 0x00000001b4b4b824 */ /* 0x100fe200078e0a03 */
[----:B------:R-:W-:Y:S01]  /*84e0*/  ISETP.GE.AND P3, PT, R136, RZ, PT ;  /* 0x000000ff8800720c */ /* 0x000fe20003f66270 */
[----:B------:R-:W-:Y:S02]  /*84f0*/  IMAD.MOV.U32 R134, RZ, RZ, R158 ;  /* 0x000000ffff867224 */ /* 0x000fe400078e009e */
[----:B------:R-:W-:Y:S01]  /*8500*/  @!P6 IMAD.IADD R176, R176, 0x1, -R3 ;  /* 0x00000001b0b0e824 */ /* 0x000fe200078e0a03 */
[C---:B------:R-:W-:Y:S01]  /*8510*/  ISETP.GT.U32.AND P6, PT, R3.reuse, R180, PT ;  /* 0x000000b40300720c */ /* 0x040fe20003fc4070 */
[C---:B------:R-:W-:Y:S01]  /*8520*/  IMAD R175, R3.reuse, R235, R175 ;  /* 0x000000eb03af7224 */ /* 0x040fe200078e02af */
[----:B------:R-:W-:Y:S01]  /*8530*/  IABS R235, R141 ;  /* 0x0000008d00eb7213 */ /* 0x000fe20000000000 */
[----:B------:R-:W-:Y:S01]  /*8540*/  @!P4 IMAD.MOV R134, RZ, RZ, -R134 ;  /* 0x000000ffff86c224 */ /* 0x000fe200078e0a86 */
[----:B------:R-:W-:Y:S01]  /*8550*/  ISETP.GT.U32.AND P4, PT, R3, R176, PT ;  /* 0x000000b00300720c */ /* 0x000fe20003f84070 */
[----:B------:R-:W-:Y:S01]  /*8560*/  @!P1 IMAD.IADD R181, R181, 0x1, -R3 ;  /* 0x00000001b5b59824 */ /* 0x000fe200078e0a03 */
[C---:B------:R-:W-:Y:S01]  /*8570*/  ISETP.GT.U32.AND P1, PT, R3.reuse, R175, PT ;  /* 0x000000af0300720c */ /* 0x040fe20003f24070 */
[----:B------:R-:W-:Y:S01]  /*8580*/  IMAD R158, R3, R135, R186 ;  /* 0x00000087039e7224 */ /* 0x000fe200078e02ba */
[----:B------:R-:W-:Y:S01]  /*8590*/  IABS R186, R147 ;  /* 0x0000009300ba7213 */ /* 0x000fe20000000000 */
[----:B------:R-:W-:Y:S01]  /*85a0*/  IMAD.MOV.U32 R135, RZ, RZ, R182 ;  /* 0x000000ffff877224 */ /* 0x000fe200078e00b6 */
[----:B------:R-:W-:Y:S01]  /*85b0*/  IABS R182, R140 ;  /* 0x0000008c00b67213 */ /* 0x000fe20000000000 */
[----:B------:R-:W-:-:S02]  /*85c0*/  IMAD.MOV.U32 R136, RZ, RZ, R181 ;  /* 0x000000ffff887224 */ /* 0x000fc400078e00b5 */
[----:B------:R-:W-:Y:S01]  /*85d0*/  @!P5 IMAD.MOV R135, RZ, RZ, -R135 ;  /* 0x000000ffff87d224 */ /* 0x000fe200078e0a87 */
[----:B------:R-:W-:Y:S01]  /*85e0*/  ISETP.GE.AND P5, PT, R137, RZ, PT ;  /* 0x000000ff8900720c */ /* 0x000fe20003fa6270 */
[--C-:B------:R-:W-:Y:S01]  /*85f0*/  @!P6 IMAD.IADD R180, R180, 0x1, -R3.reuse ;  /* 0x00000001b4b4e824 */ /* 0x100fe200078e0a03 */
[----:B------:R-:W-:Y:S01]  /*8600*/  IABS R137, R142 ;  /* 0x0000008e00897213 */ /* 0x000fe20000000000 */
[--C-:B------:R-:W-:Y:S01]  /*8610*/  @!P4 IMAD.IADD R176, R176, 0x1, -R3.reuse ;  /* 0x00000001b0b0c824 */ /* 0x100fe200078e0a03 */
[----:B------:R-:W-:Y:S01]  /*8620*/  ISETP.GE.AND P4, PT, R140, RZ, PT ;  /* 0x000000ff8c00720c */ /* 0x000fe20003f86270 */
[----:B------:R-:W-:Y:S01]  /*8630*/  @!P1 IMAD.IADD R175, R175, 0x1, -R3 ;  /* 0x00000001afaf9824 */ /* 0x000fe200078e0a03 */
[----:B------:R-:W-:Y:S01]  /*8640*/  ISETP.GE.AND P6, PT, R138, RZ, PT ;  /* 0x000000ff8a00720c */ /* 0x000fe20003fc6270 */
[----:B------:R-:W-:Y:S01]  /*8650*/  IMAD.MOV.U32 R140, RZ, RZ, R137 ;  /* 0x000000ffff8c7224 */ /* 0x000fe200078e0089 */
[----:B------:R-:W-:Y:S01]  /*8660*/  ISETP.GE.AND P1, PT, R142, RZ, PT ;  /* 0x000000ff8e00720c */ /* 0x000fe20003f26270 */
[----:B------:R-:W-:Y:S01]  /*8670*/  IMAD.MOV.U32 R137, RZ, RZ, R180 ;  /* 0x000000ffff897224 */ /* 0x000fe200078e00b4 */
[----:B------:R-:W-:Y:S01]  /*8680*/  IABS R142, R139 ;  /* 0x0000008b008e7213 */ /* 0x000fe20000000000 */
[----:B------:R-:W-:-:S02]  /*8690*/  IMAD.MOV.U32 R181, RZ, RZ, R182 ;  /* 0x000000ffffb57224 */ /* 0x000fc400078e00b6 */
[----:B------:R-:W-:Y:S01]  /*86a0*/  @!P2 IMAD.MOV R136, RZ, RZ, -R136 ;  /* 0x000000ffff88a224 */ /* 0x000fe200078e0a88 */
[C---:B------:R-:W-:Y:S01]  /*86b0*/  ISETP.GT.U32.AND P2, PT, R3.reuse, R158, PT ;  /* 0x0000009e0300720c */ /* 0x040fe20003f44070 */
[----:B------:R-:W-:Y:S01]  /*86c0*/  @!P0 IMAD.MOV R137, RZ, RZ, -R137 ;  /* 0x000000ffff898224 */ /* 0x000fe200078e0a89 */
[----:B------:R-:W-:Y:S01]  /*86d0*/  ISETP.GT.U32.AND P0, PT, R3, R175, PT ;  /* 0x000000af0300720c */ /* 0x000fe20003f04070 */
[----:B------:R-:W-:-:S04]  /*86e0*/  IMAD.HI.U32 R138, R5, R181, RZ ;  /* 0x000000b5058a7227 */ /* 0x000fc800078e00ff */
[----:B------:R-:W-:Y:S02]  /*86f0*/  IMAD.MOV R180, RZ, RZ, -R138 ;  /* 0x000000ffffb47224 */ /* 0x000fe400078e0a8a */
[----:B------:R-:W-:Y:S02]  /*8700*/  IMAD.MOV.U32 R138, RZ, RZ, R176 ;  /* 0x000000ffff8a7224 */ /* 0x000fe400078e00b0 */
[----:B------:R-:W-:Y:S01]  /*8710*/  IMAD R180, R3, R180, R181 ;  /* 0x000000b403b47224 */ /* 0x000fe200078e02b5 */
[----:B------:R-:W-:Y:S01]  /*8720*/  IABS R181, R144 ;  /* 0x0000009000b57213 */ /* 0x000fe20000000000 */
[--C-:B------:R-:W-:Y:S01]  /*8730*/  @!P2 IMAD.IADD R158, R158, 0x1, -R3.reuse ;  /* 0x000000019e9ea824 */ /* 0x100fe200078e0a03 */
[----:B------:R-:W-:Y:S01]  /*8740*/  ISETP.GE.AND P2, PT, R139, RZ, PT ;  /* 0x000000ff8b00720c */ /* 0x000fe20003f46270 */
[----:B------:R-:W-:Y:S02]  /*8750*/  IMAD.MOV.U32 R176, RZ, RZ, R142 ;  /* 0x000000ffffb07224 */ /* 0x000fe400078e008e */
[----:B------:R-:W-:Y:S01]  /*8760*/  @!P0 IMAD.IADD R175, R175, 0x1, -R3 ;  /* 0x00000001afaf8824 */ /* 0x000fe200078e0a03 */
[C---:B------:R-:W-:Y:S01]  /*8770*/  ISETP.GT.U32.AND P0, PT, R3.reuse, R180, PT ;  /* 0x000000b40300720c */ /* 0x040fe20003f04070 */
[----:B------:R-:W-:Y:S01]  /*8780*/  @!P3 IMAD.MOV R138, RZ, RZ, -R138 ;  /* 0x000000ffff8ab224 */ /* 0x000fe200078e0a8a */
        /* <DEDUP_REMOVED lines=9> */
[C---:B------:R-:W-:Y:S01]  /*8820*/  ISETP.GT.U32.AND P0, PT, R3.reuse, R176, PT ;  /* 0x000000b00300720c */ /* 0x040fe20003f04070 */
[----:B------:R-:W-:Y:S01]  /*8830*/  @!P3 IMAD.IADD R158, R158, 0x1, -R3 ;  /* 0x000000019e9eb824 */ /* 0x000fe200078e0a03 */
[----:B------:R-:W-:Y:S01]  /*8840*/  ISETP.GT.U32.AND P3, PT, R3, R142, PT ;  /* 0x0000008e0300720c */ /* 0x000fe20003f64070 */
[----:B------:R-:W-:-:S02]  /*8850*/  IMAD.MOV.U32 R139, RZ, RZ, R175 ;  /* 0x000000ffff8b7224 */ /* 0x000fc400078e00af */
[----:B------:R-:W-:-:S04]  /*8860*/  IMAD.HI.U32 R140, R5, R235, RZ ;  /* 0x000000eb058c7227 */ /* 0x000fc800078e00ff */
[----:B------:R-:W-:Y:S01]  /*8870*/  @!P5 IMAD.MOV R139, RZ, RZ, -R139 ;  /* 0x000000ffff8bd224 */ /* 0x000fe200078e0a8b */
[----:B------:R-:W-:Y:S01]  /*8880*/  ISETP.GT.U32.AND P5, PT, R3, R180, PT ;  /* 0x000000b40300720c */ /* 0x000fe20003fa4070 */
[----:B------:R-:W-:-:S04]  /*8890*/  IMAD.HI.U32 R239, R5, R186, RZ ;  /* 0x000000ba05ef7227 */ /* 0x000fc800078e00ff */
[--C-:B------:R-:W-:Y:S02]  /*88a0*/  @!P0 IMAD.IADD R176, R176, 0x1, -R3.reuse ;  /* 0x00000001b0b08824 */ /* 0x100fe400078e0a03 */
[----:B------:R-:W-:Y:S02]  /*88b0*/  @!P3 IMAD.IADD R142, R142, 0x1, -R3 ;  /* 0x000000018e8eb824 */ /* 0x000fe400078e0a03 */
[----:B------:R-:W-:Y:S01]  /*88c0*/  IMAD.MOV R175, RZ, RZ, -R140 ;  /* 0x000000ffffaf7224 */ /* 0x000fe200078e0a8c */
[C---:B------:R-:W-:Y:S01]  /*88d0*/  ISETP.GT.U32.AND P0, PT, R3.reuse, R176, PT ;  /* 0x000000b00300720c */ /* 0x040fe20003f04070 */
[----:B------:R-:W-:Y:S01]  /*88e0*/  IMAD.MOV.U32 R140, RZ, RZ, R158 ;  /* 0x000000ffff8c7224 */ /* 0x000fe200078e009e */
[----:B------:R-:W-:Y:S01]  /*88f0*/  ISETP.GT.U32.AND P3, PT, R3, R142, PT ;  /* 0x0000008e0300720c */ /* 0x000fe20003f64070 */
[----:B------:R-:W-:Y:S01]  /*8900*/  IMAD.HI.U32 R236, R5, R181, RZ ;  /* 0x000000b505ec7227 */ /* 0x000fe200078e00ff */
[----:B------:R-:W-:-:S03]  /*8910*/  IABS R158, R145 ;  /* 0x00000091009e7213 */ /* 0x000fc60000000000 */
[----:B------:R-:W-:Y:S02]  /*8920*/  IMAD.MOV R239, RZ, RZ, -R239 ;  /* 0x000000ffffef7224 */ /* 0x000fe400078e0aef */
[----:B------:R-:W-:Y:S02]  /*8930*/  @!P5 IMAD.IADD R180, R180, 0x1, -R3 ;  /* 0x00000001b4b4d824 */ /* 0x000fe400078e0a03 */
[----:B------:R-:W-:-:S04]  /*8940*/  IMAD.HI.U32 R240, R5, R182, RZ ;  /* 0x000000b605f07227 */ /* 0x000fc800078e00ff */
[----:B------:R-:W-:Y:S01]  /*8950*/  @!P6 IMAD.MOV R140, RZ, RZ, -R140 ;  /* 0x000000ffff8ce224 */ /* 0x000fe200078e0a8c */
[----:B------:R-:W-:Y:S01]  /*8960*/  ISETP.GE.AND P6, PT, R141, RZ, PT ;  /* 0x000000ff8d00720c */ /* 0x000fe20003fc6270 */
[C---:B------:R-:W-:Y:S01]  /*8970*/  IMAD R175, R3.reuse, R175, R235 ;  /* 0x000000af03af7224 */ /* 0x040fe200078e02eb */
[----:B------:R-:W-:Y:S01]  /*8980*/  IABS R235, R153 ;  /* 0x0000009900eb7213 */ /* 0x000fe20000000000 */
[----:B------:R-:W-:Y:S02]  /*8990*/  IMAD.MOV R236, RZ, RZ, -R236 ;  /* 0x000000ffffec7224 */ /* 0x000fe400078e0aec */
[C---:B------:R-:W-:Y:S01]  /*89a0*/  IMAD R186, R3.reuse, R239, R186 ;  /* 0x000000ef03ba7224 */ /* 0x040fe200078e02ba */
[----:B------:R-:W-:Y:S01]  /*89b0*/  ISETP.GT.U32.AND P5, PT, R3, R175, PT ;  /* 0x000000af0300720c */ /* 0x000fe20003fa4070 */
[----:B------:R-:W-:Y:S02]  /*89c0*/  IMAD.MOV.U32 R141, RZ, RZ, R180 ;  /* 0x000000ffff8d7224 */ /* 0x000fe400078e00b4 */
[----:B------:R-:W-:-:S02]  /*89d0*/  IMAD.MOV R240, RZ, RZ, -R240 ;  /* 0x000000fffff07224 */ /* 0x000fc400078e0af0 */
[C---:B------:R-:W-:Y:S01]  /*89e0*/  IMAD R181, R3.reuse, R236, R181 ;  /* 0x000000ec03b57224 */ /* 0x040fe200078e02b5 */
[----:B------:R-:W-:Y:S01]  /*89f0*/  IABS R236, R149 ;  /* 0x0000009500ec7213 */ /* 0x000fe20000000000 */
[----:B------:R-:W-:Y:S01]  /*8a00*/  @!P4 IMAD.MOV R141, RZ, RZ, -R141 ;  /* 0x000000ffff8dc224 */ /* 0x000fe200078e0a8d */
[C---:B------:R-:W-:Y:S01]  /*8a10*/  ISETP.GT.U32.AND P4, PT, R3.reuse, R186, PT ;  /* 0x000000ba0300720c */ /* 0x040fe20003f84070 */
[C---:B------:R-:W-:Y:S02]  /*8a20*/  IMAD R182, R3.reuse, R240, R182 ;  /* 0x000000f003b67224 */ /* 0x040fe400078e02b6 */
[--C-:B------:R-:W-:Y:S01]  /*8a30*/  @!P0 IMAD.IADD R176, R176, 0x1, -R3.reuse ;  /* 0x00000001b0b08824 */ /* 0x100fe200078e0a03 */
[C---:B------:R-:W-:Y:S01]  /*8a40*/  ISETP.GT.U32.AND P0, PT, R3.reuse, R181, PT ;  /* 0x000000b50300720c */ /* 0x040fe20003f04070 */
[--C-:B------:R-:W-:Y:S01]  /*8a50*/  @!P3 IMAD.IADD R142, R142, 0x1, -R3.reuse ;  /* 0x000000018e8eb824 */ /* 0x100fe200078e0a03 */
[----:B------:R-:W-:Y:S01]  /*8a60*/  ISETP.GT.U32.AND P3, PT, R3, R182, PT ;  /* 0x000000b60300720c */ /* 0x000fe20003f64070 */
[----:B------:R-:W-:Y:S01]  /*8a70*/  @!P5 IMAD.IADD R175, R175, 0x1, -R3 ;  /* 0x00000001afafd824 */ /* 0x000fe200078e0a03 */
[----:B------:R-:W-:Y:S01]  /*8a80*/  ISETP.GE.AND P5, PT, R147, RZ, PT ;  /* 0x000000ff9300720c */ /* 0x000fe20003fa6270 */
[----:B------:R-:W-:Y:S01]  /*8a90*/  @!P1 IMAD.MOV R142, RZ, RZ, -R142 ;  /* 0x000000ffff8e9224 */ /* 0x000fe200078e0a8e */
[----:B------:R-:W-:Y:S01]  /*8aa0*/  IABS R147, R146 ;  /* 0x0000009200937213 */ /* 0x000fe20000000000 */
[----:B------:R-:W-:Y:S01]  /*8ab0*/  IMAD.HI.U32 R180, R5, R158, RZ ;  /* 0x0000009e05b47227 */ /* 0x000fe200078e00ff */
[----:B------:R-:W-:-:S03]  /*8ac0*/  ISETP.GE.AND P1, PT, R143, RZ, PT ;  /* 0x000000ff8f00720c */ /* 0x000fc60003f26270 */
[--C-:B------:R-:W-:Y:S02]  /*8ad0*/  @!P4 IMAD.IADD R186, R186, 0x1, -R3.reuse ;  /* 0x00000001babac824 */ /* 0x100fe400078e0a03 */
[--C-:B------:R-:W-:Y:S02]  /*8ae0*/  @!P0 IMAD.IADD R181, R181, 0x1, -R3.reuse ;  /* 0x00000001b5b58824 */ /* 0x100fe400078e0a03 */
[----:B------:R-:W-:Y:S01]  /*8af0*/  IMAD.MOV.U32 R143, RZ, RZ, R176 ;  /* 0x000000ffff8f7224 */ /* 0x000fe200078e00b0 */
[C---:B------:R-:W-:Y:S01]  /*8b00*/  ISETP.GT.U32.AND P0, PT, R3.reuse, R186, PT ;  /* 0x000000ba0300720c */ /* 0x040fe20003f04070 */
[----:B------:R-:W-:Y:S01]  /*8b10*/  @!P3 IMAD.IADD R182, R182, 0x1, -R3 ;  /* 0x00000001b6b6b824 */ /* 0x000fe200078e0a03 */
[----:B------:R-:W-:Y:S01]  /*8b20*/  ISETP.GT.U32.AND P3, PT, R3, R175, PT ;  /* 0x000000af0300720c */ /* 0x000fe20003f64070 */
[----:B------:R-:W-:-:S03]  /*8b30*/  IMAD.HI.U32 R176, R5, R147, RZ ;  /* 0x0000009305b07227 */ /* 0x000fc600078e00ff */
[C---:B------:R-:W-:Y:S01]  /*8b40*/  ISETP.GT.U32.AND P4, PT, R3.reuse, R182, PT ;  /* 0x000000b60300720c */ /* 0x040fe20003f84070 */
        /* <DEDUP_REMOVED lines=8> */
[----:B------:R-:W-:Y:S01]  /*8bd0*/  ISETP.GE.AND P3, PT, R144, RZ, PT ;  /* 0x000000ff9000720c */ /* 0x000fe20003f66270 */
[----:B------:R-:W-:-:S04]  /*8be0*/  IMAD.HI.U32 R144, R5, R158, RZ ;  /* 0x0000009e05907227 */ /* 0x000fc800078e00ff */
[----:B------:R-:W-:Y:S01]  /*8bf0*/  @!P4 IMAD.IADD R182, R182, 0x1, -R3 ;  /* 0x00000001b6b6c824 */ /* 0x000fe200078e0a03 */
[C---:B------:R-:W-:Y:S01]  /*8c00*/  ISETP.GT.U32.AND P4, PT, R3.reuse, R180, PT ;  /* 0x000000b40300720c */ /* 0x040fe20003f84070 */
[----:B------:R-:W-:Y:S01]  /*8c10*/  @!P2 IMAD.MOV R143, RZ, RZ, -R143 ;  /* 0x000000ffff8fa224 */ /* 0x000fe200078e0a8f */
[C---:B------:R-:W-:Y:S01]  /*8c20*/  ISETP.GT.U32.AND P2, PT, R3.reuse, R181, PT ;  /* 0x000000b50300720c */ /* 0x040fe20003f44070 */
[----:B------:R-:W-:Y:S02]  /*8c30*/  IMAD.MOV R144, RZ, RZ, -R144 ;  /* 0x000000ffff907224 */ /* 0x000fe400078e0a90 */
[----:B------:R-:W-:Y:S02]  /*8c40*/  @!P0 IMAD.IADD R176, R176, 0x1, -R3 ;  /* 0x00000001b0b08824 */ /* 0x000fe400078e0a03 */
[----:B------:R-:W-:Y:S02]  /*8c50*/  IMAD R158, R3, R144, R158 ;  /* 0x00000090039e7224 */ /* 0x000fe400078e029e */
[----:B------:R-:W-:-:S02]  /*8c60*/  IMAD.MOV.U32 R144, RZ, RZ, R175 ;  /* 0x000000ffff907224 */ /* 0x000fc400078e00af */
[----:B------:R-:W-:-:S04]  /*8c70*/  IMAD.HI.U32 R239, R5, R236, RZ ;  /* 0x000000ec05ef7227 */ /* 0x000fc800078e00ff */
[----:B------:R-:W-:Y:S01]  /*8c80*/  @!P6 IMAD.MOV R144, RZ, RZ, -R144 ;  /* 0x000000ffff90e224 */ /* 0x000fe200078e0a90 */
[----:B------:R-:W-:Y:S01]  /*8c90*/  ISETP.GT.U32.AND P6, PT, R3, R176, PT ;  /* 0x000000b00300720c */ /* 0x000fe20003fc4070 */
[--C-:B------:R-:W-:Y:S01]  /*8ca0*/  @!P4 IMAD.IADD R180, R180, 0x1, -R3.reuse ;  /* 0x00000001b4b4c824 */ /* 0x100fe200078e0a03 */
[----:B------:R-:W-:Y:S01]  /*8cb0*/  ISETP.GE.AND P4, PT, R146, RZ, PT ;  /* 0x000000ff9200720c */ /* 0x000fe20003f86270 */
[----:B------:R-:W-:Y:S01]  /*8cc0*/  @!P2 IMAD.IADD R181, R181, 0x1, -R3 ;  /* 0x00000001b5b5a824 */ /* 0x000fe200078e0a03 */
[----:B------:R-:W-:Y:S01]  /*8cd0*/  ISETP.GE.AND P2, PT, R145, RZ, PT ;  /* 0x000000ff9100720c */ /* 0x000fe20003f46270 */
[----:B------:R-:W-:Y:S01]  /*8ce0*/  IMAD.MOV R239, RZ, RZ, -R239 ;  /* 0x000000ffffef7224 */ /* 0x000fe200078e0aef */
[----:B------:R-:W-:Y:S01]  /*8cf0*/  ISETP.GT.U32.AND P0, PT, R3, R180, PT ;  /* 0x000000b40300720c */ /* 0x000fe20003f04070 */
[----:B------:R-:W-:Y:S02]  /*8d00*/  IMAD.MOV.U32 R145, RZ, RZ, R182 ;  /* 0x000000ffff917224 */ /* 0x000fe400078e00b6 */
[----:B------:R-:W-:-:S02]  /*8d10*/  IMAD.MOV.U32 R147, RZ, RZ, R181 ;  /* 0x000000ffff937224 */ /* 0x000fc400078e00b5 */
[----:B------:R-:W-:Y:S01]  /*8d20*/  @!P1 IMAD.MOV R145, RZ, RZ, -R145 ;  /* 0x000000ffff919224 */ /* 0x000fe200078e0a91 */
[C---:B------:R-:W-:Y:S01]  /*8d30*/  ISETP.GT.U32.AND P1, PT, R3.reuse, R158, PT ;  /* 0x0000009e0300720c */ /* 0x040fe20003f24070 */
[C---:B------:R-:W-:Y:S01]  /*8d40*/  IMAD R181, R3.reuse, R239, R236 ;  /* 0x000000ef03b57224 */ /* 0x040fe200078e02ec */
[----:B------:R-:W-:Y:S01]  /*8d50*/  IABS R236, R151 ;  /* 0x0000009700ec7213 */ /* 0x000fe20000000000 */
[--C-:B------:R-:W-:Y:S01]  /*8d60*/  @!P6 IMAD.IADD R176, R176, 0x1, -R3.reuse ;  /* 0x00000001b0b0e824 */ /* 0x100fe200078e0a03 */
[----:B------:R-:W-:Y:S01]  /*8d70*/  IABS R239, R152 ;  /* 0x0000009800ef7213 */ /* 0x000fe20000000000 */
[----:B------:R-:W-:Y:S01]  /*8d80*/  IMAD.MOV.U32 R146, RZ, RZ, R186 ;  /* 0x000000ffff927224 */ /* 0x000fe200078e00ba */
[----:B------:R-:W-:Y:S01]  /*8d90*/  ISETP.GT.U32.AND P6, PT, R3, R181, PT ;  /* 0x000000b50300720c */ /* 0x000fe20003fc4070 */
[--C-:B------:R-:W-:Y:S01]  /*8da0*/  @!P0 IMAD.IADD R180, R180, 0x1, -R3.reuse ;  /* 0x00000001b4b48824 */ /* 0x100fe200078e0a03 */
[----:B------:R-:W-:Y:S01]  /*8db0*/  ISETP.GE.AND P0, PT, R153, RZ, PT ;  /* 0x000000ff9900720c */ /* 0x000fe20003f06270 */
[----:B------:R-:W-:Y:S01]  /*8dc0*/  @!P5 IMAD.MOV R146, RZ, RZ, -R146 ;  /* 0x000000ffff92d224 */ /* 0x000fe200078e0a92 */
[----:B------:R-:W-:Y:S01]  /*8dd0*/  ISETP.GE.AND P5, PT, R148, RZ, PT ;  /* 0x000000ff9400720c */ /* 0x000fe20003fa6270 */
[----:B------:R-:W-:Y:S01]  /*8de0*/  IMAD.MOV.U32 R148, RZ, RZ, R180 ;  /* 0x000000ffff947224 */ /* 0x000fe200078e00b4 */
[----:B------:R-:W-:Y:S01]  /*8df0*/  IABS R153, R150 ;  /* 0x0000009600997213 */ /* 0x000fe20000000000 */
[----:B------:R-:W-:Y:S01]  /*8e00*/  @!P1 IMAD.IADD R158, R158, 0x1, -R3 ;  /* 0x000000019e9e9824 */ /* 0x000fe200078e0a03 */
[----:B------:R-:W-:Y:S01]  /*8e10*/  ISETP.GE.AND P1, PT, R150, RZ, PT ;  /* 0x000000ff9600720c */ /* 0x000fe20003f26270 */
[----:B------:R-:W-:Y:S01]  /*8e20*/  @!P2 IMAD.MOV R148, RZ, RZ, -R148 ;  /* 0x000000ffff94a224 */ /* 0x000fe200078e0a94 */
[----:B------:R-:W-:Y:S01]  /*8e30*/  IABS R186, R155 ;  /* 0x0000009b00ba7213 */ /* 0x000fe20000000000 */
[----:B------:R-:W-:Y:S01]  /*8e40*/  IMAD.HI.U32 R175, R5, R235, RZ ;  /* 0x000000eb05af7227 */ /* 0x000fe200078e00ff */
[----:B------:R-:W-:-:S03]  /*8e50*/  ISETP.GT.U32.AND P2, PT, R3, R158, PT ;  /* 0x0000009e0300720c */ /* 0x000fc60003f44070 */
[----:B------:R-:W-:Y:S02]  /*8e60*/  @!P6 IMAD.IADD R181, R181, 0x1, -R3 ;  /* 0x00000001b5b5e824 */ /* 0x000fe400078e0a03 */
[----:B------:R-:W-:Y:S02]  /*8e70*/  IMAD.MOV R175, RZ, RZ, -R175 ;  /* 0x000000ffffaf7224 */ /* 0x000fe400078e0aaf */
[----:B------:R-:W-:Y:S01]  /*8e80*/  IMAD.HI.U32 R150, R5, R153, RZ ;  /* 0x0000009905967227 */ /* 0x000fe200078e00ff */
[----:B------:R-:W-:-:S03]  /*8e90*/  ISETP.GT.U32.AND P6, PT, R3, R181, PT ;  /* 0x000000b50300720c */ /* 0x000fc60003fc4070 */
[C---:B------:R-:W-:Y:S01]  /*8ea0*/  IMAD R175, R3.reuse, R175, R235 ;  /* 0x000000af03af7224 */ /* 0x040fe200078e02eb */
[----:B------:R-:W-:Y:S01]  /*8eb0*/  IABS R235, R154 ;  /* 0x0000009a00eb7213 */ /* 0x000fe20000000000 */
[----:B------:R-:W-:Y:S02]  /*8ec0*/  IMAD.MOV R150, RZ, RZ, -R150 ;  /* 0x000000ffff967224 */ /* 0x000fe400078e0a96 */
[----:B------:R-:W-:Y:S01]  /*8ed0*/  @!P2 IMAD.IADD R158, R158, 0x1, -R3 ;  /* 0x000000019e9ea824 */ /* 0x000fe200078e0a03 */
[C---:B------:R-:W-:Y:S01]  /*8ee0*/  ISETP.GT.U32.AND P2, PT, R3.reuse, R175, PT ;  /* 0x000000af0300720c */ /* 0x040fe20003f44070 */
[----:B------:R-:W-:Y:S02]  /*8ef0*/  IMAD R153, R3, R150, R153 ;  /* 0x0000009603997224 */ /* 0x000fe400078e0299 */
[----:B------:R-:W-:Y:S01]  /*8f00*/  @!P3 IMAD.MOV R147, RZ, RZ, -R147 ;  /* 0x000000ffff93b224 */ /* 0x000fe200078e0a93 */
[----:B------:R-:W-:Y:S01]  /*8f10*/  ISETP.GE.AND P3, PT, R149, RZ, PT ;  /* 0x000000ff9500720c */ /* 0x000fe20003f66270 */
[----:B------:R-:W-:Y:S01]  /*8f20*/  @!P6 IMAD.IADD R181, R181, 0x1, -R3 ;  /* 0x00000001b5b5e824 */ /* 0x000fe200078e0a03 */
[----:B------:R-:W-:Y:S01]  /*8f30*/  ISETP.GT.U32.AND P6, PT, R3, R153, PT ;  /* 0x000000990300720c */ /* 0x000fe20003fc4070 */
[----:B------:R-:W-:-:S02]  /*8f40*/  IMAD.MOV.U32 R149, RZ, RZ, R176 ;  /* 0x000000ffff957224 */ /* 0x000fc400078e00b0 */
[----:B------:R-:W-:-:S04]  /*8f50*/  IMAD.HI.U32 R150, R5, R235, RZ ;  /* 0x000000eb05967227 */ /* 0x000fc800078e00ff */
[----:B------:R-:W-:Y:S01]  /*8f60*/  @!P4 IMAD.MOV R149, RZ, RZ, -R149 ;  /* 0x000000ffff95c224 */ /* 0x000fe200078e0a95 */
[----:B------:R-:W-:Y:S01]  /*8f70*/  ISETP.GE.AND P4, PT, R151, RZ, PT ;  /* 0x000000ff9700720c */ /* 0x000fe20003f86270 */
[----:B------:R-:W-:Y:S01]  /*8f80*/  @!P2 IMAD.IADD R175, R175, 0x1, -R3 ;  /* 0x00000001afafa824 */ /* 0x000fe200078e0a03 */
[----:B------:R-:W-:Y:S01]  /*8f90*/  ISETP.GE.AND P2, PT, R152, RZ, PT ;  /* 0x000000ff9800720c */ /* 0x000fe20003f46270 */
[----:B------:R-:W-:-:S04]  /*8fa0*/  IMAD.HI.U32 R151, R5, R186, RZ ;  /* 0x000000ba05977227 */ /* 0x000fc800078e00ff */
[----:B------:R-:W-:Y:S02]  /*8fb0*/  IMAD.MOV R150, RZ, RZ, -R150 ;  /* 0x000000ffff967224 */ /* 0x000fe400078e0a96 */
[----:B------:R-:W-:-:S04]  /*8fc0*/  IMAD.HI.U32 R180, R5, R236, RZ ;  /* 0x000000ec05b47227 */ /* 0x000fc800078e00ff */
[----:B------:R-:W-:Y:S01]  /*8fd0*/  @!P6 IMAD.IADD R153, R153, 0x1, -R3 ;  /* 0x000000019999e824 */ /* 0x000fe200078e0a03 */
[----:B------:R-:W-:Y:S01]  /*8fe0*/  ISETP.GT.U32.AND P6, PT, R3, R175, PT ;  /* 0x000000af0300720c */ /* 0x000fe20003fc4070 */
[----:B------:R-:W-:-:S04]  /*8ff0*/  IMAD.HI.U32 R176, R5, R239, RZ ;  /* 0x000000ef05b07227 */ /* 0x000fc800078e00ff */
[----:B------:R-:W-:Y:S02]  /*9000*/  IMAD.MOV R151, RZ, RZ, -R151 ;  /* 0x000000ffff977224 */ /* 0x000fe400078e0a97 */
[C---:B------:R-:W-:Y:S02]  /*9010*/  IMAD R235, R3.reuse, R150, R235 ;  /* 0x0000009603eb7224 */ /* 0x040fe400078e02eb */
[----:B------:R-:W-:Y:S02]  /*9020*/  IMAD.MOV R180, RZ, RZ, -R180 ;  /* 0x000000ffffb47224 */ /* 0x000fe400078e0ab4 */
[----:B------:R-:W-:Y:S01]  /*9030*/  IMAD.MOV.U32 R150, RZ, RZ, R158 ;  /* 0x000000ffff967224 */ /* 0x000fe200078e009e */
[----:B------:R-:W-:Y:S01]  /*9040*/  IABS R158, R156 ;  /* 0x0000009c009e7213 */ /* 0x000fe20000000000 */
[----:B------:R-:W-:Y:S02]  /*9050*/  IMAD.MOV R176, RZ, RZ, -R176 ;  /* 0x000000ffffb07224 */ /* 0x000fe400078e0ab0 */
[----:B------:R-:W-:-:S02]  /*9060*/  IMAD R186, R3, R151, R186 ;  /* 0x0000009703ba7224 */ /* 0x000fc400078e02ba */
[C---:B------:R-:W-:Y:S01]  /*9070*/  IMAD R236, R3.reuse, R180, R236 ;  /* 0x000000b403ec7224 */ /* 0x040fe200078e02ec */
[----:B------:R-:W-:Y:S01]  /*9080*/  IABS R180, R157 ;  /* 0x0000009d00b47213 */ /* 0x000fe20000000000 */
[----:B------:R-:W-:Y:S01]  /*9090*/  @!P5 IMAD.MOV R150, RZ, RZ, -R150 ;  /* 0x000000ffff96d224 */ /* 0x000fe200078e0a96 */
        /* <DEDUP_REMOVED lines=9> */
[----:B------:R-:W-:-:S04]  /*9130*/  IMAD.HI.U32 R182, R5, R158, RZ ;  /* 0x0000009e05b67227 */ /* 0x000fc800078e00ff */
[----:B------:R-:W-:Y:S02]  /*9140*/  IMAD.MOV R182, RZ, RZ, -R182 ;  /* 0x000000ffffb67224 */ /* 0x000fe400078e0ab6 */
[--C-:B------:R-:W-:Y:S01]  /*9150*/  @!P5 IMAD.IADD R153, R153, 0x1, -R3.reuse ;  /* 0x000000019999d824 */ /* 0x100fe200078e0a03 */
[C---:B------:R-:W-:Y:S01]  /*9160*/  ISETP.GT.U32.AND P5, PT, R3.reuse, R235, PT ;  /* 0x000000eb0300720c */ /* 0x040fe20003fa4070 */
[C---:B------:R-:W-:Y:S02]  /*9170*/  IMAD R158, R3.reuse, R182, R158 ;  /* 0x000000b6039e7224 */ /* 0x040fe400078e029e */
[----:B------:R-:W-:Y:S01]  /*9180*/  @!P3 IMAD.IADD R236, R236, 0x1, -R3 ;  /* 0x00000001ececb824 */ /* 0x000fe200078e0a03 */
[----:B------:R-:W-:Y:S01]  /*9190*/  ISETP.GT.U32.AND P3, PT, R3, R186, PT ;  /* 0x000000ba0300720c */ /* 0x000fe20003f64070 */
[----:B------:R-:W-:-:S04]  /*91a0*/  IMAD.HI.U32 R152, R5, R176, RZ ;  /* 0x000000b005987227 */ /* 0x000fc800078e00ff */
[--C-:B------:R-:W-:Y:S01]  /*91b0*/  @!P6 IMAD.IADD R239, R239, 0x1, -R3.reuse ;  /* 0x00000001efefe824 */ /* 0x100fe200078e0a03 */
[----:B------:R-:W-:Y:S01]  /*91c0*/  ISETP.GT.U32.AND P6, PT, R3, R158, PT ;  /* 0x0000009e0300720c */ /* 0x000fe20003fc4070 */
[----:B------:R-:W-:Y:S02]  /*91d0*/  IMAD.MOV R152, RZ, RZ, -R152 ;  /* 0x000000ffff987224 */ /* 0x000fe400078e0a98 */
[----:B------:R-:W-:Y:S01]  /*91e0*/  @!P5 IMAD.IADD R235, R235, 0x1, -R3 ;  /* 0x00000001ebebd824 */ /* 0x000fe200078e0a03 */
[C---:B------:R-:W-:Y:S01]  /*91f0*/  ISETP.GT.U32.AND P5, PT, R3.reuse, R236, PT ;  /* 0x000000ec0300720c */ /* 0x040fe20003fa4070 */
[----:B------:R-:W-:Y:S02]  /*9200*/  IMAD R176, R3, R152, R176 ;  /* 0x0000009803b07224 */ /* 0x000fe400078e02b0 */
[----:B------:R-:W-:Y:S02]  /*9210*/  IMAD.MOV.U32 R152, RZ, RZ, R175 ;  /* 0x000000ffff987224 */ /* 0x000fe400078e00af */
[----:B------:R-:W-:-:S04]  /*9220*/  IMAD.HI.U32 R240, R5, R180, RZ ;  /* 0x000000b405f07227 */ /* 0x000fc800078e00ff */
[--C-:B------:R-:W-:Y:S01]  /*9230*/  @!P3 IMAD.IADD R186, R186, 0x1, -R3.reuse ;  /* 0x00000001babab824 */ /* 0x100fe200078e0a03 */
[C---:B------:R-:W-:Y:S01]  /*9240*/  ISETP.GT.U32.AND P3, PT, R3.reuse, R235, PT ;  /* 0x000000eb0300720c */ /* 0x040fe20003f64070 */
[----:B------:R-:W-:Y:S01]  /*9250*/  @!P0 IMAD.MOV R152, RZ, RZ, -R152 ;  /* 0x000000ffff988224 */ /* 0x000fe200078e0a98 */
[----:B------:R-:W-:Y:S01]  /*9260*/  ISETP.GT.U32.AND P0, PT, R3, R239, PT ;  /* 0x000000ef0300720c */ /* 0x000fe20003f04070 */
[----:B------:R-:W-:Y:S02]  /*9270*/  IMAD.MOV R240, RZ, RZ, -R240 ;  /* 0x000000fffff07224 */ /* 0x000fe400078e0af0 */
[----:B------:R-:W-:Y:S02]  /*9280*/  @!P6 IMAD.IADD R158, R158, 0x1, -R3 ;  /* 0x000000019e9ee824 */ /* 0x000fe400078e0a03 */
[----:B------:R-:W-:-:S03]  /*9290*/  IMAD.HI.U32 R182, R5, R181, RZ ;  /* 0x000000b505b67227 */ /* 0x000fc600078e00ff */
[C---:B------:R-:W-:Y:S01]  /*92a0*/  ISETP.GT.U32.AND P6, PT, R3.reuse, R158, PT ;  /* 0x0000009e0300720c */ /* 0x040fe20003fc4070 */
[----:B------:R-:W-:Y:S01]  /*92b0*/  @!P1 IMAD.MOV R153, RZ, RZ, -R153 ;  /* 0x000000ffff999224 */ /* 0x000fe200078e0a99 */
[C---:B------:R-:W-:Y:S01]  /*92c0*/  ISETP.GT.U32.AND P1, PT, R3.reuse, R186, PT ;  /* 0x000000ba0300720c */ /* 0x040fe20003f24070 */
[C---:B------:R-:W-:Y:S02]  /*92d0*/  IMAD R180, R3.reuse, R240, R180 ;  /* 0x000000f003b47224 */ /* 0x040fe400078e02b4 */
[----:B------:R-:W-:Y:S02]  /*92e0*/  IMAD.MOV R182, RZ, RZ, -R182 ;  /* 0x000000ffffb67224 */ /* 0x000fe400078e0ab6 */
[----:B------:R-:W-:Y:S01]  /*92f0*/  @!P5 IMAD.IADD R236, R236, 0x1, -R3 ;  /* 0x00000001ececd824 */ /* 0x000fe200078e0a03 */
[C---:B------:R-:W-:Y:S01]  /*9300*/  ISETP.GT.U32.AND P5, PT, R3.reuse, R180, PT ;  /* 0x000000b40300720c */ /* 0x040fe20003fa4070 */
[----:B------:R-:W-:Y:S01]  /*9310*/  IMAD R175, R3, R182, R181 ;  /* 0x000000b603af7224 */ /* 0x000fe200078e02b5 */
[----:B------:R-:W-:Y:S01]  /*9320*/  IABS R181, R168 ;  /* 0x000000a800b57213 */ /* 0x000fe20000000000 */
[--C-:B------:R-:W-:Y:S01]  /*9330*/  @!P0 IMAD.IADD R239, R239, 0x1, -R3.reuse ;  /* 0x00000001efef8824 */ /* 0x100fe200078e0a03 */
[----:B------:R-:W-:Y:S01]  /*9340*/  ISETP.GT.U32.AND P0, PT, R3, R176, PT ;  /* 0x000000b00300720c */ /* 0x000fe20003f04070 */
[----:B------:R-:W-:Y:S01]  /*9350*/  @!P3 IMAD.IADD R235, R235, 0x1, -R3 ;  /* 0x00000001ebebb824 */ /* 0x000fe200078e0a03 */
[----:B------:R-:W-:Y:S01]  /*9360*/  ISETP.GE.AND P3, PT, R154, RZ, PT ;  /* 0x000000ff9a00720c */ /* 0x000fe20003f66270 */
[----:B------:R-:W-:Y:S01]  /*9370*/  IMAD.HI.U32 R154, R5, R181, RZ ;  /* 0x000000b5059a7227 */ /* 0x000fe200078e00ff */
[----:B------:R-:W-:-:S03]  /*9380*/  IABS R182, R164 ;  /* 0x000000a400b67213 */ /* 0x000fc60000000000 */
[--C-:B------:R-:W-:Y:S01]  /*9390*/  @!P1 IMAD.IADD R186, R186, 0x1, -R3.reuse ;  /* 0x00000001baba9824 */ /* 0x100fe200078e0a03 */
[----:B------:R-:W-:Y:S01]  /*93a0*/  ISETP.GT.U32.AND P1, PT, R3, R175, PT ;  /* 0x000000af0300720c */ /* 0x000fe20003f24070 */
[----:B------:R-:W-:Y:S01]  /*93b0*/  @!P6 IMAD.IADD R158, R158, 0x1, -R3 ;  /* 0x000000019e9ee824 */ /* 0x000fe200078e0a03 */
[----:B------:R-:W-:Y:S01]  /*93c0*/  ISETP.GE.AND P6, PT, R155, RZ, PT ;  /* 0x000000ff9b00720c */ /* 0x000fe20003fc6270 */
[----:B------:R-:W-:Y:S01]  /*93d0*/  IMAD.MOV R154, RZ, RZ, -R154 ;  /* 0x000000ffff9a7224 */ /* 0x000fe200078e0a9a */
[----:B------:R-:W-:Y:S01]  /*93e0*/  IABS R155, R174 ;  /* 0x000000ae009b7213 */ /* 0x000fe20000000000 */
[----:B------:R-:W-:-:S04]  /*93f0*/  IMAD.HI.U32 R240, R5, R182, RZ ;  /* 0x000000b605f07227 */ /* 0x000fc800078e00ff */
[----:B------:R-:W-:Y:S01]  /*9400*/  @!P5 IMAD.IADD R180, R180, 0x1, -R3 ;  /* 0x00000001b4b4d824 */ /* 0x000fe200078e0a03 */
[----:B------:R-:W-:Y:S01]  /*9410*/  ISETP.GE.AND P5, PT, R156, RZ, PT ;  /* 0x000000ff9c00720c */ /* 0x000fe20003fa6270 */
[----:B------:R-:W-:Y:S02]  /*9420*/  IMAD R181, R3, R154, R181 ;  /* 0x0000009a03b57224 */ /* 0x000fe400078e02b5 */
[----:B------:R-:W-:Y:S02]  /*9430*/  IMAD.MOV.U32 R154, RZ, RZ, R236 ;  /* 0x000000ffff9a7224 */ /* 0x000fe400078e00ec */
[----:B------:R-:W-:Y:S02]  /*9440*/  IMAD.MOV R240, RZ, RZ, -R240 ;  /* 0x000000fffff07224 */ /* 0x000fe400078e0af0 */
[----:B------:R-:W-:Y:S02]  /*9450*/  IMAD.MOV.U32 R236, RZ, RZ, R155 ;  /* 0x000000ffffec7224 */ /* 0x000fe400078e009b */
[----:B------:R-:W-:Y:S01]  /*9460*/  @!P0 IMAD.IADD R176, R176, 0x1, -R3 ;  /* 0x00000001b0b08824 */ /* 0x000fe200078e0a03 */
[----:B------:R-:W-:Y:S01]  /*9470*/  ISETP.GE.AND P0, PT, R157, RZ, PT ;  /* 0x000000ff9d00720c */ /* 0x000fe20003f06270 */
[----:B------:R-:W-:-:S02]  /*9480*/  IMAD.MOV.U32 R155, RZ, RZ, R239 ;  /* 0x000000ffff9b7224 */ /* 0x000fc400078e00ef */
[----:B------:R-:W-:Y:S01]  /*9490*/  IMAD R182, R3, R240, R182 ;  /* 0x000000f003b67224 */ /* 0x000fe200078e02b6 */
[----:B------:R-:W-:Y:S01]  /*94a0*/  IABS R240, R184 ;  /* 0x000000b800f07213 */ /* 0x000fe20000000000 */
[----:B------:R-:W-:Y:S01]  /*94b0*/  @!P1 IMAD.IADD R175, R175, 0x1, -R3 ;  /* 0x00000001afaf9824 */ /* 0x000fe200078e0a03 */
[C---:B------:R-:W-:Y:S01]  /*94c0*/  ISETP.GT.U32.AND P1, PT, R3.reuse, R180, PT ;  /* 0x000000b40300720c */ /* 0x040fe20003f24070 */
[----:B------:R-:W-:Y:S01]  /*94d0*/  IMAD.MOV.U32 R156, RZ, RZ, R235 ;  /* 0x000000ffff9c7224 */ /* 0x000fe200078e00eb */
[----:B------:R-:W-:Y:S01]  /*94e0*/  IABS R235, R169 ;  /* 0x000000a900eb7213 */ /* 0x000fe20000000000 */
[----:B------:R-:W-:Y:S01]  /*94f0*/  @!P2 IMAD.MOV R155, RZ, RZ, -R155 ;  /* 0x000000ffff9ba224 */ /* 0x000fe200078e0a9b */
[C---:B------:R-:W-:Y:S01]  /*9500*/  ISETP.GT.U32.AND P2, PT, R3.reuse, R176, PT ;  /* 0x000000b00300720c */ /* 0x040fe20003f44070 */
[----:B------:R-:W-:Y:S01]  /*9510*/  @!P3 IMAD.MOV R156, RZ, RZ, -R156 ;  /* 0x000000ffff9cb224 */ /* 0x000fe200078e0a9c */
[----:B------:R-:W-:Y:S01]  /*9520*/  ISETP.GT.U32.AND P3, PT, R3, R182, PT ;  /* 0x000000b60300720c */ /* 0x000fe20003f64070 */
[----:B------:R-:W-:-:S02]  /*9530*/  IMAD.MOV.U32 R157, RZ, RZ, R186 ;  /* 0x000000ffff9d7224 */ /* 0x000fc400078e00ba */
[----:B------:R-:W-:Y:S01]  /*9540*/  @!P5 IMAD.MOV R158, RZ, RZ, -R158 ;  /* 0x000000ffff9ed224 */ /* 0x000fe200078e0a9e */
[C---:B------:R-:W-:Y:S01]  /*9550*/  ISETP.GT.U32.AND P5, PT, R3.reuse, R181, PT ;  /* 0x000000b50300720c */ /* 0x040fe20003fa4070 */
[----:B------:R-:W-:Y:S01]  /*9560*/  @!P4 IMAD.MOV R154, RZ, RZ, -R154 ;  /* 0x000000ffff9ac224 */ /* 0x000fe200078e0a9a */
[----:B------:R-:W-:Y:S01]  /*9570*/  ISETP.GT.U32.AND P4, PT, R3, R175, PT ;  /* 0x000000af0300720c */ /* 0x000fe20003f84070 */
[----:B------:R-:W-:Y:S01]  /*9580*/  @!P6 IMAD.MOV R157, RZ, RZ, -R157 ;  /* 0x000000ffff9de224 */ /* 0x000fe200078e0a9d */
[----:B------:R-:W-:Y:S01]  /*9590*/  ISETP.GE.AND P6, PT, R159, RZ, PT ;  /* 0x000000ff9f00720c */ /* 0x000fe20003fc6270 */
[----:B------:R-:W-:-:S04]  /*95a0*/  IMAD.HI.U32 R159, R5, R236, RZ ;  /* 0x000000ec059f7227 */ /* 0x000fc800078e00ff */
[--C-:B------:R-:W-:Y:S01]  /*95b0*/  @!P1 IMAD.IADD R180, R180, 0x1, -R3.reuse ;  /* 0x00000001b4b49824 */ /* 0x100fe200078e0a03 */
[----:B------:R-:W-:Y:S01]  /*95c0*/  ISETP.GE.AND P1, PT, R160, RZ, PT ;  /* 0x000000ffa000720c */ /* 0x000fe20003f26270 */
[----:B------:R-:W-:Y:S01]  /*95d0*/  @!P2 IMAD.IADD R176, R176, 0x1, -R3 ;  /* 0x00000001b0b0a824 */ /* 0x000fe200078e0a03 */
[----:B------:R-:W-:Y:S01]  /*95e0*/  ISETP.GE.AND P2, PT, R164, RZ, PT ;  /* 0x000000ffa400720c */ /* 0x000fe20003f46270 */
[----:B------:R-:W-:Y:S02]  /*95f0*/  IMAD.MOV R164, RZ, RZ, -R159 ;  /* 0x000000ffffa47224 */ /* 0x000fe400078e0a9f */
[----:B------:R-:W-:Y:S01]  /*9600*/  @!P3 IMAD.IADD R182, R182, 0x1, -R3 ;  /* 0x00000001b6b6b824 */ /* 0x000fe200078e0a03 */
[----:B------:R-:W-:Y:S01]  /*9610*/  ISETP.GE.AND P3, PT, R174, RZ, PT ;  /* 0x000000ffae00720c */ /* 0x000fe20003f66270 */
[----:B------:R-:W-:Y:S01]  /*9620*/  IMAD.MOV.U32 R159, RZ, RZ, R180 ;  /* 0x000000ffff9f7224 */ /* 0x000fe200078e00b4 */
[----:B------:R-:W-:Y:S01]  /*9630*/  IABS R174, R163 ;  /* 0x000000a300ae7213 */ /* 0x000fe20000000000 */
[----:B------:R-:W-:-:S02]  /*9640*/  IMAD.MOV.U32 R160, RZ, RZ, R176 ;  /* 0x000000ffffa07224 */ /* 0x000fc400078e00b0 */
[--C-:B------:R-:W-:Y:S02]  /*9650*/  @!P5 IMAD.IADD R181, R181, 0x1, -R3.reuse ;  /* 0x00000001b5b5d824 */ /* 0x100fe400078e0a03 */
[----:B------:R-:W-:Y:S01]  /*9660*/  @!P4 IMAD.IADD R175, R175, 0x1, -R3 ;  /* 0x00000001afafc824 */ /* 0x000fe200078e0a03 */
[----:B------:R-:W-:Y:S01]  /*9670*/  ISETP.GE.AND P4, PT, R168, RZ, PT ;  /* 0x000000ffa800720c */ /* 0x000fe20003f86270 */
[----:B------:R-:W-:Y:S01]  /*9680*/  @!P0 IMAD.MOV R159, RZ, RZ, -R159 ;  /* 0x000000ffff9f8224 */ /* 0x000fe200078e0a9f */
[C---:B------:R-:W-:Y:S01]  /*9690*/  ISETP.GT.U32.AND P0, PT, R3.reuse, R182, PT ;  /* 0x000000b60300720c */ /* 0x040fe20003f04070 */
[----:B------:R-:W-:Y:S01]  /*96a0*/  IMAD R164, R3, R164, R236 ;  /* 0x000000a403a47224 */ /* 0x000fe200078e02ec */
[----:B------:R-:W-:Y:S01]  /*96b0*/  IABS R236, R161 ;  /* 0x000000a100ec7213 */ /* 0x000fe20000000000 */
[----:B------:R-:W-:Y:S01]  /*96c0*/  @!P6 IMAD.MOV R160, RZ, RZ, -R160 ;  /* 0x000000ffffa0e224 */ /* 0x000fe200078e0aa0 */
[----:B------:R-:W-:Y:S01]  /*96d0*/  ISETP.GE.AND P6, PT, R161, RZ, PT ;  /* 0x000000ffa100720c */ /* 0x000fe20003fc6270 */
[----:B------:R-:W-:Y:S01]  /*96e0*/  IMAD.MOV.U32 R161, RZ, RZ, R175 ;  /* 0x000000ffffa17224 */ /* 0x000fe200078e00af */
[----:B------:R-:W-:Y:S01]  /*96f0*/  ISETP.GT.U32.AND P5, PT, R3, R181, PT ;  /* 0x000000b50300720c */ /* 0x000fe20003fa4070 */
[----:B------:R-:W-:Y:S01]  /*9700*/  IMAD.HI.U32 R176, R5, R236, RZ ;  /* 0x000000ec05b07227 */ /* 0x000fe200078e00ff */
[----:B------:R-:W-:-:S02]  /*9710*/  IABS R168, R162 ;  /* 0x000000a200a87213 */ /* 0x000fc40000000000 */
[----:B------:R-:W-:Y:S01]  /*9720*/  IABS R175, R165 ;  /* 0x000000a500af7213 */ /* 0x000fe20000000000 */
[----:B------:R-:W-:Y:S01]  /*9730*/  @!P1 IMAD.MOV R161, RZ, RZ, -R161 ;  /* 0x000000ffffa19224 */ /* 0x000fe200078e0aa1 */
[----:B------:R-:W-:Y:S01]  /*9740*/  ISETP.GT.U32.AND P1, PT, R3, R164, PT ;  /* 0x000000a40300720c */ /* 0x000fe20003f24070 */
[----:B------:R-:W-:Y:S01]  /*9750*/  @!P0 IMAD.IADD R182, R182, 0x1, -R3 ;  /* 0x00000001b6b68824 */ /* 0x000fe200078e0a03 */
[----:B------:R-:W-:Y:S01]  /*9760*/  ISETP.GE.AND P0, PT, R162, RZ, PT ;  /* 0x000000ffa200720c */ /* 0x000fe20003f06270 */
[----:B------:R-:W-:-:S04]  /*9770*/  IMAD.HI.U32 R162, R5, R168, RZ ;  /* 0x000000a805a27227 */ /* 0x000fc800078e00ff */
[----:B------:R-:W-:Y:S01]  /*9780*/  @!P5 IMAD.IADD R181, R181, 0x1, -R3 ;  /* 0x00000001b5b5d824 */ /* 0x000fe200078e0a03 */
[----:B------:R-:W-:Y:S01]  /*9790*/  ISETP.GE.AND P5, PT, R163, RZ, PT ;  /* 0x000000ffa300720c */ /* 0x000fe20003fa6270 */
[----:B------:R-:W-:-:S04]  /*97a0*/  IMAD.HI.U32 R163, R5, R174, RZ ;  /* 0x000000ae05a37227 */ /* 0x000fc800078e00ff */
[----:B------:R-:W-:Y:S02]  /*97b0*/  IMAD.MOV R162, RZ, RZ, -R162 ;  /* 0x000000ffffa27224 */ /* 0x000fe400078e0aa2 */
[----:B------:R-:W-:Y:S02]  /*97c0*/  IMAD.MOV R176, RZ, RZ, -R176 ;  /* 0x000000ffffb07224 */ /* 0x000fe400078e0ab0 */
[----:B------:R-:W-:Y:S02]  /*97d0*/  @!P1 IMAD.IADD R164, R164, 0x1, -R3 ;  /* 0x00000001a4a49824 */ /* 0x000fe400078e0a03 */
[----:B------:R-:W-:Y:S02]  /*97e0*/  IMAD.MOV R163, RZ, RZ, -R163 ;  /* 0x000000ffffa37224 */ /* 0x000fe400078e0aa3 */
[C---:B------:R-:W-:Y:S01]  /*97f0*/  IMAD R168, R3.reuse, R162, R168 ;  /* 0x000000a203a87224 */ /* 0x040fe200078e02a8 */
[C---:B------:R-:W-:Y:S01]  /*9800*/  ISETP.GT.U32.AND P1, PT, R3.reuse, R164, PT ;  /* 0x000000a40300720c */ /* 0x040fe20003f24070 */
[----:B------:R-:W-:Y:S01]  /*9810*/  IMAD R236, R3, R176, R236 ;  /* 0x000000b003ec7224 */ /* 0x000fe200078e02ec */
[----:B------:R-:W-:Y:S01]  /*9820*/  IABS R176, R166 ;  /* 0x000000a600b07213 */ /* 0x000fe20000000000 */
[----:B------:R-:W-:-:S02]  /*9830*/  IMAD.MOV.U32 R162, RZ, RZ, R182 ;  /* 0x000000ffffa27224 */ /* 0x000fc400078e00b6 */
[C---:B------:R-:W-:Y:S02]  /*9840*/  IMAD R174, R3.reuse, R163, R174 ;  /* 0x000000a303ae7224 */ /* 0x040fe400078e02ae */
[----:B------:R-:W-:Y:S02]  /*9850*/  IMAD.MOV.U32 R163, RZ, RZ, R181 ;  /* 0x000000ffffa37224 */ /* 0x000fe400078e00b5 */
[----:B------:R-:W-:Y:S01]  /*9860*/  @!P2 IMAD.MOV R162, RZ, RZ, -R162 ;  /* 0x000000ffffa2a224 */ /* 0x000fe200078e0aa2 */
[----:B------:R-:W-:Y:S01]  /*9870*/  ISETP.GT.U32.AND P2, PT, R3, R236, PT ;  /* 0x000000ec0300720c */ /* 0x000fe20003f44070 */
[----:B------:R-:W-:-:S04]  /*9880*/  IMAD.HI.U32 R180, R5, R175, RZ ;  /* 0x000000af05b47227 */ /* 0x000fc800078e00ff */
[----:B------:R-:W-:Y:S01]  /*9890*/  @!P4 IMAD.MOV R163, RZ, RZ, -R163 ;  /* 0x000000ffffa3c224 */ /* 0x000fe200078e0aa3 */
[C---:B------:R-:W-:Y:S01]  /*98a0*/  ISETP.GT.U32.AND P4, PT, R3.reuse, R168, PT ;  /* 0x000000a80300720c */ /* 0x040fe20003f84070 */
[----:B------:R-:W-:Y:S01]  /*98b0*/  IMAD.MOV R181, RZ, RZ, -R180 ;  /* 0x000000ffffb57224 */ /* 0x000fe200078e0ab4 */
[----:B------:R-:W-:Y:S01]  /*98c0*/  IABS R180, R167 ;  /* 0x000000a700b47213 */ /* 0x000fe20000000000 */
[----:B------:R-:W-:Y:S01]  /*98d0*/  @!P1 IMAD.IADD R164, R164, 0x1, -R3 ;  /* 0x00000001a4a49824 */ /* 0x000fe200078e0a03 */
[C---:B------:R-:W-:Y:S01]  /*98e0*/  ISETP.GT.U32.AND P1, PT, R3.reuse, R174, PT ;  /* 0x000000ae0300720c */ /* 0x040fe20003f24070 */
[C---:B------:R-:W-:Y:S02]  /*98f0*/  IMAD R181, R3.reuse, R181, R175 ;  /* 0x000000b503b57224 */ /* 0x040fe400078e02af */
[----:B------:R-:W-:Y:S02]  /*9900*/  @!P2 IMAD.IADD R236, R236, 0x1, -R3 ;  /* 0x00000001ececa824 */ /* 0x000fe400078e0a03 */
[----:B------:R-:W-:Y:S01]  /*9910*/  IMAD.MOV.U32 R175, RZ, RZ, R180 ;  /* 0x000000ffffaf7224 */ /* 0x000fe200078e00b4 */
[----:B------:R-:W-:Y:S01]  /*9920*/  ISETP.GT.U32.AND P2, PT, R3, R181, PT ;  /* 0x000000b50300720c */ /* 0x000fe20003f44070 */
[----:B------:R-:W-:Y:S01]  /*9930*/  IMAD.HI.U32 R182, R5, R176, RZ ;  /* 0x000000b005b67227 */ /* 0x000fe200078e00ff */
[----:B------:R-:W-:-:S03]  /*9940*/  IABS R180, R171 ;  /* 0x000000ab00b47213 */ /* 0x000fc60000000000 */
[----:B------:R-:W-:Y:S01]  /*9950*/  @!P4 IMAD.IADD R168, R168, 0x1, -R3 ;  /* 0x00000001a8a8c824 */ /* 0x000fe200078e0a03 */
[----:B------:R-:W-:Y:S01]  /*9960*/  ISETP.GT.U32.AND P4, PT, R3, R236, PT ;  /* 0x000000ec0300720c */ /* 0x000fe20003f84070 */
[----:B------:R-:W-:Y:S02]  /*9970*/  @!P3 IMAD.MOV R164, RZ, RZ, -R164 ;  /* 0x000000ffffa4b224 */ /* 0x000fe400078e0aa4 */
[----:B------:R-:W-:Y:S01]  /*9980*/  IMAD.HI.U32 R186, R5, R175, RZ ;  /* 0x000000af05ba7227 */ /* 0x000fe200078e00ff */
[----:B------:R-:W-:-:S03]  /*9990*/  ISETP.GT.U32.AND P3, PT, R3, R168, PT ;  /* 0x000000a80300720c */ /* 0x000fc60003f64070 */
[----:B------:R-:W-:Y:S02]  /*99a0*/  IMAD.MOV R182, RZ, RZ, -R182 ;  /* 0x000000ffffb67224 */ /* 0x000fe400078e0ab6 */
[--C-:B------:R-:W-:Y:S02]  /*99b0*/  @!P1 IMAD.IADD R174, R174, 0x1, -R3.reuse ;  /* 0x00000001aeae9824 */ /* 0x100fe400078e0a03 */
[----:B------:R-:W-:Y:S02]  /*99c0*/  IMAD.MOV R186, RZ, RZ, -R186 ;  /* 0x000000ffffba7224 */ /* 0x000fe400078e0aba */
[C---:B------:R-:W-:Y:S01]  /*99d0*/  IMAD R176, R3.reuse, R182, R176 ;  /* 0x000000b603b07224 */ /* 0x040fe200078e02b0 */
[----:B------:R-:W-:Y:S01]  /*99e0*/  ISETP.GT.U32.AND P1, PT, R3, R174, PT ;  /* 0x000000ae0300720c */ /* 0x000fe20003f24070 */
[----:B------:R-:W-:Y:S01]  /*99f0*/  @!P2 IMAD.IADD R181, R181, 0x1, -R3 ;  /* 0x00000001b5b5a824 */ /* 0x000fe200078e0a03 */
[----:B------:R-:W-:Y:S01]  /*9a00*/  IABS R182, R172 ;  /* 0x000000ac00b67213 */ /* 0x000fe20000000000 */
[----:B------:R-:W-:-:S02]  /*9a10*/  IMAD R175, R3, R186, R175 ;  /* 0x000000ba03af7224 */ /* 0x000fc400078e02af */
[----:B------:R-:W-:Y:S01]  /*9a20*/  @!P4 IMAD.IADD R236, R236, 0x1, -R3 ;  /* 0x00000001ececc824 */ /* 0x000fe200078e0a03 */
[----:B------:R-:W-:Y:S01]  /*9a30*/  ISETP.GT.U32.AND P2, PT, R3, R181, PT ;  /* 0x000000b50300720c */ /* 0x000fe20003f44070 */
[----:B------:R-:W-:Y:S01]  /*9a40*/  IMAD.HI.U32 R186, R5, R180, RZ ;  /* 0x000000b405ba7227 */ /* 0x000fe200078e00ff */
[----:B------:R-:W-:-:S03]  /*9a50*/  ISETP.GT.U32.AND P4, PT, R3, R176, PT ;  /* 0x000000b00300720c */ /* 0x000fc60003f84070 */
[--C-:B------:R-:W-:Y:S01]  /*9a60*/  @!P3 IMAD.IADD R168, R168, 0x1, -R3.reuse ;  /* 0x00000001a8a8b824 */ /* 0x100fe200078e0a03 */
[----:B------:R-:W-:Y:S01]  /*9a70*/  ISETP.GT.U32.AND P3, PT, R3, R175, PT ;  /* 0x000000af0300720c */ /* 0x000fe20003f64070 */
[----:B------:R-:W-:Y:S02]  /*9a80*/  IMAD.MOV R186, RZ, RZ, -R186 ;  /* 0x000000ffffba7224 */ /* 0x000fe400078e0aba */
[----:B------:R-:W-:Y:S01]  /*9a90*/  @!P1 IMAD.IADD R174, R174, 0x1, -R3 ;  /* 0x00000001aeae9824 */ /* 0x000fe200078e0a03 */
[----:B------:R-:W-:Y:S01]  /*9aa0*/  ISETP.GE.AND P1, PT, R165, RZ, PT ;  /* 0x000000ffa500720c */ /* 0x000fe20003f26270 */
[----:B------:R-:W-:Y:S01]  /*9ab0*/  IMAD R180, R3, R186, R180 ;  /* 0x000000ba03b47224 */ /* 0x000fe200078e02b4 */
[----:B------:R-:W-:Y:S01]  /*9ac0*/  IABS R186, R170 ;  /* 0x000000aa00ba7213 */ /* 0x000fe20000000000 */
[----:B------:R-:W-:-:S04]  /*9ad0*/  IMAD.HI.U32 R165, R5, R182, RZ ;  /* 0x000000b605a57227 */ /* 0x000fc800078e00ff */
[--C-:B------:R-:W-:Y:S01]  /*9ae0*/  @!P2 IMAD.IADD R181, R181, 0x1, -R3.reuse ;  /* 0x00000001b5b5a824 */ /* 0x100fe200078e0a03 */
[----:B------:R-:W-:Y:S01]  /*9af0*/  ISETP.GT.U32.AND P2, PT, R3, R180, PT ;  /* 0x000000b40300720c */ /* 0x000fe20003f44070 */
[----:B------:R-:W-:Y:S01]  /*9b00*/  @!P4 IMAD.IADD R176, R176, 0x1, -R3 ;  /* 0x00000001b0b0c824 */ /* 0x000fe200078e0a03 */
[----:B------:R-:W-:Y:S01]  /*9b10*/  ISETP.GE.AND P4, PT, R166, RZ, PT ;  /* 0x000000ffa600720c */ /* 0x000fe20003f86270 */
[----:B------:R-:W-:Y:S02]  /*9b20*/  IMAD.MOV R165, RZ, RZ, -R165 ;  /* 0x000000ffffa57224 */ /* 0x000fe400078e0aa5 */
[----:B------:R-:W-:Y:S01]  /*9b30*/  @!P3 IMAD.IADD R175, R175, 0x1, -R3 ;  /* 0x00000001afafb824 */ /* 0x000fe200078e0a03 */
[----:B------:R-:W-:Y:S01]  /*9b40*/  ISETP.GE.AND P3, PT, R167, RZ, PT ;  /* 0x000000ffa700720c */ /* 0x000fe20003f66270 */
[----:B------:R-:W-:Y:S02]  /*9b50*/  IMAD.MOV.U32 R166, RZ, RZ, R168 ;  /* 0x000000ffffa67224 */ /* 0x000fe400078e00a8 */
[----:B------:R-:W-:-:S02]  /*9b60*/  IMAD R182, R3, R165, R182 ;  /* 0x000000a503b67224 */ /* 0x000fc400078e02b6 */
[----:B------:R-:W-:Y:S01]  /*9b70*/  @!P0 IMAD.MOV R166, RZ, RZ, -R166 ;  /* 0x000000ffffa68224 */ /* 0x000fe200078e0aa6 */
[----:B------:R-:W-:Y:S01]  /*9b80*/  ISETP.GT.U32.AND P0, PT, R3, R175, PT ;  /* 0x000000af0300720c */ /* 0x000fe20003f04070 */
[----:B------:R-:W-:Y:S02]  /*9b90*/  IMAD.MOV.U32 R168, RZ, RZ, R181 ;  /* 0x000000ffffa87224 */ /* 0x000fe400078e00b5 */
[----:B------:R-:W-:-:S04]  /*9ba0*/  IMAD.HI.U32 R239, R5, R235, RZ ;  /* 0x000000eb05ef7227 */ /* 0x000fc800078e00ff */
[----:B------:R-:W-:Y:S01]  /*9bb0*/  @!P1 IMAD.MOV R168, RZ, RZ, -R168 ;  /* 0x000000ffffa89224 */ /* 0x000fe200078e0aa8 */
[----:B------:R-:W-:Y:S01]  /*9bc0*/  ISETP.GT.U32.AND P1, PT, R3, R182, PT ;  /* 0x000000b60300720c */ /* 0x000fe20003f24070 */
[----:B------:R-:W-:Y:S02]  /*9bd0*/  IMAD.MOV.U32 R165, RZ, RZ, R236 ;  /* 0x000000ffffa57224 */ /* 0x000fe400078e00ec */
[----:B------:R-:W-:-:S04]  /*9be0*/  IMAD.HI.U32 R236, R5, R186, RZ ;  /* 0x000000ba05ec7227 */ /* 0x000fc800078e00ff */
[----:B------:R-:W-:Y:S02]  /*9bf0*/  IMAD.MOV R239, RZ, RZ, -R239 ;  /* 0x000000ffffef7224 */ /* 0x000fe400078e0aef */
[----:B------:R-:W-:Y:S01]  /*9c00*/  @!P2 IMAD.IADD R180, R180, 0x1, -R3 ;  /* 0x00000001b4b4a824 */ /* 0x000fe200078e0a03 */
[C---:B------:R-:W-:Y:S01]  /*9c10*/  ISETP.GT.U32.AND P2, PT, R3.reuse, R176, PT ;  /* 0x000000b00300720c */ /* 0x040fe20003f44070 */
[----:B------:R-:W-:Y:S02]  /*9c20*/  IMAD.MOV R236, RZ, RZ, -R236 ;  /* 0x000000ffffec7224 */ /* 0x000fe400078e0aec */
[C---:B------:R-:W-:Y:S02]  /*9c30*/  IMAD R181, R3.reuse, R239, R235 ;  /* 0x000000ef03b57224 */ /* 0x040fe400078e02eb */
[----:B------:R-:W-:Y:S01]  /*9c40*/  @!P6 IMAD.MOV R165, RZ, RZ, -R165 ;  /* 0x000000ffffa5e224 */ /* 0x000fe200078e0aa5 */
[----:B------:R-:W-:Y:S01]  /*9c50*/  ISETP.GT.U32.AND P6, PT, R3, R180, PT ;  /* 0x000000b40300720c */ /* 0x000fe20003fc4070 */
[----:B------:R-:W-:-:S02]  /*9c60*/  IMAD.MOV.U32 R167, RZ, RZ, R174 ;  /* 0x000000ffffa77224 */ /* 0x000fc400078e00ae */
[----:B------:R-:W-:Y:S01]  /*9c70*/  IMAD R174, R3, R236, R186 ;  /* 0x000000ec03ae7224 */ /* 0x000fe200078e02ba */
[----:B------:R-:W-:Y:S01]  /*9c80*/  IABS R186, R178 ;  /* 0x000000b200ba7213 */ /* 0x000fe20000000000 */
[--C-:B------:R-:W-:Y:S01]  /*9c90*/  @!P0 IMAD.IADD R175, R175, 0x1, -R3.reuse ;  /* 0x00000001afaf8824 */ /* 0x100fe200078e0a03 */
[C---:B------:R-:W-:Y:S01]  /*9ca0*/  ISETP.GT.U32.AND P0, PT, R3.reuse, R181, PT ;  /* 0x000000b50300720c */ /* 0x040fe20003f04070 */
[--C-:B------:R-:W-:Y:S01]  /*9cb0*/  @!P1 IMAD.IADD R182, R182, 0x1, -R3.reuse ;  /* 0x00000001b6b69824 */ /* 0x100fe200078e0a03 */
[----:B------:R-:W-:Y:S01]  /*9cc0*/  ISETP.GT.U32.AND P1, PT, R3, R174, PT ;  /* 0x000000ae0300720c */ /* 0x000fe20003f24070 */
[----:B------:R-:W-:Y:S01]  /*9cd0*/  @!P2 IMAD.IADD R176, R176, 0x1, -R3 ;  /* 0x00000001b0b0a824 */ /* 0x000fe200078e0a03 */
[----:B------:R-:W-:Y:S01]  /*9ce0*/  ISETP.GE.AND P2, PT, R172, RZ, PT ;  /* 0x000000ffac00720c */ /* 0x000fe20003f46270 */
[----:B------:R-:W-:Y:S01]  /*9cf0*/  @!P5 IMAD.MOV R167, RZ, RZ, -R167 ;  /* 0x000000ffffa7d224 */ /* 0x000fe200078e0aa7 */
[----:B------:R-:W-:Y:S01]  /*9d00*/  ISETP.GE.AND P5, PT, R171, RZ, PT ;  /* 0x000000ffab00720c */ /* 0x000fe20003fa6270 */
[----:B------:R-:W-:Y:S01]  /*9d10*/  @!P6 IMAD.IADD R180, R180, 0x1, -R3 ;  /* 0x00000001b4b4e824 */ /* 0x000fe200078e0a03 */
[----:B------:R-:W-:Y:S01]  /*9d20*/  ISETP.GE.AND P6, PT, R169, RZ, PT ;  /* 0x000000ffa900720c */ /* 0x000fe20003fc6270 */
[----:B------:R-:W-:Y:S01]  /*9d30*/  IMAD.MOV.U32 R169, RZ, RZ, R176 ;  /* 0x000000ffffa97224 */ /* 0x000fe200078e00b0 */
[----:B------:R-:W-:Y:S01]  /*9d40*/  IABS R172, R177 ;  /* 0x000000b100ac7213 */ /* 0x000fe20000000000 */
[----:B------:R-:W-:Y:S01]  /*9d50*/  IMAD.HI.U32 R241, R5, R240, RZ ;  /* 0x000000f005f17227 */ /* 0x000fe200078e00ff */
[----:B------:R-:W-:-:S02]  /*9d60*/  IABS R171, R173 ;  /* 0x000000ad00ab7213 */ /* 0x000fc40000000000 */
[----:B------:R-:W-:Y:S01]  /*9d70*/  IABS R236, R238 ;  /* 0x000000ee00ec7213 */ /* 0x000fe20000000000 */
[----:B------:R-:W-:Y:S01]  /*9d80*/  @!P0 IMAD.IADD R181, R181, 0x1, -R3 ;  /* 0x00000001b5b58824 */ /* 0x000fe200078e0a03 */
[----:B------:R-:W-:Y:S01]  /*9d90*/  ISETP.GE.AND P0, PT, R170, RZ, PT ;  /* 0x000000ffaa00720c */ /* 0x000fe20003f06270 */
[----:B------:R-:W-:Y:S01]  /*9da0*/  @!P4 IMAD.MOV R169, RZ, RZ, -R169 ;  /* 0x000000ffffa9c224 */ /* 0x000fe200078e0aa9 */
[C---:B------:R-:W-:Y:S01]  /*9db0*/  ISETP.GT.U32.AND P4, PT, R3.reuse, R182, PT ;  /* 0x000000b60300720c */ /* 0x040fe20003f84070 */
[----:B------:R-:W-:Y:S01]  /*9dc0*/  @!P1 IMAD.IADD R174, R174, 0x1, -R3 ;  /* 0x00000001aeae9824 */ /* 0x000fe200078e0a03 */
[----:B------:R-:W-:Y:S01]  /*9dd0*/  ISETP.GT.U32.AND P1, PT, R3, R181, PT ;  /* 0x000000b50300720c */ /* 0x000fe20003f24070 */
[----:B------:R-:W-:-:S04]  /*9de0*/  IMAD.HI.U32 R176, R5, R172, RZ ;  /* 0x000000ac05b07227 */ /* 0x000fc800078e00ff */
[----:B------:R-:W-:-:S04]  /*9df0*/  IMAD.HI.U32 R235, R5, R171, RZ ;  /* 0x000000ab05eb7227 */ /* 0x000fc800078e00ff */
[----:B------:R-:W-:Y:S02]  /*9e00*/  IMAD.MOV R176, RZ, RZ, -R176 ;  /* 0x000000ffffb07224 */ /* 0x000fe400078e0ab0 */
[----:B------:R-:W-:Y:S02]  /*9e10*/  IMAD.MOV R235, RZ, RZ, -R235 ;  /* 0x000000ffffeb7224 */ /* 0x000fe400078e0aeb */
[----:B------:R-:W-:Y:S02]  /*9e20*/  IMAD.MOV.U32 R170, RZ, RZ, R175 ;  /* 0x000000ffffaa7224 */ /* 0x000fe400078e00af */
[C---:B------:R-:W-:Y:S02]  /*9e30*/  IMAD R175, R3.reuse, R176, R172 ;  /* 0x000000b003af7224 */ /* 0x040fe400078e02ac */
[----:B------:R-:W-:Y:S02]  /*9e40*/  IMAD R176, R3, R235, R171 ;  /* 0x000000eb03b07224 */ /* 0x000fe400078e02ab */
[----:B------:R-:W-:-:S04]  /*9e50*/  IMAD.HI.U32 R172, R5, R186, RZ ;  /* 0x000000ba05ac7227 */ /* 0x000fc800078e00ff */
[--C-:B------:R-:W-:Y:S01]  /*9e60*/  @!P4 IMAD.IADD R182, R182, 0x1, -R3.reuse ;  /* 0x00000001b6b6c824 */ /* 0x100fe200078e0a03 */
[----:B------:R-:W-:Y:S01]  /*9e70*/  ISETP.GT.U32.AND P4, PT, R3, R175, PT ;  /* 0x000000af0300720c */ /* 0x000fe20003f84070 */
[----:B------:R-:W-:Y:S01]  /*9e80*/  @!P1 IMAD.IADD R181, R181, 0x1, -R3 ;  /* 0x00000001b5b59824 */ /* 0x000fe200078e0a03 */
[C---:B------:R-:W-:Y:S01]  /*9e90*/  ISETP.GT.U32.AND P1, PT, R3.reuse, R176, PT ;  /* 0x000000b00300720c */ /* 0x040fe20003f24070 */
[----:B------:R-:W-:Y:S02]  /*9ea0*/  IMAD.MOV.U32 R171, RZ, RZ, R180 ;  /* 0x000000ffffab7224 */ /* 0x000fe400078e00b4 */
[----:B------:R-:W-:Y:S02]  /*9eb0*/  IMAD.MOV R180, RZ, RZ, -R172 ;  /* 0x000000ffffb47224 */ /* 0x000fe400078e0aac */
[----:B------:R-:W-:Y:S01]  /*9ec0*/  IMAD.MOV.U32 R172, RZ, RZ, R182 ;  /* 0x000000ffffac7224 */ /* 0x000fe200078e00b6 */
[----:B------:R-:W-:Y:S01]  /*9ed0*/  IABS R182, R185 ;  /* 0x000000b900b67213 */ /* 0x000fe20000000000 */
        /* <DEDUP_REMOVED lines=10> */
[----:B------:R-:W-:-:S02]  /*9f80*/  @!P1 IMAD.IADD R176, R176, 0x1, -R3 ;  /* 0x00000001b0b09824 */ /* 0x000fc400078e0a03 */
[----:B------:R-:W-:Y:S01]  /*9f90*/  @!P6 IMAD.MOV R173, RZ, RZ, -R173 ;  /* 0x000000ffffade224 */ /* 0x000fe200078e0aad */
[----:B------:R-:W-:Y:S01]  /*9fa0*/  ISETP.GE.AND P6, PT, R178, RZ, PT ;  /* 0x000000ffb200720c */ /* 0x000fe20003fc6270 */
[----:B------:R-:W-:Y:S01]  /*9fb0*/  IMAD.MOV.U32 R178, RZ, RZ, R180 ;  /* 0x000000ffffb27224 */ /* 0x000fe200078e00b4 */
[----:B------:R-:W-:Y:S01]  /*9fc0*/  ISETP.GT.U32.AND P1, PT, R3, R176, PT ;  /* 0x000000b00300720c */ /* 0x000fe20003f24070 */
[--C-:B------:R-:W-:Y:S01]  /*9fd0*/  @!P4 IMAD.IADD R175, R175, 0x1, -R3.reuse ;  /* 0x00000001afafc824 */ /* 0x100fe200078e0a03 */
[----:B------:R-:W-:Y:S01]  /*9fe0*/  IABS R180, R218 ;  /* 0x000000da00b47213 */ /* 0x000fe20000000000 */
[----:B------:R-:W-:Y:S01]  /*9ff0*/  @!P3 IMAD.IADD R174, R174, 0x1, -R3 ;  /* 0x00000001aeaeb824 */ /* 0x000fe200078e0a03 */
[----:B------:R-:W-:Y:S01]  /*a000*/  ISETP.GT.U32.AND P3, PT, R3, R177, PT ;  /* 0x000000b10300720c */ /* 0x000fe20003f64070 */
[----:B------:R-:W-:Y:S01]  /*a010*/  IMAD.HI.U32 R235, R5, R178, RZ ;  /* 0x000000b205eb7227 */ /* 0x000fe200078e00ff */
[----:B------:R-:W-:-:S03]  /*a020*/  ISETP.GT.U32.AND P4, PT, R3, R175, PT ;  /* 0x000000af0300720c */ /* 0x000fc60003f84070 */
[----:B------:R-:W-:Y:S02]  /*a030*/  IMAD.MOV R235, RZ, RZ, -R235 ;  /* 0x000000ffffeb7224 */ /* 0x000fe400078e0aeb */
[----:B------:R-:W-:-:S04]  /*a040*/  IMAD.HI.U32 R186, R5, R182, RZ ;  /* 0x000000b605ba7227 */ /* 0x000fc800078e00ff */
[----:B------:R-:W-:Y:S02]  /*a050*/  IMAD R178, R3, R235, R178 ;  /* 0x000000eb03b27224 */ /* 0x000fe400078e02b2 */
[--C-:B------:R-:W-:Y:S02]  /*a060*/  @!P1 IMAD.IADD R176, R176, 0x1, -R3.reuse ;  /* 0x00000001b0b09824 */ /* 0x100fe400078e0a03 */
[----:B------:R-:W-:Y:S01]  /*a070*/  @!P3 IMAD.IADD R177, R177, 0x1, -R3 ;  /* 0x00000001b1b1b824 */ /* 0x000fe200078e0a03 */
[----:B------:R-:W-:Y:S01]  /*a080*/  ISETP.GT.U32.AND P1, PT, R3, R178, PT ;  /* 0x000000b20300720c */ /* 0x000fe20003f24070 */
[----:B------:R-:W-:-:S03]  /*a090*/  IMAD.HI.U32 R235, R5, R180, RZ ;  /* 0x000000b405eb7227 */ /* 0x000fc600078e00ff */
[----:B------:R-:W-:Y:S01]  /*a0a0*/  ISETP.GT.U32.AND P3, PT, R3, R177, PT ;  /* 0x000000b10300720c */ /* 0x000fe20003f64070 */
[----:B------:R-:W-:Y:S01]  /*a0b0*/  @!P4 IMAD.IADD R175, R175, 0x1, -R3 ;  /* 0x00000001afafc824 */ /* 0x000fe200078e0a03 */
[----:B------:R-:W-:Y:S01]  /*a0c0*/  ISETP.GE.AND P4, PT, R179, RZ, PT ;  /* 0x000000ffb300720c */ /* 0x000fe20003f86270 */
[----:B------:R-:W-:Y:S02]  /*a0d0*/  IMAD.MOV R179, RZ, RZ, -R186 ;  /* 0x000000ffffb37224 */ /* 0x000fe400078e0aba */
[----:B------:R-:W-:Y:S02]  /*a0e0*/  IMAD.MOV R235, RZ, RZ, -R235 ;  /* 0x000000ffffeb7224 */ /* 0x000fe400078e0aeb */
[----:B------:R-:W-:-:S04]  /*a0f0*/  IMAD.HI.U32 R186, R5, R181, RZ ;  /* 0x000000b505ba7227 */ /* 0x000fc800078e00ff */
[C---:B------:R-:W-:Y:S01]  /*a100*/  IMAD R179, R3.reuse, R179, R182 ;  /* 0x000000b303b37224 */ /* 0x040fe200078e02b6 */
[----:B------:R-:W-:Y:S01]  /*a110*/  IABS R182, R237 ;  /* 0x000000ed00b67213 */ /* 0x000fe20000000000 */
[C---:B------:R-:W-:Y:S01]  /*a120*/  IMAD R180, R3.reuse, R235, R180 ;  /* 0x000000eb03b47224 */ /* 0x040fe200078e02b4 */
[----:B------:R-:W-:Y:S01]  /*a130*/  IABS R235, R183 ;  /* 0x000000b700eb7213 */ /* 0x000fe20000000000 */
[----:B------:R-:W-:Y:S02]  /*a140*/  IMAD.MOV R186, RZ, RZ, -R186 ;  /* 0x000000ffffba7224 */ /* 0x000fe400078e0aba */
[----:B------:R-:W-:Y:S01]  /*a150*/  @!P1 IMAD.IADD R178, R178, 0x1, -R3 ;  /* 0x00000001b2b29824 */ /* 0x000fe200078e0a03 */
[C---:B------:R-:W-:Y:S01]  /*a160*/  ISETP.GT.U32.AND P1, PT, R3.reuse, R180, PT ;  /* 0x000000b40300720c */ /* 0x040fe20003f24070 */
[----:B------:R-:W-:Y:S02]  /*a170*/  IMAD R181, R3, R186, R181 ;  /* 0x000000ba03b57224 */ /* 0x000fe400078e02b5 */
[----:B------:R-:W-:-:S04]  /*a180*/  IMAD.HI.U32 R186, R5, R182, RZ ;  /* 0x000000b605ba7227 */ /* 0x000fc800078e00ff */
[--C-:B------:R-:W-:Y:S01]  /*a190*/  @!P3 IMAD.IADD R177, R177, 0x1, -R3.reuse ;  /* 0x00000001b1b1b824 */ /* 0x100fe200078e0a03 */
[C---:B------:R-:W-:Y:S01]  /*a1a0*/  ISETP.GT.U32.AND P3, PT, R3.reuse, R179, PT ;  /* 0x000000b30300720c */ /* 0x040fe20003f64070 */
[----:B------:R-:W-:Y:S02]  /*a1b0*/  IMAD.MOV R186, RZ, RZ, -R186 ;  /* 0x000000ffffba7224 */ /* 0x000fe400078e0aba */
[----:B------:R-:W-:Y:S01]  /*a1c0*/  @!P0 IMAD.MOV R174, RZ, RZ, -R174 ;  /* 0x000000ffffae8224 */ /* 0x000fe200078e0aae */
[C---:B------:R-:W-:Y:S01]  /*a1d0*/  ISETP.GT.U32.AND P0, PT, R3.reuse, R178, PT ;  /* 0x000000b20300720c */ /* 0x040fe20003f04070 */
[----:B------:R-:W-:Y:S01]  /*a1e0*/  IMAD R182, R3, R186, R182 ;  /* 0x000000ba03b67224 */ /* 0x000fe200078e02b6 */
[----:B------:R-:W-:Y:S01]  /*a1f0*/  IABS R186, R232 ;  /* 0x000000e800ba7213 */ /* 0x000fe20000000000 */
[----:B------:R-:W-:Y:S02]  /*a200*/  @!P1 IMAD.IADD R180, R180, 0x1, -R3 ;  /* 0x00000001b4b49824 */ /* 0x000fe400078e0a03 */
[----:B------:R-:W-:Y:S01]  /*a210*/  IMAD.HI.U32 R243, R5, R236, RZ ;  /* 0x000000ec05f37227 */ /* 0x000fe200078e00ff */
[----:B------:R-:W-:-:S03]  /*a220*/  ISETP.GT.U32.AND P1, PT, R3, R182, PT ;  /* 0x000000b60300720c */ /* 0x000fc60003f24070 */
[----:B------:R-:W-:Y:S01]  /*a230*/  @!P3 IMAD.IADD R179, R179, 0x1, -R3 ;  /* 0x00000001b3b3b824 */ /* 0x000fe200078e0a03 */
[----:B------:R-:W-:Y:S01]  /*a240*/  ISETP.GT.U32.AND P3, PT, R3, R181, PT ;  /* 0x000000b50300720c */ /* 0x000fe20003f64070 */
[----:B------:R-:W-:-:S04]  /*a250*/  IMAD.HI.U32 R242, R5, R235, RZ ;  /* 0x000000eb05f27227 */ /* 0x000fc800078e00ff */
[----:B------:R-:W-:Y:S02]  /*a260*/  IMAD.MOV R243, RZ, RZ, -R243 ;  /* 0x000000fffff37224 */ /* 0x000fe400078e0af3 */
[----:B------:R-:W-:Y:S01]  /*a270*/  @!P2 IMAD.MOV R176, RZ, RZ, -R176 ;  /* 0x000000ffffb0a224 */ /* 0x000fe200078e0ab0 */
[C---:B------:R-:W-:Y:S01]  /*a280*/  ISETP.GT.U32.AND P2, PT, R3.reuse, R180, PT ;  /* 0x000000b40300720c */ /* 0x040fe20003f44070 */
[--C-:B------:R-:W-:Y:S01]  /*a290*/  @!P1 IMAD.IADD R182, R182, 0x1, -R3.reuse ;  /* 0x00000001b6b69824 */ /* 0x100fe200078e0a03 */
[----:B------:R-:W-:Y:S01]  /*a2a0*/  ISETP.GT.U32.AND P1, PT, R3, R179, PT ;  /* 0x000000b30300720c */ /* 0x000fe20003f24070 */
[----:B------:R-:W-:Y:S02]  /*a2b0*/  IMAD.MOV R242, RZ, RZ, -R242 ;  /* 0x000000fffff27224 */ /* 0x000fe400078e0af2 */
[----:B------:R-:W-:Y:S01]  /*a2c0*/  @!P3 IMAD.IADD R181, R181, 0x1, -R3 ;  /* 0x00000001b5b5b824 */ /* 0x000fe200078e0a03 */
[----:B------:R-:W-:Y:S01]  /*a2d0*/  ISETP.GE.AND P3, PT, R185, RZ, PT ;  /* 0x000000ffb900720c */ /* 0x000fe20003f66270 */
[C---:B------:R-:W-:Y:S01]  /*a2e0*/  IMAD R236, R3.reuse, R243, R236 ;  /* 0x000000f303ec7224 */ /* 0x040fe200078e02ec */
[----:B---3--:R-:W-:Y:S01]  /*a2f0*/  IABS R243, R20 ;  /* 0x0000001400f37213 */ /* 0x008fe20000000000 */
[----:B------:R-:W-:Y:S01]  /*a300*/  @!P6 IMAD.MOV R177, RZ, RZ, -R177 ;  /* 0x000000ffffb1e224 */ /* 0x000fe200078e0ab1 */
[----:B------:R-:W-:Y:S01]  /*a310*/  ISETP.GT.U32.AND P6, PT, R3, R182, PT ;  /* 0x000000b60300720c */ /* 0x000fe20003fc4070 */
[----:B------:R-:W-:-:S04]  /*a320*/  IMAD.HI.U32 R239, R5, R186, RZ ;  /* 0x000000ba05ef7227 */ /* 0x000fc800078e00ff */
[----:B------:R-:W-:Y:S02]  /*a330*/  IMAD.MOV R241, RZ, RZ, -R241 ;  /* 0x000000fffff17224 */ /* 0x000fe400078e0af1 */
[C---:B------:R-:W-:Y:S02]  /*a340*/  IMAD R235, R3.reuse, R242, R235 ;  /* 0x000000f203eb7224 */ /* 0x040fe400078e02eb */
[----:B------:R-:W-:Y:S01]  /*a350*/  @!P5 IMAD.MOV R175, RZ, RZ, -R175 ;  /* 0x000000ffffafd224 */ /* 0x000fe200078e0aaf */
[C---:B------:R-:W-:Y:S01]  /*a360*/  ISETP.GT.U32.AND P5, PT, R3.reuse, R181, PT ;  /* 0x000000b50300720c */ /* 0x040fe20003fa4070 */
[----:B------:R-:W-:Y:S01]  /*a370*/  @!P0 IMAD.IADD R178, R178, 0x1, -R3 ;  /* 0x00000001b2b28824 */ /* 0x000fe200078e0a03 */
[C---:B------:R-:W-:Y:S01]  /*a380*/  ISETP.GT.U32.AND P0, PT, R3.reuse, R236, PT ;  /* 0x000000ec0300720c */ /* 0x040fe20003f04070 */
[----:B------:R-:W-:Y:S02]  /*a390*/  IMAD.MOV R239, RZ, RZ, -R239 ;  /* 0x000000ffffef7224 */ /* 0x000fe400078e0aef */
[----:B------:R-:W-:Y:S01]  /*a3a0*/  IMAD R185, R3, R241, R240 ;  /* 0x000000f103b97224 */ /* 0x000fe200078e02f0 */
[----:B------:R-:W-:Y:S01]  /*a3b0*/  IABS R240, R233 ;  /* 0x000000e900f07213 */ /* 0x000fe20000000000 */
[--C-:B------:R-:W-:Y:S01]  /*a3c0*/  @!P1 IMAD.IADD R179, R179, 0x1, -R3.reuse ;  /* 0x00000001b3b39824 */ /* 0x100fe200078e0a03 */
[C---:B------:R-:W-:Y:S01]  /*a3d0*/  ISETP.GT.U32.AND P1, PT, R3.reuse, R235, PT ;  /* 0x000000eb0300720c */ /* 0x040fe20003f24070 */
[C---:B------:R-:W-:Y:S01]  /*a3e0*/  IMAD R186, R3.reuse, R239, R186 ;  /* 0x000000ef03ba7224 */ /* 0x040fe200078e02ba */
[----:B------:R-:W-:Y:S01]  /*a3f0*/  IABS R239, R234 ;  /* 0x000000ea00ef7213 */ /* 0x000fe20000000000 */
[--C-:B------:R-:W-:Y:S01]  /*a400*/  @!P2 IMAD.IADD R180, R180, 0x1, -R3.reuse ;  /* 0x00000001b4b4a824 */ /* 0x100fe200078e0a03 */
[C---:B------:R-:W-:Y:S01]  /*a410*/  ISETP.GT.U32.AND P2, PT, R3.reuse, R185, PT ;  /* 0x000000b90300720c */ /* 0x040fe20003f44070 */
[--C-:B------:R-:W-:Y:S01]  /*a420*/  @!P6 IMAD.IADD R182, R182, 0x1, -R3.reuse ;  /* 0x00000001b6b6e824 */ /* 0x100fe200078e0a03 */
[----:B------:R-:W-:Y:S01]  /*a430*/  ISETP.GT.U32.AND P6, PT, R3, R186, PT ;  /* 0x000000ba0300720c */ /* 0x000fe20003fc4070 */
[--C-:B------:R-:W-:Y:S01]  /*a440*/  @!P5 IMAD.IADD R181, R181, 0x1, -R3.reuse ;  /* 0x00000001b5b5d824 */ /* 0x100fe200078e0a03 */
[----:B------:R-:W-:Y:S01]  /*a450*/  ISETP.GE.AND P5, PT, R218, RZ, PT ;  /* 0x000000ffda00720c */ /* 0x000fe20003fa6270 */
[----:B------:R-:W-:Y:S01]  /*a460*/  @!P0 IMAD.IADD R236, R236, 0x1, -R3 ;  /* 0x00000001ecec8824 */ /* 0x000fe200078e0a03 */
[----:B------:R-:W-:Y:S01]  /*a470*/  ISETP.GE.AND P0, PT, R231, RZ, PT ;  /* 0x000000ffe700720c */ /* 0x000fe20003f06270 */
[----:B------:R-:W-:-:S02]  /*a480*/  @!P4 IMAD.MOV R178, RZ, RZ, -R178 ;  /* 0x000000ffffb2c224 */ /* 0x000fc400078e0ab2 */
[----:B------:R-:W-:Y:S01]  /*a490*/  @!P1 IMAD.IADD R235, R235, 0x1, -R3 ;  /* 0x00000001ebeb9824 */ /* 0x000fe200078e0a03 */
[----:B------:R-:W-:Y:S01]  /*a4a0*/  ISETP.GE.AND P1, PT, R237, RZ, PT ;  /* 0x000000ffed00720c */ /* 0x000fe20003f26270 */
[----:B------:R-:W-:Y:S01]  /*a4b0*/  IMAD.HI.U32 R241, R5, R240, RZ ;  /* 0x000000f005f17227 */ /* 0x000fe200078e00ff */
[----:B------:R-:W-:Y:S02]  /*a4c0*/  ISETP.GT.U32.AND P4, PT, R3, R236, PT ;  /* 0x000000ec0300720c */ /* 0x000fe40003f84070 */
[----:B------:R-:W-:Y:S01]  /*a4d0*/  IABS R237, R187 ;  /* 0x000000bb00ed7213 */ /* 0x000fe20000000000 */
[----:B------:R-:W-:-:S04]  /*a4e0*/  IMAD.HI.U32 R218, R5, R239, RZ ;  /* 0x000000ef05da7227 */ /* 0x000fc800078e00ff */
[----:B------:R-:W-:Y:S01]  /*a4f0*/  @!P2 IMAD.IADD R185, R185, 0x1, -R3 ;  /* 0x00000001b9b9a824 */ /* 0x000fe200078e0a03 */
[----:B------:R-:W-:Y:S01]  /*a500*/  ISETP.GE.AND P2, PT, R238, RZ, PT ;  /* 0x000000ffee00720c */ /* 0x000fe20003f46270 */
[----:B------:R-:W-:Y:S01]  /*a510*/  IMAD.MOV R241, RZ, RZ, -R241 ;  /* 0x000000fffff17224 */ /* 0x000fe200078e0af1 */
[----:B------:R-:W-:Y:S01]  /*a520*/  IABS R238, R196 ;  /* 0x000000c400ee7213 */ /* 0x000fe20000000000 */
[----:B------:R-:W-:Y:S01]  /*a530*/  @!P3 IMAD.MOV R179, RZ, RZ, -R179 ;  /* 0x000000ffffb3b224 */ /* 0x000fe200078e0ab3 */
[C---:B------:R-:W-:Y:S01]  /*a540*/  ISETP.GT.U32.AND P3, PT, R3.reuse, R235, PT ;  /* 0x000000eb0300720c */ /* 0x040fe20003f64070 */
[----:B------:R-:W-:Y:S02]  /*a550*/  IMAD.MOV R218, RZ, RZ, -R218 ;  /* 0x000000ffffda7224 */ /* 0x000fe400078e0ada */
[----:B------:R-:W-:Y:S01]  /*a560*/  @!P6 IMAD.IADD R186, R186, 0x1, -R3 ;  /* 0x00000001babae824 */ /* 0x000fe200078e0a03 */
[C---:B------:R-:W-:Y:S01]  /*a570*/  ISETP.GT.U32.AND P6, PT, R3.reuse, R185, PT ;  /* 0x000000b90300720c */ /* 0x040fe20003fc4070 */
[C---:B------:R-:W-:Y:S01]  /*a580*/  IMAD R231, R3.reuse, R241, R240 ;  /* 0x000000f103e77224 */ /* 0x040fe200078e02f0 */
[----:B------:R-:W-:Y:S01]  /*a590*/  IABS R241, R212 ;  /* 0x000000d400f17213 */ /* 0x000fe20000000000 */
[C---:B------:R-:W-:Y:S01]  /*a5a0*/  IMAD R218, R3.reuse, R218, R239 ;  /* 0x000000da03da7224 */ /* 0x040fe200078e02ef */
[----:B------:R-:W-:Y:S01]  /*a5b0*/  IABS R240, R213 ;  /* 0x000000d500f07213 */ /* 0x000fe20000000000 */
[----:B------:R-:W-:Y:S01]  /*a5c0*/  @!P5 IMAD.MOV R180, RZ, RZ, -R180 ;  /* 0x000000ffffb4d224 */ /* 0x000fe200078e0ab4 */
[C---:B------:R-:W-:Y:S01]  /*a5d0*/  ISETP.GT.U32.AND P5, PT, R3.reuse, R186, PT ;  /* 0x000000ba0300720c */ /* 0x040fe20003fa4070 */
[----:B------:R-:W-:Y:S01]  /*a5e0*/  @!P0 IMAD.MOV R181, RZ, RZ, -R181 ;  /* 0x000000ffffb58224 */ /* 0x000fe200078e0ab5 */
[----:B------:R-:W-:Y:S01]  /*a5f0*/  ISETP.GT.U32.AND P0, PT, R3, R231, PT ;  /* 0x000000e70300720c */ /* 0x000fe20003f04070 */
[----:B------:R-:W-:Y:S01]  /*a600*/  @!P1 IMAD.MOV R182, RZ, RZ, -R182 ;  /* 0x000000ffffb69224 */ /* 0x000fe200078e0ab6 */
[----:B------:R-:W-:Y:S01]  /*a610*/  ISETP.GE.AND P1, PT, R183, RZ, PT ;  /* 0x000000ffb700720c */ /* 0x000fe20003f26270 */
[----:B------:R-:W-:Y:S01]  /*a620*/  @!P4 IMAD.IADD R236, R236, 0x1, -R3 ;  /* 0x00000001ececc824 */ /* 0x000fe200078e0a03 */
[----:B------:R-:W-:Y:S01]  /*a630*/  ISETP.GT.U32.AND P4, PT, R3, R218, PT ;  /* 0x000000da0300720c */ /* 0x000fe20003f84070 */
[----:B------:R-:W-:-:S04]  /*a640*/  IMAD.HI.U32 R183, R5, R237, RZ ;  /* 0x000000ed05b77227 */ /* 0x000fc800078e00ff */
[----:B------:R-:W-:Y:S01]  /*a650*/  @!P3 IMAD.IADD R235, R235, 0x1, -R3 ;  /* 0x00000001ebebb824 */ /* 0x000fe200078e0a03 */
[----:B------:R-:W-:Y:S01]  /*a660*/  ISETP.GE.AND P3, PT, R184, RZ, PT ;  /* 0x000000ffb800720c */ /* 0x000fe20003f66270 */
[----:B------:R-:W-:Y:S01]  /*a670*/  IMAD.MOV R183, RZ, RZ, -R183 ;  /* 0x000000ffffb77224 */ /* 0x000fe200078e0ab7 */
[----:B------:R-:W-:Y:S01]  /*a680*/  IABS R184, R190 ;  /* 0x000000be00b87213 */ /* 0x000fe20000000000 */
[--C-:B------:R-:W-:Y:S01]  /*a690*/  @!P6 IMAD.IADD R185, R185, 0x1, -R3.reuse ;  /* 0x00000001b9b9e824 */ /* 0x100fe200078e0a03 */
[----:B------:R-:W-:Y:S01]  /*a6a0*/  ISETP.GE.AND P6, PT, R232, RZ, PT ;  /* 0x000000ffe800720c */ /* 0x000fe20003fc6270 */
[----:B------:R-:W-:Y:S01]  /*a6b0*/  @!P5 IMAD.IADD R186, R186, 0x1, -R3 ;  /* 0x00000001babad824 */ /* 0x000fe200078e0a03 */
[----:B------:R-:W-:Y:S01]  /*a6c0*/  ISETP.GE.AND P5, PT, R233, RZ, PT ;  /* 0x000000ffe900720c */ /* 0x000fe20003fa6270 */
[----:B------:R-:W-:Y:S01]  /*a6d0*/  IMAD R232, R3, R183, R237 ;  /* 0x000000b703e87224 */ /* 0x000fe200078e02ed */
[----:B------:R-:W-:Y:S01]  /*a6e0*/  IABS R237, R188 ;  /* 0x000000bc00ed7213 */ /* 0x000fe20000000000 */
[----:B------:R-:W-:-:S02]  /*a6f0*/  IMAD.MOV.U32 R233, RZ, RZ, R184 ;  /* 0x000000ffffe97224 */ /* 0x000fc400078e00b8 */
[--C-:B------:R-:W-:Y:S01]  /*a700*/  @!P0 IMAD.IADD R231, R231, 0x1, -R3.reuse ;  /* 0x00000001e7e78824 */ /* 0x100fe200078e0a03 */
[----:B------:R-:W-:Y:S01]  /*a710*/  ISETP.GE.AND P0, PT, R234, RZ, PT ;  /* 0x000000ffea00720c */ /* 0x000fe20003f06270 */
[----:B------:R-:W-:Y:S01]  /*a720*/  IMAD.MOV.U32 R183, RZ, RZ, R236 ;  /* 0x000000ffffb77224 */ /* 0x000fe200078e00ec */
[----:B------:R-:W-:Y:S01]  /*a730*/  IABS R236, R195 ;  /* 0x000000c300ec7213 */ /* 0x000fe20000000000 */
[----:B------:R-:W-:Y:S01]  /*a740*/  @!P4 IMAD.IADD R218, R218, 0x1, -R3 ;  /* 0x00000001dadac824 */ /* 0x000fe200078e0a03 */
[----:B------:R-:W-:Y:S01]  /*a750*/  ISETP.GT.U32.AND P4, PT, R3, R232, PT ;  /* 0x000000e80300720c */ /* 0x000fe20003f84070 */
[----:B------:R-:W-:-:S04]  /*a760*/  IMAD.HI.U32 R234, R5, R233, RZ ;  /* 0x000000e905ea7227 */ /* 0x000fc800078e00ff */
[----:B------:R-:W-:Y:S01]  /*a770*/  IMAD.MOV.U32 R184, RZ, RZ, R235 ;  /* 0x000000ffffb87224 */ /* 0x000fe200078e00eb */
[----:B------:R-:W-:Y:S01]  /*a780*/  IABS R235, R189 ;  /* 0x000000bd00eb7213 */ /* 0x000fe20000000000 */
[----:B------:R-:W-:Y:S01]  /*a790*/  @!P2 IMAD.MOV R183, RZ, RZ, -R183 ;  /* 0x000000ffffb7a224 */ /* 0x000fe200078e0ab7 */
[C---:B------:R-:W-:Y:S01]  /*a7a0*/  ISETP.GT.U32.AND P2, PT, R3.reuse, R231, PT ;  /* 0x000000e70300720c */ /* 0x040fe20003f44070 */
[----:B------:R-:W-:Y:S02]  /*a7b0*/  IMAD.MOV R234, RZ, RZ, -R234 ;  /* 0x000000ffffea7224 */ /* 0x000fe400078e0aea */
[----:B------:R-:W-:Y:S01]  /*a7c0*/  @!P1 IMAD.MOV R184, RZ, RZ, -R184 ;  /* 0x000000ffffb89224 */ /* 0x000fe200078e0ab8 */
[C---:B------:R-:W-:Y:S01]  /*a7d0*/  ISETP.GT.U32.AND P1, PT, R3.reuse, R218, PT ;  /* 0x000000da0300720c */ /* 0x040fe20003f24070 */
[----:B------:R-:W-:Y:S01]  /*a7e0*/  @!P6 IMAD.MOV R186, RZ, RZ, -R186 ;  /* 0x000000ffffbae224 */ /* 0x000fe200078e0aba */
[----:B------:R-:W-:Y:S01]  /*a7f0*/  ISETP.GE.AND P6, PT, R190, RZ, PT ;  /* 0x000000ffbe00720c */ /* 0x000fe20003fc6270 */
[----:B------:R-:W-:Y:S01]  /*a800*/  IMAD R190, R3, R234, R233 ;  /* 0x000000ea03be7224 */ /* 0x000fe200078e02e9 */
[----:B------:R-:W-:Y:S01]  /*a810*/  IABS R233, R191 ;  /* 0x000000bf00e97213 */ /* 0x000fe20000000000 */
[----:B------:R-:W-:-:S02]  /*a820*/  @!P4 IMAD.IADD R232, R232, 0x1, -R3 ;  /* 0x00000001e8e8c824 */ /* 0x000fc400078e0a03 */
[----:B------:R-:W-:Y:S01]  /*a830*/  @!P3 IMAD.MOV R185, RZ, RZ, -R185 ;  /* 0x000000ffffb9b224 */ /* 0x000fe200078e0ab9 */
[----:B------:R-:W-:Y:S01]  /*a840*/  ISETP.GT.U32.AND P4, PT, R3, R190, PT ;  /* 0x000000be0300720c */ /* 0x000fe20003f84070 */
[----:B------:R-:W-:Y:S01]  /*a850*/  @!P2 IMAD.IADD R231, R231, 0x1, -R3 ;  /* 0x00000001e7e7a824 */ /* 0x000fe200078e0a03 */
[----:B------:R-:W-:Y:S01]  /*a860*/  ISETP.GE.AND P3, PT, R187, RZ, PT ;  /* 0x000000ffbb00720c */ /* 0x000fe20003f66270 */
[----:B------:R-:W-:Y:S01]  /*a870*/  IMAD.HI.U32 R234, R5, R235, RZ ;  /* 0x000000eb05ea7227 */ /* 0x000fe200078e00ff */
[----:B------:R-:W-:-:S03]  /*a880*/  ISETP.GE.AND P2, PT, R195, RZ, PT ;  /* 0x000000ffc300720c */ /* 0x000fc60003f46270 */
[----:B------:R-:W-:Y:S01]  /*a890*/  @!P1 IMAD.IADD R218, R218, 0x1, -R3 ;  /* 0x00000001dada9824 */ /* 0x000fe200078e0a03 */
[----:B------:R-:W-:Y:S01]  /*a8a0*/  ISETP.GE.AND P1, PT, R188, RZ, PT ;  /* 0x000000ffbc00720c */ /* 0x000fe20003f26270 */
[----:B------:R-:W-:Y:S02]  /*a8b0*/  IMAD.MOV.U32 R187, RZ, RZ, R231 ;  /* 0x000000ffffbb7224 */ /* 0x000fe400078e00e7 */
[----:B------:R-:W-:Y:S01]  /*a8c0*/  IMAD.MOV.U32 R188, RZ, RZ, R218 ;  /* 0x000000ffffbc7224 */ /* 0x000fe200078e00da */
[----:B------:R-:W-:Y:S01]  /*a8d0*/  IABS R218, R193 ;  /* 0x000000c100da7213 */ /* 0x000fe20000000000 */
[----:B------:R-:W-:Y:S01]  /*a8e0*/  @!P5 IMAD.MOV R187, RZ, RZ, -R187 ;  /* 0x000000ffffbbd224 */ /* 0x000fe200078e0abb */
[----:B------:R-:W-:Y:S01]  /*a8f0*/  ISETP.GT.U32.AND P5, PT, R3, R232, PT ;  /* 0x000000e80300720c */ /* 0x000fe20003fa4070 */
[----:B------:R-:W-:-:S04]  /*a900*/  IMAD.HI.U32 R195, R5, R236, RZ ;  /* 0x000000ec05c37227 */ /* 0x000fc800078e00ff */
[----:B------:R-:W-:Y:S02]  /*a910*/  @!P4 IMAD.IADD R190, R190, 0x1, -R3 ;  /* 0x00000001bebec824 */ /* 0x000fe400078e0a03 */
[----:B------:R-:W-:Y:S01]  /*a920*/  @!P0 IMAD.MOV R188, RZ, RZ, -R188 ;  /* 0x000000ffffbc8224 */ /* 0x000fe200078e0abc */
[----:B------:R-:W-:Y:S01]  /*a930*/  ISETP.GE.AND P0, PT, R189, RZ, PT ;  /* 0x000000ffbd00720c */ /* 0x000fe20003f06270 */
[----:B------:R-:W-:Y:S01]  /*a940*/  IMAD.MOV R195, RZ, RZ, -R195 ;  /* 0x000000ffffc37224 */ /* 0x000fe200078e0ac3 */
[----:B------:R-:W-:Y:S01]  /*a950*/  ISETP.GT.U32.AND P4, PT, R3, R190, PT ;  /* 0x000000be0300720c */ /* 0x000fe20003f84070 */
[----:B------:R-:W-:-:S04]  /*a960*/  IMAD.HI.U32 R189, R5, R237, RZ ;  /* 0x000000ed05bd7227 */ /* 0x000fc800078e00ff */
[C---:B------:R-:W-:Y:S01]  /*a970*/  IMAD R236, R3.reuse, R195, R236 ;  /* 0x000000c303ec7224 */ /* 0x040fe200078e02ec */
[----:B------:R-:W-:Y:S01]  /*a980*/  IABS R195, R192 ;  /* 0x000000c000c37213 */ /* 0x000fe20000000000 */
[----:B------:R-:W-:Y:S02]  /*a990*/  IMAD.MOV R189, RZ, RZ, -R189 ;  /* 0x000000ffffbd7224 */ /* 0x000fe400078e0abd */
[----:B------:R-:W-:Y:S01]  /*a9a0*/  @!P5 IMAD.IADD R232, R232, 0x1, -R3 ;  /* 0x00000001e8e8d824 */ /* 0x000fe200078e0a03 */
[C---:B------:R-:W-:Y:S01]  /*a9b0*/  ISETP.GT.U32.AND P5, PT, R3.reuse, R236, PT ;  /* 0x000000ec0300720c */ /* 0x040fe20003fa4070 */
[----:B------:R-:W-:Y:S02]  /*a9c0*/  IMAD R237, R3, R189, R237 ;  /* 0x000000bd03ed7224 */ /* 0x000fe400078e02ed */
[----:B------:R-:W-:Y:S02]  /*a9d0*/  IMAD.MOV R234, RZ, RZ, -R234 ;  /* 0x000000ffffea7224 */ /* 0x000fe400078e0aea */
[----:B------:R-:W-:-:S04]  /*a9e0*/  IMAD.HI.U32 R189, R5, R195, RZ ;  /* 0x000000c305bd7227 */ /* 0x000fc800078e00ff */
[----:B------:R-:W-:-:S04]  /*a9f0*/  IMAD.HI.U32 R231, R5, R233, RZ ;  /* 0x000000e905e77227 */ /* 0x000fc800078e00ff */
[C---:B------:R-:W-:Y:S02]  /*aa00*/  IMAD R235, R3.reuse, R234, R235 ;  /* 0x000000ea03eb7224 */ /* 0x040fe400078e02eb */
[----:B------:R-:W-:Y:S02]  /*aa10*/  IMAD.MOV R234, RZ, RZ, -R189 ;  /* 0x000000ffffea7224 */ /* 0x000fe400078e0abd */
[----:B------:R-:W-:Y:S02]  /*aa20*/  IMAD.MOV R231, RZ, RZ, -R231 ;  /* 0x000000ffffe77224 */ /* 0x000fe400078e0ae7 */
[----:B------:R-:W-:Y:S02]  /*aa30*/  IMAD.MOV.U32 R189, RZ, RZ, R232 ;  /* 0x000000ffffbd7224 */ /* 0x000fe400078e00e8 */
[----:B------:R-:W-:Y:S01]  /*aa40*/  @!P4 IMAD.IADD R190, R190, 0x1, -R3 ;  /* 0x00000001bebec824 */ /* 0x000fe200078e0a03 */
[C---:B------:R-:W-:Y:S01]  /*aa50*/  ISETP.GT.U32.AND P4, PT, R3.reuse, R237, PT ;  /* 0x000000ed0300720c */ /* 0x040fe20003f84070 */
[----:B------:R-:W-:-:S02]  /*aa60*/  IMAD R233, R3, R231, R233 ;  /* 0x000000e703e97224 */ /* 0x000fc400078e02e9 */
[----:B------:R-:W-:Y:S01]  /*aa70*/  @!P3 IMAD.MOV R189, RZ, RZ, -R189 ;  /* 0x000000ffffbdb224 */ /* 0x000fe200078e0abd */
[C---:B------:R-:W-:Y:S01]  /*aa80*/  ISETP.GT.U32.AND P3, PT, R3.reuse, R235, PT ;  /* 0x000000eb0300720c */ /* 0x040fe20003f64070 */
[----:B------:R-:W-:Y:S02]  /*aa90*/  @!P5 IMAD.IADD R236, R236, 0x1, -R3 ;  /* 0x00000001ececd824 */ /* 0x000fe400078e0a03 */
[----:B------:R-:W-:Y:S01]  /*aaa0*/  @!P6 IMAD.MOV R190, RZ, RZ, -R190 ;  /* 0x000000ffffbee224 */ /* 0x000fe200078e0abe */
[C---:B------:R-:W-:Y:S01]  /*aab0*/  ISETP.GT.U32.AND P6, PT, R3.reuse, R233, PT ;  /* 0x000000e90300720c */ /* 0x040fe20003fc4070 */
[C---:B------:R-:W-:Y:S01]  /*aac0*/  IMAD R195, R3.reuse, R234, R195 ;  /* 0x000000ea03c37224 */ /* 0x040fe200078e02c3 */
[----:B------:R-:W-:Y:S01]  /*aad0*/  ISETP.GT.U32.AND P5, PT, R3, R236, PT ;  /* 0x000000ec0300720c */ /* 0x000fe20003fa4070 */
[----:B------:R-:W-:Y:S01]  /*aae0*/  IMAD.HI.U32 R231, R5, R218, RZ ;  /* 0x000000da05e77227 */ /* 0x000fe200078e00ff */
[----:B------:R-:W-:-:S03]  /*aaf0*/  IABS R234, R197 ;  /* 0x000000c500ea7213 */ /* 0x000fc60000000000 */
[--C-:B------:R-:W-:Y:S01]  /*ab00*/  @!P4 IMAD.IADD R237, R237, 0x1, -R3.reuse ;  /* 0x00000001ededc824 */ /* 0x100fe200078e0a03 */
[----:B------:R-:W-:Y:S01]  /*ab10*/  ISETP.GT.U32.AND P4, PT, R3, R195, PT ;  /* 0x000000c30300720c */ /* 0x000fe20003f84070 */
[----:B------:R-:W-:Y:S02]  /*ab20*/  @!P3 IMAD.IADD R235, R235, 0x1, -R3 ;  /* 0x00000001ebebb824 */ /* 0x000fe400078e0a03 */
[----:B------:R-:W-:Y:S01]  /*ab30*/  IMAD.MOV R231, RZ, RZ, -R231 ;  /* 0x000000ffffe77224 */ /* 0x000fe200078e0ae7 */
[----:B------:R-:W-:Y:S01]  /*ab40*/  ISETP.GT.U32.AND P3, PT, R3, R237, PT ;  /* 0x000000ed0300720c */ /* 0x000fe20003f64070 */
[--C-:B------:R-:W-:Y:S01]  /*ab50*/  @!P6 IMAD.IADD R233, R233, 0x1, -R3.reuse ;  /* 0x00000001e9e9e824 */ /* 0x100fe200078e0a03 */
[----:B------:R-:W-:Y:S01]  /*ab60*/  ISETP.GT.U32.AND P6, PT, R3, R235, PT ;  /* 0x000000eb0300720c */ /* 0x000fe20003fc4070 */
[--C-:B------:R-:W-:Y:S01]  /*ab70*/  @!P5 IMAD.IADD R236, R236, 0x1, -R3.reuse ;  /* 0x00000001ececd824 */ /* 0x100fe200078e0a03 */
[----:B------:R-:W-:Y:S01]  /*ab80*/  ISETP.GE.AND P5, PT, R191, RZ, PT ;  /* 0x000000ffbf00720c */ /* 0x000fe20003fa6270 */
[----:B------:R-:W-:Y:S01]  /*ab90*/  IMAD R232, R3, R231, R218 ;  /* 0x000000e703e87224 */ /* 0x000fe200078e02da */
[----:B------:R-:W-:Y:S01]  /*aba0*/  IABS R231, R194 ;  /* 0x000000c200e77213 */ /* 0x000fe20000000000 */
[----:B------:R-:W-:Y:S01]  /*abb0*/  IMAD.MOV.U32 R191, RZ, RZ, R236 ;  /* 0x000000ffffbf7224 */ /* 0x000fe200078e00ec */
[----:B------:R-:W-:Y:S01]  /*abc0*/  IABS R218, R205 ;  /* 0x000000cd00da7213 */ /* 0x000fe20000000000 */
[----:B------:R-:W-:Y:S01]  /*abd0*/  @!P4 IMAD.IADD R195, R195, 0x1, -R3 ;  /* 0x00000001c3c3c824 */ /* 0x000fe200078e0a03 */
[----:B------:R-:W-:Y:S01]  /*abe0*/  ISETP.GT.U32.AND P4, PT, R3, R233, PT ;  /* 0x000000e90300720c */ /* 0x000fe20003f84070 */
[----:B------:R-:W-:-:S02]  /*abf0*/  @!P2 IMAD.MOV R191, RZ, RZ, -R191 ;  /* 0x000000ffffbfa224 */ /* 0x000fc400078e0abf */
[--C-:B------:R-:W-:Y:S01]  /*ac00*/  @!P3 IMAD.IADD R237, R237, 0x1, -R3.reuse ;  /* 0x00000001ededb824 */ /* 0x100fe200078e0a03 */
[----:B------:R-:W-:Y:S01]  /*ac10*/  ISETP.GT.U32.AND P3, PT, R3, R232, PT ;  /* 0x000000e80300720c */ /* 0x000fe20003f64070 */
[----:B------:R-:W-:Y:S01]  /*ac20*/  @!P6 IMAD.IADD R235, R235, 0x1, -R3 ;  /* 0x00000001ebebe824 */ /* 0x000fe200078e0a03 */
[----:B------:R-:W-:Y:S01]  /*ac30*/  ISETP.GT.U32.AND P2, PT, R3, R195, PT ;  /* 0x000000c30300720c */ /* 0x000fe20003f44070 */
[----:B------:R-:W-:Y:S01]  /*ac40*/  IMAD.MOV.U32 R236, RZ, RZ, R238 ;  /* 0x000000ffffec7224 */ /* 0x000fe200078e00ee */
[----:B------:R-:W-:Y:S01]  /*ac50*/  ISETP.GE.AND P6, PT, R192, RZ, PT ;  /* 0x000000ffc000720c */ /* 0x000fe20003fc6270 */
[----:B------:R-:W-:-:S04]  /*ac60*/  IMAD.HI.U32 R238, R5, R231, RZ ;  /* 0x000000e705ee7227 */ /* 0x000fc800078e00ff */
[----:B------:R-:W-:-:S04]  /*ac70*/  IMAD.HI.U32 R192, R5, R218, RZ ;  /* 0x000000da05c07227 */ /* 0x000fc800078e00ff */
[----:B------:R-:W-:Y:S02]  /*ac80*/  IMAD.MOV R238, RZ, RZ, -R238 ;  /* 0x000000ffffee7224 */ /* 0x000fe400078e0aee */
[----:B------:R-:W-:Y:S02]  /*ac90*/  IMAD.MOV R192, RZ, RZ, -R192 ;  /* 0x000000ffffc07224 */ /* 0x000fe400078e0ac0 */
[----:B------:R-:W-:Y:S02]  /*aca0*/  IMAD R231, R3, R238, R231 ;  /* 0x000000ee03e77224 */ /* 0x000fe400078e02e7 */
[----:B------:R-:W-:-:S04]  /*acb0*/  IMAD.HI.U32 R239, R5, R234, RZ ;  /* 0x000000ea05ef7227 */ /* 0x000fc800078e00ff */
[----:B------:R-:W-:Y:S02]  /*acc0*/  IMAD R218, R3, R192, R218 ;  /* 0x000000c003da7224 */ /* 0x000fe400078e02da */
[----:B------:R-:W-:Y:S01]  /*acd0*/  @!P3 IMAD.IADD R232, R232, 0x1, -R3 ;  /* 0x00000001e8e8b824 */ /* 0x000fe200078e0a03 */
[----:B------:R-:W-:Y:S01]  /*ace0*/  ISETP.GE.AND P3, PT, R194, RZ, PT ;  /* 0x000000ffc200720c */ /* 0x000fe20003f66270 */
[----:B------:R-:W-:Y:S01]  /*acf0*/  IMAD.MOV.U32 R192, RZ, RZ, R237 ;  /* 0x000000ffffc07224 */ /* 0x000fe200078e00ed */
[----:B------:R-:W-:Y:S01]  /*ad00*/  IABS R194, R198 ;  /* 0x000000c600c27213 */ /* 0x000fe20000000000 */
[--C-:B------:R-:W-:Y:S01]  /*ad10*/  @!P2 IMAD.IADD R195, R195, 0x1, -R3.reuse ;  /* 0x00000001c3c3a824 */ /* 0x100fe200078e0a03 */
[----:B------:R-:W-:Y:S01]  /*ad20*/  ISETP.GE.AND P2, PT, R193, RZ, PT ;  /* 0x000000ffc100720c */ /* 0x000fe20003f46270 */
[----:B------:R-:W-:Y:S01]  /*ad30*/  @!P4 IMAD.IADD R233, R233, 0x1, -R3 ;  /* 0x00000001e9e9c824 */ /* 0x000fe200078e0a03 */
[C---:B------:R-:W-:Y:S01]  /*ad40*/  ISETP.GT.U32.AND P4, PT, R3.reuse, R231, PT ;  /* 0x000000e70300720c */ /* 0x040fe20003f84070 */
[----:B------:R-:W-:Y:S01]  /*ad50*/  IMAD.MOV R193, RZ, RZ, -R239 ;  /* 0x000000ffffc17224 */ /* 0x000fe200078e0aef */
[----:B------:R-:W-:Y:S01]  /*ad60*/  IABS R237, R199 ;  /* 0x000000c700ed7213 */ /* 0x000fe20000000000 */
[----:B------:R-:W-:Y:S01]  /*ad70*/  @!P1 IMAD.MOV R192, RZ, RZ, -R192 ;  /* 0x000000ffffc09224 */ /* 0x000fe200078e0ac0 */
[----:B------:R-:W-:Y:S01]  /*ad80*/  ISETP.GT.U32.AND P1, PT, R3, R232, PT ;  /* 0x000000e80300720c */ /* 0x000fe20003f24070 */
[----:B------:R-:W-:Y:S01]  /*ad90*/  IMAD.HI.U32 R238, R5, R236, RZ ;  /* 0x000000ec05ee7227 */ /* 0x000fe200078e00ff */
[----:B------:R-:W-:-:S03]  /*ada0*/  IABS R239, R211 ;  /* 0x000000d300ef7213 */ /* 0x000fc60000000000 */
[C---:B------:R-:W-:Y:S02]  /*adb0*/  IMAD R234, R3.reuse, R193, R234 ;  /* 0x000000c103ea7224 */ /* 0x040fe400078e02ea */
[----:B------:R-:W-:Y:S02]  /*adc0*/  IMAD.MOV.U32 R193, RZ, RZ, R235 ;  /* 0x000000ffffc17224 */ /* 0x000fe400078e00eb */
[----:B------:R-:W-:Y:S02]  /*add0*/  IMAD.MOV R238, RZ, RZ, -R238 ;  /* 0x000000ffffee7224 */ /* 0x000fe400078e0aee */
[----:B------:R-:W-:Y:S02]  /*ade0*/  IMAD.MOV.U32 R235, RZ, RZ, R194 ;  /* 0x000000ffffeb7224 */ /* 0x000fe400078e00c2 */
[----:B------:R-:W-:Y:S02]  /*adf0*/  IMAD.MOV.U32 R194, RZ, RZ, R233 ;  /* 0x000000ffffc27224 */ /* 0x000fe400078e00e9 */
[----:B------:R-:W-:-:S02]  /*ae00*/  IMAD R236, R3, R238, R236 ;  /* 0x000000ee03ec7224 */ /* 0x000fc400078e02ec */
[----:B------:R-:W-:Y:S01]  /*ae10*/  @!P5 IMAD.MOV R194, RZ, RZ, -R194 ;  /* 0x000000ffffc2d224 */ /* 0x000fe200078e0ac2 */
[----:B------:R-:W-:Y:S01]  /*ae20*/  ISETP.GT.U32.AND P5, PT, R3, R234, PT ;  /* 0x000000ea0300720c */ /* 0x000fe20003fa4070 */
[--C-:B------:R-:W-:Y:S01]  /*ae30*/  @!P4 IMAD.IADD R231, R231, 0x1, -R3.reuse ;  /* 0x00000001e7e7c824 */ /* 0x100fe200078e0a03 */
[C---:B------:R-:W-:Y:S01]  /*ae40*/  ISETP.GT.U32.AND P4, PT, R3.reuse, R236, PT ;  /* 0x000000ec0300720c */ /* 0x040fe20003f84070 */
[----:B------:R-:W-:Y:S01]  /*ae50*/  @!P1 IMAD.IADD R232, R232, 0x1, -R3 ;  /* 0x00000001e8e89824 */ /* 0x000fe200078e0a03 */
[C---:B------:R-:W-:Y:S01]  /*ae60*/  ISETP.GT.U32.AND P1, PT, R3.reuse, R218, PT ;  /* 0x000000da0300720c */ /* 0x040fe20003f24070 */
[----:B------:R-:W-:Y:S01]  /*ae70*/  @!P0 IMAD.MOV R193, RZ, RZ, -R193 ;  /* 0x000000ffffc18224 */ /* 0x000fe200078e0ac1 */
[----:B------:R-:W-:Y:S01]  /*ae80*/  ISETP.GT.U32.AND P0, PT, R3, R231, PT ;  /* 0x000000e70300720c */ /* 0x000fe20003f04070 */
[----:B------:R-:W-:-:S04]  /*ae90*/  IMAD.HI.U32 R233, R5, R235, RZ ;  /* 0x000000eb05e97227 */ /* 0x000fc800078e00ff */
[----:B------:R-:W-:Y:S02]  /*aea0*/  IMAD.MOV R233, RZ, RZ, -R233 ;  /* 0x000000ffffe97224 */ /* 0x000fe400078e0ae9 */
[--C-:B------:R-:W-:Y:S02]  /*aeb0*/  @!P5 IMAD.IADD R234, R234, 0x1, -R3.reuse ;  /* 0x00000001eaead824 */ /* 0x100fe400078e0a03 */
[--C-:B------:R-:W-:Y:S01]  /*aec0*/  @!P4 IMAD.IADD R236, R236, 0x1, -R3.reuse ;  /* 0x00000001ececc824 */ /* 0x100fe200078e0a03 */
[----:B------:R-:W-:Y:S01]  /*aed0*/  ISETP.GE.AND P4, PT, R205, RZ, PT ;  /* 0x000000ffcd00720c */ /* 0x000fe20003f86270 */
[----:B------:R-:W-:Y:S01]  /*aee0*/  @!P1 IMAD.IADD R218, R218, 0x1, -R3 ;  /* 0x00000001dada9824 */ /* 0x000fe200078e0a03 */
[C---:B------:R-:W-:Y:S01]  /*aef0*/  ISETP.GT.U32.AND P1, PT, R3.reuse, R234, PT ;  /* 0x000000ea0300720c */ /* 0x040fe20003f24070 */
[----:B------:R-:W-:Y:S01]  /*af00*/  @!P6 IMAD.MOV R195, RZ, RZ, -R195 ;  /* 0x000000ffffc3e224 */ /* 0x000fe200078e0ac3 */
[----:B------:R-:W-:Y:S01]  /*af10*/  ISETP.GE.AND P6, PT, R196, RZ, PT ;  /* 0x000000ffc400720c */ /* 0x000fe20003fc6270 */
[C---:B------:R-:W-:Y:S01]  /*af20*/  IMAD R205, R3.reuse, R233, R235 ;  /* 0x000000e903cd7224 */ /* 0x040fe200078e02eb */
[----:B------:R-:W-:Y:S01]  /*af30*/  ISETP.GT.U32.AND P5, PT, R3, R236, PT ;  /* 0x000000ec0300720c */ /* 0x000fe20003fa4070 */
[----:B------:R-:W-:Y:S01]  /*af40*/  IMAD.HI.U32 R235, R5, R237, RZ ;  /* 0x000000ed05eb7227 */ /* 0x000fe200078e00ff */
[----:B------:R-:W-:-:S03]  /*af50*/  IABS R233, R200 ;  /* 0x000000c800e97213 */ /* 0x000fc60000000000 */
[----:B------:R-:W-:Y:S01]  /*af60*/  IMAD.MOV.U32 R196, RZ, RZ, R232 ;  /* 0x000000ffffc47224 */ /* 0x000fe200078e00e8 */
[----:B------:R-:W-:Y:S01]  /*af70*/  IABS R232, R201 ;  /* 0x000000c900e87213 */ /* 0x000fe20000000000 */
[----:B------:R-:W-:Y:S01]  /*af80*/  @!P0 IMAD.IADD R231, R231, 0x1, -R3 ;  /* 0x00000001e7e78824 */ /* 0x000fe200078e0a03 */
[----:B------:R-:W-:Y:S01]  /*af90*/  ISETP.GE.AND P0, PT, R197, RZ, PT ;  /* 0x000000ffc500720c */ /* 0x000fe20003f06270 */
[----:B------:R-:W-:Y:S02]  /*afa0*/  IMAD.MOV R235, RZ, RZ, -R235 ;  /* 0x000000ffffeb7224 */ /* 0x000fe400078e0aeb */
[----:B------:R-:W-:Y:S01]  /*afb0*/  @!P2 IMAD.MOV R196, RZ, RZ, -R196 ;  /* 0x000000ffffc4a224 */ /* 0x000fe200078e0ac4 */
[C---:B------:R-:W-:Y:S01]  /*afc0*/  ISETP.GT.U32.AND P2, PT, R3.reuse, R218, PT ;  /* 0x000000da0300720c */ /* 0x040fe20003f44070 */
[----:B------:R-:W-:Y:S02]  /*afd0*/  IMAD.MOV.U32 R197, RZ, RZ, R231 ;  /* 0x000000ffffc57224 */ /* 0x000fe400078e00e7 */
[----:B------:R-:W-:Y:S01]  /*afe0*/  IMAD R231, R3, R235, R237 ;  /* 0x000000eb03e77224 */ /* 0x000fe200078e02ed */
[----:B------:R-:W-:Y:S01]  /*aff0*/  IABS R235, R202 ;  /* 0x000000ca00eb7213 */ /* 0x000fe20000000000 */
[----:B------:R-:W-:-:S02]  /*b000*/  @!P1 IMAD.IADD R234, R234, 0x1, -R3 ;  /* 0x00000001eaea9824 */ /* 0x000fc400078e0a03 */
[----:B------:R-:W-:Y:S01]  /*b010*/  @!P3 IMAD.MOV R197, RZ, RZ, -R197 ;  /* 0x000000ffffc5b224 */ /* 0x000fe200078e0ac5 */
[----:B------:R-:W-:Y:S01]  /*b020*/  ISETP.GT.U32.AND P1, PT, R3, R231, PT ;  /* 0x000000e70300720c */ /* 0x000fe20003f24070 */
[----:B------:R-:W-:Y:S01]  /*b030*/  IMAD.HI.U32 R237, R5, R233, RZ ;  /* 0x000000e905ed7227 */ /* 0x000fe200078e00ff */
[----:B------:R-:W-:-:S03]  /*b040*/  ISETP.GT.U32.AND P3, PT, R3, R205, PT ;  /* 0x000000cd0300720c */ /* 0x000fc60003f64070 */
[--C-:B------:R-:W-:Y:S01]  /*b050*/  @!P2 IMAD.IADD R218, R218, 0x1, -R3.reuse ;  /* 0x00000001dadaa824 */ /* 0x100fe200078e0a03 */
[----:B------:R-:W-:Y:S01]  /*b060*/  ISETP.GE.AND P2, PT, R199, RZ, PT ;  /* 0x000000ffc700720c */ /* 0x000fe20003f46270 */
[----:B------:R-:W-:Y:S01]  /*b070*/  @!P5 IMAD.IADD R236, R236, 0x1, -R3 ;  /* 0x00000001ececd824 */ /* 0x000fe200078e0a03 */
[----:B------:R-:W-:Y:S01]  /*b080*/  ISETP.GE.AND P5, PT, R198, RZ, PT ;  /* 0x000000ffc600720c */ /* 0x000fe20003fa6270 */
[----:B------:R-:W-:Y:S01]  /*b090*/  IMAD.MOV R199, RZ, RZ, -R237 ;  /* 0x000000ffffc77224 */ /* 0x000fe200078e0aed */
[----:B------:R-:W-:Y:S01]  /*b0a0*/  IABS R237, R217 ;  /* 0x000000d900ed7213 */ /* 0x000fe20000000000 */
[----:B------:R-:W-:-:S04]  /*b0b0*/  IMAD.HI.U32 R198, R5, R232, RZ ;  /* 0x000000e805c67227 */ /* 0x000fc800078e00ff */
[----:B------:R-:W-:Y:S02]  /*b0c0*/  IMAD R233, R3, R199, R233 ;  /* 0x000000c703e97224 */ /* 0x000fe400078e02e9 */
[----:B------:R-:W-:Y:S02]  /*b0d0*/  IMAD.MOV R198, RZ, RZ, -R198 ;  /* 0x000000ffffc67224 */ /* 0x000fe400078e0ac6 */
[--C-:B------:R-:W-:Y:S02]  /*b0e0*/  @!P1 IMAD.IADD R231, R231, 0x1, -R3.reuse ;  /* 0x00000001e7e79824 */ /* 0x100fe400078e0a03 */
[----:B------:R-:W-:Y:S01]  /*b0f0*/  IMAD.MOV.U32 R199, RZ, RZ, R234 ;  /* 0x000000ffffc77224 */ /* 0x000fe200078e00ea */
[----:B------:R-:W-:Y:S01]  /*b100*/  IABS R234, R203 ;  /* 0x000000cb00ea7213 */ /* 0x000fe20000000000 */
[----:B------:R-:W-:Y:S01]  /*b110*/  @!P3 IMAD.IADD R205, R205, 0x1, -R3 ;  /* 0x00000001cdcdb824 */ /* 0x000fe200078e0a03 */
[----:B------:R-:W-:Y:S01]  /*b120*/  ISETP.GE.AND P3, PT, R200, RZ, PT ;  /* 0x000000ffc800720c */ /* 0x000fe20003f66270 */
[----:B------:R-:W-:-:S02]  /*b130*/  IMAD R232, R3, R198, R232 ;  /* 0x000000c603e87224 */ /* 0x000fc400078e02e8 */
[----:B------:R-:W-:Y:S01]  /*b140*/  @!P0 IMAD.MOV R199, RZ, RZ, -R199 ;  /* 0x000000ffffc78224 */ /* 0x000fe200078e0ac7 */
[C---:B------:R-:W-:Y:S01]  /*b150*/  ISETP.GT.U32.AND P0, PT, R3.reuse, R231, PT ;  /* 0x000000e70300720c */ /* 0x040fe20003f04070 */
[----:B------:R-:W-:Y:S01]  /*b160*/  IMAD.MOV.U32 R198, RZ, RZ, R236 ;  /* 0x000000ffffc67224 */ /* 0x000fe200078e00ec */
[----:B------:R-:W-:Y:S01]  /*b170*/  ISETP.GT.U32.AND P1, PT, R3, R205, PT ;  /* 0x000000cd0300720c */ /* 0x000fe20003f24070 */
[----:B------:R-:W-:-:S04]  /*b180*/  IMAD.HI.U32 R236, R5, R235, RZ ;  /* 0x000000eb05ec7227 */ /* 0x000fc800078e00ff */
[----:B------:R-:W-:Y:S02]  /*b190*/  IMAD.MOV.U32 R200, RZ, RZ, R218 ;  /* 0x000000ffffc87224 */ /* 0x000fe400078e00da */
[----:B------:R-:W-:Y:S02]  /*b1a0*/  IMAD.MOV R236, RZ, RZ, -R236 ;  /* 0x000000ffffec7224 */ /* 0x000fe400078e0aec */
[----:B------:R-:W-:Y:S01]  /*b1b0*/  @!P4 IMAD.MOV R200, RZ, RZ, -R200 ;  /* 0x000000ffffc8c224 */ /* 0x000fe200078e0ac8 */
[C---:B------:R-:W-:Y:S01]  /*b1c0*/  ISETP.GT.U32.AND P4, PT, R3.reuse, R232, PT ;  /* 0x000000e80300720c */ /* 0x040fe20003f84070 */
        /* <DEDUP_REMOVED lines=8> */
[----:B------:R-:W-:-:S03]  /*b250*/  ISETP.GE.AND P1, PT, R201, RZ, PT ;  /* 0x000000ffc900720c */ /* 0x000fc60003f26270 */
[----:B------:R-:W-:Y:S02]  /*b260*/  IMAD.MOV.U32 R201, RZ, RZ, R205 ;  /* 0x000000ffffc97224 */ /* 0x000fe400078e00cd */
[--C-:B------:R-:W-:Y:S02]  /*b270*/  @!P4 IMAD.IADD R232, R232, 0x1, -R3.reuse ;  /* 0x00000001e8e8c824 */ /* 0x100fe400078e0a03 */
[----:B------:R-:W-:Y:S01]  /*b280*/  @!P6 IMAD.IADD R233, R233, 0x1, -R3 ;  /* 0x00000001e9e9e824 */ /* 0x000fe200078e0a03 */
[----:B------:R-:W-:Y:S01]  /*b290*/  ISETP.GE.AND P6, PT, R202, RZ, PT ;  /* 0x000000ffca00720c */ /* 0x000fe20003fc6270 */
[----:B------:R-:W-:Y:S01]  /*b2a0*/  @!P5 IMAD.MOV R201, RZ, RZ, -R201 ;  /* 0x000000ffffc9d224 */ /* 0x000fe200078e0ac9 */
[----:B------:R-:W-:Y:S01]  /*b2b0*/  IABS R202, R206 ;  /* 0x000000ce00ca7213 */ /* 0x000fe20000000000 */
[----:B------:R-:W-:Y:S01]  /*b2c0*/  IMAD.MOV R236, RZ, RZ, -R236 ;  /* 0x000000ffffec7224 */ /* 0x000fe200078e0aec */
[----:B------:R-:W-:Y:S01]  /*b2d0*/  ISETP.GT.U32.AND P5, PT, R3, R232, PT ;  /* 0x000000e80300720c */ /* 0x000fe20003fa4070 */
[----:B------:R-:W-:Y:S01]  /*b2e0*/  IMAD.HI.U32 R238, R5, R235, RZ ;  /* 0x000000eb05ee7227 */ /* 0x000fe200078e00ff */
[----:B------:R-:W-:-:S03]  /*b2f0*/  ISETP.GT.U32.AND P4, PT, R3, R233, PT ;  /* 0x000000e90300720c */ /* 0x000fc60003f84070 */
[----:B------:R-:W-:Y:S02]  /*b300*/  @!P0 IMAD.IADD R218, R218, 0x1, -R3 ;  /* 0x00000001dada8824 */ /* 0x000fe400078e0a03 */
[----:B------:R-:W-:Y:S02]  /*b310*/  IMAD.MOV.U32 R205, RZ, RZ, R202 ;  /* 0x000000ffffcd7224 */ /* 0x000fe400078e00ca */
[C---:B------:R-:W-:Y:S01]  /*b320*/  IMAD R234, R3.reuse, R236, R234 ;  /* 0x000000ec03ea7224 */ /* 0x040fe200078e02ea */
[C---:B------:R-:W-:Y:S01]  /*b330*/  ISETP.GT.U32.AND P0, PT, R3.reuse, R218, PT ;  /* 0x000000da0300720c */ /* 0x040fe20003f04070 */
[----:B------:R-:W-:Y:S02]  /*b340*/  IMAD.MOV R238, RZ, RZ, -R238 ;  /* 0x000000ffffee7224 */ /* 0x000fe400078e0aee */
[----:B------:R-:W-:Y:S02]  /*b350*/  IMAD.MOV.U32 R202, RZ, RZ, R231 ;  /* 0x000000ffffca7224 */ /* 0x000fe400078e00e7 */
[C---:B------:R-:W-:Y:S01]  /*b360*/  IMAD R235, R3.reuse, R238, R235 ;  /* 0x000000ee03eb7224 */ /* 0x040fe200078e02eb */
[----:B------:R-:W-:Y:S01]  /*b370*/  IABS R238, R225 ;  /* 0x000000e100ee7213 */ /* 0x000fe20000000000 */
[----:B------:R-:W-:Y:S01]  /*b380*/  @!P2 IMAD.MOV R202, RZ, RZ, -R202 ;  /* 0x000000ffffcaa224 */ /* 0x000fe200078e0aca */
[C---:B------:R-:W-:Y:S01]  /*b390*/  ISETP.GT.U32.AND P2, PT, R3.reuse, R234, PT ;  /* 0x000000ea0300720c */ /* 0x040fe20003f44070 */
[----:B------:R-:W-:Y:S01]  /*b3a0*/  @!P5 IMAD.IADD R232, R232, 0x1, -R3 ;  /* 0x00000001e8e8d824 */ /* 0x000fe200078e0a03 */
[----:B------:R-:W-:Y:S01]  /*b3b0*/  ISETP.GT.U32.AND P5, PT, R3, R235, PT ;  /* 0x000000eb0300720c */ /* 0x000fe20003fa4070 */
[----:B------:R-:W-:-:S04]  /*b3c0*/  IMAD.HI.U32 R236, R5, R205, RZ ;  /* 0x000000cd05ec7227 */ /* 0x000fc800078e00ff */
[----:B------:R-:W-:Y:S01]  /*b3d0*/  @!P4 IMAD.IADD R233, R233, 0x1, -R3 ;  /* 0x00000001e9e9c824 */ /* 0x000fe200078e0a03 */
[----:B------:R-:W-:Y:S01]  /*b3e0*/  ISETP.GE.AND P4, PT, R203, RZ, PT ;  /* 0x000000ffcb00720c */ /* 0x000fe20003f86270 */
[----:B------:R-:W-:Y:S02]  /*b3f0*/  IMAD.MOV R236, RZ, RZ, -R236 ;  /* 0x000000ffffec7224 */ /* 0x000fe400078e0aec */
[----:B------:R-:W-:-:S04]  /*b400*/  IMAD.HI.U32 R203, R5, R237, RZ ;  /* 0x000000ed05cb7227 */ /* 0x000fc800078e00ff */
[----:B------:R-:W-:Y:S01]  /*b410*/  @!P0 IMAD.IADD R218, R218, 0x1, -R3 ;  /* 0x00000001dada8824 */ /* 0x000fe200078e0a03 */
[----:B------:R-:W-:Y:S01]  /*b420*/  ISETP.GE.AND P0, PT, R204, RZ, PT ;  /* 0x000000ffcc00720c */ /* 0x000fe20003f06270 */
[C---:B------:R-:W-:Y:S01]  /*b430*/  IMAD R231, R3.reuse, R236, R205 ;  /* 0x000000ec03e77224 */ /* 0x040fe200078e02cd */
[----:B------:R-:W-:Y:S01]  /*b440*/  IABS R236, R207 ;  /* 0x000000cf00ec7213 */ /* 0x000fe20000000000 */
[----:B------:R-:W-:Y:S02]  /*b450*/  IMAD.MOV R204, RZ, RZ, -R203 ;  /* 0x000000ffffcc7224 */ /* 0x000fe400078e0acb */
[----:B------:R-:W-:Y:S01]  /*b460*/  @!P2 IMAD.IADD R234, R234, 0x1, -R3 ;  /* 0x00000001eaeaa824 */ /* 0x000fe200078e0a03 */
[C---:B------:R-:W-:Y:S01]  /*b470*/  ISETP.GT.U32.AND P2, PT, R3.reuse, R231, PT ;  /* 0x000000e70300720c */ /* 0x040fe20003f44070 */
[----:B------:R-:W-:Y:S02]  /*b480*/  IMAD.MOV.U32 R203, RZ, RZ, R233 ;  /* 0x000000ffffcb7224 */ /* 0x000fe400078e00e9 */
[----:B------:R-:W-:Y:S01]  /*b490*/  IMAD R233, R3, R204, R237 ;  /* 0x000000cc03e97224 */ /* 0x000fe200078e02ed */
[----:B------:R-:W-:Y:S01]  /*b4a0*/  IABS R237, R216 ;  /* 0x000000d800ed7213 */ /* 0x000fe20000000000 */
[----:B------:R-:W-:Y:S01]  /*b4b0*/  @!P5 IMAD.IADD R235, R235, 0x1, -R3 ;  /* 0x00000001ebebd824 */ /* 0x000fe200078e0a03 */
[----:B------:R-:W-:Y:S01]  /*b4c0*/  ISETP.GT.U32.AND P5, PT, R3, R234, PT ;  /* 0x000000ea0300720c */ /* 0x000fe20003fa4070 */
[----:B------:R-:W-:-:S02]  /*b4d0*/  IMAD.MOV.U32 R204, RZ, RZ, R232 ;  /* 0x000000ffffcc7224 */ /* 0x000fc400078e00e8 */
[----:B------:R-:W-:-:S04]  /*b4e0*/  IMAD.HI.U32 R205, R5, R236, RZ ;  /* 0x000000ec05cd7227 */ /* 0x000fc800078e00ff */
[----:B------:R-:W-:Y:S01]  /*b4f0*/  @!P1 IMAD.MOV R204, RZ, RZ, -R204 ;  /* 0x000000ffffcc9224 */ /* 0x000fe200078e0acc */
[C---:B------:R-:W-:Y:S01]  /*b500*/  ISETP.GT.U32.AND P1, PT, R3.reuse, R233, PT ;  /* 0x000000e90300720c */ /* 0x040fe20003f24070 */
[----:B------:R-:W-:Y:S02]  /*b510*/  IMAD.MOV R232, RZ, RZ, -R205 ;  /* 0x000000ffffe87224 */ /* 0x000fe400078e0acd */
[----:B------:R-:W-:Y:S02]  /*b520*/  IMAD.MOV.U32 R205, RZ, RZ, R218 ;  /* 0x000000ffffcd7224 */ /* 0x000fe400078e00da */
[----:B------:R-:W-:Y:S01]  /*b530*/  @!P3 IMAD.MOV R203, RZ, RZ, -R203 ;  /* 0x000000ffffcbb224 */ /* 0x000fe200078e0acb */
[C---:B------:R-:W-:Y:S01]  /*b540*/  ISETP.GT.U32.AND P3, PT, R3.reuse, R235, PT ;  /* 0x000000eb0300720c */ /* 0x040fe20003f64070 */
[----:B------:R-:W-:Y:S01]  /*b550*/  @!P6 IMAD.MOV R205, RZ, RZ, -R205 ;  /* 0x000000ffffcde224 */ /* 0x000fe200078e0acd */
[----:B------:R-:W-:Y:S01]  /*b560*/  ISETP.GE.AND P6, PT, R206, RZ, PT ;  /* 0x000000ffce00720c */ /* 0x000fe20003fc6270 */
[--C-:B------:R-:W-:Y:S01]  /*b570*/  @!P5 IMAD.IADD R234, R234, 0x1, -R3.reuse ;  /* 0x00000001eaead824 */ /* 0x100fe200078e0a03 */
[----:B------:R-:W-:Y:S01]  /*b580*/  IABS R206, R209 ;  /* 0x000000d100ce7213 */ /* 0x000fe20000000000 */
[----:B------:R-:W-:Y:S01]  /*b590*/  IMAD R218, R3, R232, R236 ;  /* 0x000000e803da7224 */ /* 0x000fe200078e02ec */
[----:B------:R-:W-:Y:S01]  /*b5a0*/  ISETP.GE.AND P5, PT, R217, RZ, PT ;  /* 0x000000ffd900720c */ /* 0x000fe20003fa6270 */
[----:B------:R-:W-:Y:S01]  /*b5b0*/  @!P1 IMAD.IADD R233, R233, 0x1, -R3 ;  /* 0x00000001e9e99824 */ /* 0x000fe200078e0a03 */
[----:B------:R-:W-:Y:S01]  /*b5c0*/  IABS R232, R208 ;  /* 0x000000d000e87213 */ /* 0x000fe20000000000 */
[----:B------:R-:W-:Y:S01]  /*b5d0*/  IMAD.MOV.U32 R217, RZ, RZ, R206 ;  /* 0x000000ffffd97224 */ /* 0x000fe200078e00ce */
[----:B------:R-:W-:Y:S01]  /*b5e0*/  ISETP.GE.AND P1, PT, R207, RZ, PT ;  /* 0x000000ffcf00720c */ /* 0x000fe20003f26270 */
[----:B------:R-:W-:-:S02]  /*b5f0*/  IMAD.MOV.U32 R206, RZ, RZ, R234 ;  /* 0x000000ffffce7224 */ /* 0x000fc400078e00ea */
[----:B------:R-:W-:Y:S01]  /*b600*/  @!P3 IMAD.IADD R235, R235, 0x1, -R3 ;  /* 0x00000001ebebb824 */ /* 0x000fe200078e0a03 */
[C---:B------:R-:W-:Y:S01]  /*b610*/  ISETP.GT.U32.AND P3, PT, R3.reuse, R218, PT ;  /* 0x000000da0300720c */ /* 0x040fe20003f64070 */
[----:B------:R-:W-:Y:S01]  /*b620*/  @!P4 IMAD.MOV R206, RZ, RZ, -R206 ;  /* 0x000000ffffcec224 */ /* 0x000fe200078e0ace */
[----:B------:R-:W-:Y:S01]  /*b630*/  ISETP.GT.U32.AND P4, PT, R3, R233, PT ;  /* 0x000000e90300720c */ /* 0x000fe20003f84070 */
[----:B------:R-:W-:-:S04]  /*b640*/  IMAD.HI.U32 R234, R5, R217, RZ ;  /* 0x000000d905ea7227 */ /* 0x000fc800078e00ff */
[----:B------:R-:W-:Y:S02]  /*b650*/  @!P2 IMAD.IADD R231, R231, 0x1, -R3 ;  /* 0x00000001e7e7a824 */ /* 0x000fe400078e0a03 */
[----:B------:R-:W-:Y:S02]  /*b660*/  IMAD.MOV R234, RZ, RZ, -R234 ;  /* 0x000000ffffea7224 */ /* 0x000fe400078e0aea */
[----:B------:R-:W-:Y:S01]  /*b670*/  IMAD.MOV.U32 R207, RZ, RZ, R235 ;  /* 0x000000ffffcf7224 */ /* 0x000fe200078e00eb */
[C---:B------:R-:W-:Y:S01]  /*b680*/  ISETP.GT.U32.AND P2, PT, R3.reuse, R231, PT ;  /* 0x000000e70300720c */ /* 0x040fe20003f44070 */
[----:B------:R-:W-:Y:S02]  /*b690*/  IMAD R217, R3, R234, R217 ;  /* 0x000000ea03d97224 */ /* 0x000fe400078e02d9 */
[--C-:B------:R-:W-:Y:S02]  /*b6a0*/  @!P3 IMAD.IADD R218, R218, 0x1, -R3.reuse ;  /* 0x00000001dadab824 */ /* 0x100fe400078e0a03 */
[----:B------:R-:W-:Y:S01]  /*b6b0*/  @!P4 IMAD.IADD R233, R233, 0x1, -R3 ;  /* 0x00000001e9e9c824 */ /* 0x000fe200078e0a03 */
[----:B------:R-:W-:Y:S01]  /*b6c0*/  ISETP.GT.U32.AND P4, PT, R3, R217, PT ;  /* 0x000000d90300720c */ /* 0x000fe20003f84070 */
[----:B------:R-:W-:Y:S01]  /*b6d0*/  IMAD.HI.U32 R234, R5, R232, RZ ;  /* 0x000000e805ea7227 */ /* 0x000fe200078e00ff */
[----:B------:R-:W-:-:S03]  /*b6e0*/  ISETP.GT.U32.AND P3, PT, R3, R218, PT ;  /* 0x000000da0300720c */ /* 0x000fc60003f64070 */
[----:B------:R-:W-:Y:S02]  /*b6f0*/  IMAD.MOV R234, RZ, RZ, -R234 ;  /* 0x000000ffffea7224 */ /* 0x000fe400078e0aea */
[----:B------:R-:W-:Y:S01]  /*b700*/  @!P2 IMAD.IADD R231, R231, 0x1, -R3 ;  /* 0x00000001e7e7a824 */ /* 0x000fe200078e0a03 */
[----:B------:R-:W-:Y:S01]  /*b710*/  ISETP.GE.AND P2, PT, R209, RZ, PT ;  /* 0x000000ffd100720c */ /* 0x000fe20003f46270 */
[----:B------:R-:W-:Y:S01]  /*b720*/  @!P0 IMAD.MOV R207, RZ, RZ, -R207 ;  /* 0x000000ffffcf8224 */ /* 0x000fe200078e0acf */
[----:B------:R-:W-:Y:S01]  /*b730*/  ISETP.GE.AND P0, PT, R208, RZ, PT ;  /* 0x000000ffd000720c */ /* 0x000fe20003f06270 */
[----:B------:R-:W-:Y:S01]  /*b740*/  IMAD.MOV.U32 R208, RZ, RZ, R231 ;  /* 0x000000ffffd07224 */ /* 0x000fe200078e00e7 */
[----:B------:R-:W-:Y:S01]  /*b750*/  IABS R231, R210 ;  /* 0x000000d200e77213 */ /* 0x000fe20000000000 */
[----:B------:R-:W-:Y:S02]  /*b760*/  IMAD R232, R3, R234, R232 ;  /* 0x000000ea03e87224 */ /* 0x000fe400078e02e8 */
[----:B------:R-:W-:-:S02]  /*b770*/  @!P4 IMAD.IADD R217, R217, 0x1, -R3 ;  /* 0x00000001d9d9c824 */ /* 0x000fc400078e0a03 */
[----:B------:R-:W-:Y:S01]  /*b780*/  @!P3 IMAD.IADD R218, R218, 0x1, -R3 ;  /* 0x00000001dadab824 */ /* 0x000fe200078e0a03 */
[C---:B------:R-:W-:Y:S01]  /*b790*/  ISETP.GT.U32.AND P3, PT, R3.reuse, R232, PT ;  /* 0x000000e80300720c */ /* 0x040fe20003f64070 */
[----:B------:R-:W-:Y:S01]  /*b7a0*/  IMAD.MOV.U32 R209, RZ, RZ, R233 ;  /* 0x000000ffffd17224 */ /* 0x000fe200078e00e9 */
[----:B------:R-:W-:Y:S01]  /*b7b0*/  ISETP.GT.U32.AND P4, PT, R3, R217, PT ;  /* 0x000000d90300720c */ /* 0x000fe20003f84070 */
[----:B------:R-:W-:-:S04]  /*b7c0*/  IMAD.HI.U32 R233, R5, R231, RZ ;  /* 0x000000e705e97227 */ /* 0x000fc800078e00ff */
[----:B------:R-:W-:Y:S02]  /*b7d0*/  IMAD.MOV R233, RZ, RZ, -R233 ;  /* 0x000000ffffe97224 */ /* 0x000fe400078e0ae9 */
[----:B------:R-:W-:Y:S01]  /*b7e0*/  @!P5 IMAD.MOV R209, RZ, RZ, -R209 ;  /* 0x000000ffffd1d224 */ /* 0x000fe200078e0ad1 */
[----:B------:R-:W-:Y:S01]  /*b7f0*/  ISETP.GE.AND P5, PT, R212, RZ, PT ;  /* 0x000000ffd400720c */ /* 0x000fe20003fa6270 */
[----:B------:R-:W-:Y:S01]  /*b800*/  IMAD R231, R3, R233, R231 ;  /* 0x000000e903e77224 */ /* 0x000fe200078e02e7 */
[----:B------:R-:W-:Y:S01]  /*b810*/  IABS R233, R214 ;  /* 0x000000d600e97213 */ /* 0x000fe20000000000 */
[--C-:B------:R-:W-:Y:S02]  /*b820*/  @!P3 IMAD.IADD R232, R232, 0x1, -R3.reuse ;  /* 0x00000001e8e8b824 */ /* 0x100fe400078e0a03 */
[----:B------:R-:W-:Y:S01]  /*b830*/  @!P4 IMAD.IADD R217, R217, 0x1, -R3 ;  /* 0x00000001d9d9c824 */ /* 0x000fe200078e0a03 */
[----:B------:R-:W-:Y:S01]  /*b840*/  ISETP.GT.U32.AND P4, PT, R3, R231, PT ;  /* 0x000000e70300720c */ /* 0x000fe20003f84070 */
[----:B------:R-:W-:Y:S01]  /*b850*/  IMAD.HI.U32 R212, R5, R241, RZ ;  /* 0x000000f105d47227 */ /* 0x000fe200078e00ff */
[----:B------:R-:W-:-:S03]  /*b860*/  ISETP.GT.U32.AND P3, PT, R3, R232, PT ;  /* 0x000000e80300720c */ /* 0x000fc60003f64070 */
[----:B------:R-:W-:Y:S01]  /*b870*/  @!P6 IMAD.MOV R208, RZ, RZ, -R208 ;  /* 0x000000ffffd0e224 */ /* 0x000fe200078e0ad0 */
[----:B------:R-:W-:Y:S01]  /*b880*/  ISETP.GE.AND P6, PT, R210, RZ, PT ;  /* 0x000000ffd200720c */ /* 0x000fe20003fc6270 */
[----:B------:R-:W-:Y:S02]  /*b890*/  IMAD.MOV R212, RZ, RZ, -R212 ;  /* 0x000000ffffd47224 */ /* 0x000fe400078e0ad4 */
[----:B------:R-:W-:Y:S01]  /*b8a0*/  IMAD.MOV.U32 R210, RZ, RZ, R218 ;  /* 0x000000ffffd27224 */ /* 0x000fe200078e00da */
[----:B------:R-:W-:Y:S01]  /*b8b0*/  IABS R218, R215 ;  /* 0x000000d700da7213 */ /* 0x000fe20000000000 */
[----:B------:R-:W-:Y:S02]  /*b8c0*/  IMAD R241, R3, R212, R241 ;  /* 0x000000d403f17224 */ /* 0x000fe400078e02f1 */
[----:B------:R-:W-:Y:S02]  /*b8d0*/  @!P4 IMAD.IADD R231, R231, 0x1, -R3 ;  /* 0x00000001e7e7c824 */ /* 0x000fe400078e0a03 */
[----:B------:R-:W-:Y:S01]  /*b8e0*/  @!P1 IMAD.MOV R210, RZ, RZ, -R210 ;  /* 0x000000ffffd29224 */ /* 0x000fe200078e0ad2 */
[----:B------:R-:W-:Y:S01]  /*b8f0*/  ISETP.GE.AND P1, PT, R211, RZ, PT ;  /* 0x000000ffd300720c */ /* 0x000fe20003f26270 */
[----:B------:R-:W-:Y:S01]  /*b900*/  IMAD.HI.U32 R211, R5, R239, RZ ;  /* 0x000000ef05d37227 */ /* 0x000fe200078e00ff */
[----:B------:R-:W-:-:S03]  /*b910*/  ISETP.GT.U32.AND P4, PT, R3, R231, PT ;  /* 0x000000e70300720c */ /* 0x000fc60003f84070 */
[----:B------:R-:W-:Y:S01]  /*b920*/  @!P3 IMAD.IADD R232, R232, 0x1, -R3 ;  /* 0x00000001e8e8b824 */ /* 0x000fe200078e0a03 */
[----:B------:R-:W-:Y:S01]  /*b930*/  ISETP.GT.U32.AND P3, PT, R3, R241, PT ;  /* 0x000000f10300720c */ /* 0x000fe20003f64070 */
[----:B------:R-:W-:Y:S02]  /*b940*/  IMAD.MOV R211, RZ, RZ, -R211 ;  /* 0x000000ffffd37224 */ /* 0x000fe400078e0ad3 */
[----:B------:R-:W-:-:S04]  /*b950*/  IMAD.HI.U32 R236, R5, R233, RZ ;  /* 0x000000e905ec7227 */ /* 0x000fc800078e00ff */
[C---:B------:R-:W-:Y:S02]  /*b960*/  IMAD R239, R3.reuse, R211, R239 ;  /* 0x000000d303ef7224 */ /* 0x040fe400078e02ef */
[----:B------:R-:W-:Y:S02]  /*b970*/  IMAD.MOV.U32 R211, RZ, RZ, R217 ;  /* 0x000000ffffd37224 */ /* 0x000fe400078e00d9 */
[----:B------:R-:W-:Y:S01]  /*b980*/  IMAD.MOV.U32 R212, RZ, RZ, R232 ;  /* 0x000000ffffd47224 */ /* 0x000fe200078e00e8 */
[----:B------:R-:W-:Y:S01]  /*b990*/  IABS R232, R223 ;  /* 0x000000df00e87213 */ /* 0x000fe20000000000 */
[----:B------:R-:W-:Y:S01]  /*b9a0*/  @!P2 IMAD.MOV R211, RZ, RZ, -R211 ;  /* 0x000000ffffd3a224 */ /* 0x000fe200078e0ad3 */
[----:B------:R-:W-:Y:S01]  /*b9b0*/  ISETP.GT.U32.AND P2, PT, R3, R239, PT ;  /* 0x000000ef0300720c */ /* 0x000fe20003f44070 */
[----:B------:R-:W-:Y:S02]  /*b9c0*/  IMAD.MOV R236, RZ, RZ, -R236 ;  /* 0x000000ffffec7224 */ /* 0x000fe400078e0aec */
[----:B------:R-:W-:-:S02]  /*b9d0*/  @!P3 IMAD.IADD R241, R241, 0x1, -R3 ;  /* 0x00000001f1f1b824 */ /* 0x000fc400078e0a03 */
[----:B------:R-:W-:Y:S02]  /*b9e0*/  @!P4 IMAD.IADD R231, R231, 0x1, -R3 ;  /* 0x00000001e7e7c824 */ /* 0x000fe400078e0a03 */
[----:B------:R-:W-:Y:S01]  /*b9f0*/  @!P0 IMAD.MOV R212, RZ, RZ, -R212 ;  /* 0x000000ffffd48224 */ /* 0x000fe200078e0ad4 */
[----:B------:R-:W-:Y:S01]  /*ba00*/  ISETP.GE.AND P0, PT, R213, RZ, PT ;  /* 0x000000ffd500720c */ /* 0x000fe20003f06270 */
[C---:B------:R-:W-:Y:S01]  /*ba10*/  IMAD R217, R3.reuse, R236, R233 ;  /* 0x000000ec03d97224 */ /* 0x040fe200078e02e9 */
[----:B------:R-:W-:Y:S01]  /*ba20*/  ISETP.GT.U32.AND P3, PT, R3, R241, PT ;  /* 0x000000f10300720c */ /* 0x000fe20003f64070 */
[----:B------:R-:W-:Y:S01]  /*ba30*/  IMAD.MOV.U32 R213, RZ, RZ, R231 ;  /* 0x000000ffffd57224 */ /* 0x000fe200078e00e7 */
[----:B------:R-:W-:Y:S01]  /*ba40*/  IABS R236, R219 ;  /* 0x000000db00ec7213 */ /* 0x000fe20000000000 */
[----:B------:R-:W-:Y:S01]  /*ba50*/  IMAD.HI.U32 R235, R5, R240, RZ ;  /* 0x000000f005eb7227 */ /* 0x000fe200078e00ff */
[----:B------:R-:W-:-:S03]  /*ba60*/  IABS R233, R222 ;  /* 0x000000de00e97213 */ /* 0x000fc60000000000 */
[----:B------:R-:W-:-:S04]  /*ba70*/  IMAD.HI.U32 R234, R5, R218, RZ ;  /* 0x000000da05ea7227 */ /* 0x000fc800078e00ff */
[----:B------:R-:W-:Y:S01]  /*ba80*/  @!P6 IMAD.MOV R213, RZ, RZ, -R213 ;  /* 0x000000ffffd5e224 */ /* 0x000fe200078e0ad5 */
[C---:B------:R-:W-:Y:S01]  /*ba90*/  ISETP.GT.U32.AND P6, PT, R3.reuse, R217, PT ;  /* 0x000000d90300720c */ /* 0x040fe20003fc4070 */
[----:B------:R-:W-:Y:S02]  /*baa0*/  IMAD.MOV R235, RZ, RZ, -R235 ;  /* 0x000000ffffeb7224 */ /* 0x000fe400078e0aeb */
[----:B------:R-:W-:Y:S02]  /*bab0*/  IMAD.MOV R234, RZ, RZ, -R234 ;  /* 0x000000ffffea7224 */ /* 0x000fe400078e0aea */
[----:B------:R-:W-:Y:S01]  /*bac0*/  IMAD R240, R3, R235, R240 ;  /* 0x000000eb03f07224 */ /* 0x000fe200078e02f0 */
[----:B------:R-:W-:Y:S01]  /*bad0*/  IABS R235, R220 ;  /* 0x000000dc00eb7213 */ /* 0x000fe20000000000 */
[--C-:B------:R-:W-:Y:S02]  /*bae0*/  @!P2 IMAD.IADD R239, R239, 0x1, -R3.reuse ;  /* 0x00000001efefa824 */ /* 0x100fe400078e0a03 */
[C---:B------:R-:W-:Y:S01]  /*baf0*/  IMAD R218, R3.reuse, R234, R218 ;  /* 0x000000ea03da7224 */ /* 0x040fe200078e02da */
[----:B------:R-:W-:Y:S01]  /*bb00*/  ISETP.GT.U32.AND P4, PT, R3, R240, PT ;  /* 0x000000f00300720c */ /* 0x000fe20003f84070 */
[----:B------:R-:W-:Y:S01]  /*bb10*/  @!P3 IMAD.IADD R241, R241, 0x1, -R3 ;  /* 0x00000001f1f1b824 */ /* 0x000fe200078e0a03 */
[----:B------:R-:W-:Y:S01]  /*bb20*/  ISETP.GT.U32.AND P2, PT, R3, R239, PT ;  /* 0x000000ef0300720c */ /* 0x000fe20003f44070 */
[----:B------:R-:W-:Y:S01]  /*bb30*/  IMAD.HI.U32 R231, R5, R237, RZ ;  /* 0x000000ed05e77227 */ /* 0x000fe200078e00ff */
[----:B------:R-:W-:-:S02]  /*bb40*/  ISETP.GT.U32.AND P3, PT, R3, R218, PT ;  /* 0x000000da0300720c */ /* 0x000fc40003f64070 */
[----:B------:R-:W-:Y:S01]  /*bb50*/  IABS R234, R221 ;  /* 0x000000dd00ea7213 */ /* 0x000fe20000000000 */
[----:B------:R-:W-:Y:S02]  /*bb60*/  @!P6 IMAD.IADD R217, R217, 0x1, -R3 ;  /* 0x00000001d9d9e824 */ /* 0x000fe400078e0a03 */
[----:B------:R-:W-:Y:S02]  /*bb70*/  IMAD.MOV R231, RZ, RZ, -R231 ;  /* 0x000000ffffe77224 */ /* 0x000fe400078e0ae7 */
[----:B------:R-:W-:Y:S01]  /*bb80*/  IMAD.HI.U32 R242, R5, R233, RZ ;  /* 0x000000e905f27227 */ /* 0x000fe200078e00ff */
[----:B------:R-:W-:-:S03]  /*bb90*/  ISETP.GT.U32.AND P6, PT, R3, R217, PT ;  /* 0x000000d90300720c */ /* 0x000fc60003fc4070 */
[----:B------:R-:W-:Y:S02]  /*bba0*/  IMAD R237, R3, R231, R237 ;  /* 0x000000e703ed7224 */ /* 0x000fe400078e02ed */
[----:B------:R-:W-:-:S04]  /*bbb0*/  IMAD.HI.U32 R231, R5, R236, RZ ;  /* 0x000000ec05e77227 */ /* 0x000fc800078e00ff */
[--C-:B------:R-:W-:Y:S02]  /*bbc0*/  @!P4 IMAD.IADD R240, R240, 0x1, -R3.reuse ;  /* 0x00000001f0f0c824 */ /* 0x100fe400078e0a03 */
[--C-:B------:R-:W-:Y:S01]  /*bbd0*/  @!P2 IMAD.IADD R239, R239, 0x1, -R3.reuse ;  /* 0x00000001efefa824 */ /* 0x100fe200078e0a03 */
[----:B------:R-:W-:Y:S01]  /*bbe0*/  ISETP.GE.AND P2, PT, R214, RZ, PT ;  /* 0x000000ffd600720c */ /* 0x000fe20003f46270 */
[----:B------:R-:W-:Y:S01]  /*bbf0*/  @!P3 IMAD.IADD R218, R218, 0x1, -R3 ;  /* 0x00000001dadab824 */ /* 0x000fe200078e0a03 */
[----:B------:R-:W-:Y:S01]  /*bc00*/  ISETP.GT.U32.AND P4, PT, R3, R240, PT ;  /* 0x000000f00300720c */ /* 0x000fe20003f84070 */
[----:B------:R-:W-:Y:S02]  /*bc10*/  IMAD.MOV R231, RZ, RZ, -R231 ;  /* 0x000000ffffe77224 */ /* 0x000fe400078e0ae7 */
[----:B------:R-:W-:Y:S01]  /*bc20*/  IMAD.HI.U32 R214, R5, R235, RZ ;  /* 0x000000eb05d67227 */ /* 0x000fe200078e00ff */
[----:B------:R-:W-:-:S03]  /*bc30*/  ISETP.GT.U32.AND P3, PT, R3, R218, PT ;  /* 0x000000da0300720c */ /* 0x000fc60003f64070 */
[----:B------:R-:W-:Y:S01]  /*bc40*/  IMAD R236, R3, R231, R236 ;  /* 0x000000e703ec7224 */ /* 0x000fe200078e02ec */
[----:B------:R-:W-:Y:S01]  /*bc50*/  IABS R231, R230 ;  /* 0x000000e600e77213 */ /* 0x000fe20000000000 */
[----:B------:R-:W-:Y:S02]  /*bc60*/  IMAD.MOV R214, RZ, RZ, -R214 ;  /* 0x000000ffffd67224 */ /* 0x000fe400078e0ad6 */
[----:B------:R-:W-:Y:S01]  /*bc70*/  @!P6 IMAD.IADD R217, R217, 0x1, -R3 ;  /* 0x00000001d9d9e824 */ /* 0x000fe200078e0a03 */
[C---:B------:R-:W-:Y:S01]  /*bc80*/  ISETP.GT.U32.AND P6, PT, R3.reuse, R236, PT ;  /* 0x000000ec0300720c */ /* 0x040fe20003fc4070 */
[----:B------:R-:W-:Y:S02]  /*bc90*/  IMAD R235, R3, R214, R235 ;  /* 0x000000d603eb7224 */ /* 0x000fe400078e02eb */
[----:B------:R-:W-:-:S04]  /*bca0*/  IMAD.HI.U32 R214, R5, R234, RZ ;  /* 0x000000ea05d67227 */ /* 0x000fc800078e00ff */
[----:B------:R-:W-:Y:S02]  /*bcb0*/  IMAD.MOV R214, RZ, RZ, -R214 ;  /* 0x000000ffffd67224 */ /* 0x000fe400078e0ad6 */
[--C-:B------:R-:W-:Y:S01]  /*bcc0*/  @!P4 IMAD.IADD R240, R240, 0x1, -R3.reuse ;  /* 0x00000001f0f0c824 */ /* 0x100fe200078e0a03 */
[C---:B------:R-:W-:Y:S01]  /*bcd0*/  ISETP.GT.U32.AND P4, PT, R3.reuse, R237, PT ;  /* 0x000000ed0300720c */ /* 0x040fe20003f84070 */
[--C-:B------:R-:W-:Y:S01]  /*bce0*/  @!P3 IMAD.IADD R218, R218, 0x1, -R3.reuse ;  /* 0x00000001dadab824 */ /* 0x100fe200078e0a03 */
[C---:B------:R-:W-:Y:S01]  /*bcf0*/  ISETP.GT.U32.AND P3, PT, R3.reuse, R235, PT ;  /* 0x000000eb0300720c */ /* 0x040fe20003f64070 */
[----:B------:R-:W-:Y:S02]  /*bd00*/  IMAD R234, R3, R214, R234 ;  /* 0x000000d603ea7224 */ /* 0x000fe400078e02ea */
[----:B------:R-:W-:Y:S02]  /*bd10*/  @!P6 IMAD.IADD R236, R236, 0x1, -R3 ;  /* 0x00000001ecece824 */ /* 0x000fe400078e0a03 */
[----:B------:R-:W-:Y:S01]  /*bd20*/  IMAD.HI.U32 R214, R5, R231, RZ ;  /* 0x000000e705d67227 */ /* 0x000fe200078e00ff */
[----:B------:R-:W-:-:S03]  /*bd30*/  ISETP.GT.U32.AND P6, PT, R3, R234, PT ;  /* 0x000000ea0300720c */ /* 0x000fc60003fc4070 */
[----:B------:R-:W-:Y:S02]  /*bd40*/  IMAD.MOV R214, RZ, RZ, -R214 ;  /* 0x000000ffffd67224 */ /* 0x000fe400078e0ad6 */
[--C-:B------:R-:W-:Y:S01]  /*bd50*/  @!P4 IMAD.IADD R237, R237, 0x1, -R3.reuse ;  /* 0x00000001ededc824 */ /* 0x100fe200078e0a03 */
[----:B------:R-:W-:Y:S01]  /*bd60*/  ISETP.GE.AND P4, PT, R215, RZ, PT ;  /* 0x000000ffd700720c */ /* 0x000fe20003f86270 */
[----:B------:R-:W-:Y:S01]  /*bd70*/  @!P3 IMAD.IADD R235, R235, 0x1, -R3 ;  /* 0x00000001ebebb824 */ /* 0x000fe200078e0a03 */
[----:B------:R-:W-:Y:S01]  /*bd80*/  ISETP.GE.AND P3, PT, R216, RZ, PT ;  /* 0x000000ffd800720c */ /* 0x000fe20003f66270 */
[----:B------:R-:W-:Y:S02]  /*bd90*/  IMAD R231, R3, R214, R231 ;  /* 0x000000d603e77224 */ /* 0x000fe400078e02e7 */
[----:B------:R-:W-:-:S04]  /*bda0*/  IMAD.HI.U32 R215, R5, R232, RZ ;  /* 0x000000e805d77227 */ /* 0x000fc800078e00ff */
[----:B------:R-:W-:Y:S02]  /*bdb0*/  IMAD.MOV.U32 R214, RZ, RZ, R241 ;  /* 0x000000ffffd67224 */ /* 0x000fe400078e00f1 */
[----:B------:R-:W-:Y:S01]  /*bdc0*/  @!P6 IMAD.IADD R234, R234, 0x1, -R3 ;  /* 0x00000001eaeae824 */ /* 0x000fe200078e0a03 */
[C---:B------:R-:W-:Y:S01]  /*bdd0*/  ISETP.GT.U32.AND P6, PT, R3.reuse, R235, PT ;  /* 0x000000eb0300720c */ /* 0x040fe20003fc4070 */
[----:B------:R-:W-:Y:S02]  /*bde0*/  IMAD.MOV R241, RZ, RZ, -R215 ;  /* 0x000000fffff17224 */ /* 0x000fe400078e0ad7 */
[----:B------:R-:W-:Y:S01]  /*bdf0*/  @!P5 IMAD.MOV R214, RZ, RZ, -R214 ;  /* 0x000000ffffd6d224 */ /* 0x000fe200078e0ad6 */
[----:B------:R-:W-:Y:S01]  /*be00*/  ISETP.GT.U32.AND P5, PT, R3, R237, PT ;  /* 0x000000ed0300720c */ /* 0x000fe20003fa4070 */
[----:B------:R-:W-:Y:S01]  /*be10*/  IMAD.MOV.U32 R215, RZ, RZ, R239 ;  /* 0x000000ffffd77224 */ /* 0x000fe200078e00ef */
[----:B------:R-:W-:Y:S01]  /*be20*/  IABS R239, R249 ;  /* 0x000000f900ef7213 */ /* 0x000fe20000000000 */
[----:B------:R-:W-:-:S02]  /*be30*/  IMAD.MOV R242, RZ, RZ, -R242 ;  /* 0x000000fffff27224 */ /* 0x000fc400078e0af2 */
[----:B------:R-:W-:Y:S01]  /*be40*/  @!P1 IMAD.MOV R215, RZ, RZ, -R215 ;  /* 0x000000ffffd79224 */ /* 0x000fe200078e0ad7 */
[C---:B------:R-:W-:Y:S01]  /*be50*/  ISETP.GT.U32.AND P1, PT, R3.reuse, R236, PT ;  /* 0x000000ec0300720c */ /* 0x040fe20003f24070 */
[C---:B------:R-:W-:Y:S01]  /*be60*/  IMAD R232, R3.reuse, R241, R232 ;  /* 0x000000f103e87224 */ /* 0x040fe200078e02e8 */
[----:B------:R-:W-:Y:S01]  /*be70*/  IABS R241, R248 ;  /* 0x000000f800f17213 */ /* 0x000fe20000000000 */
[C---:B------:R-:W-:Y:S01]  /*be80*/  IMAD R233, R3.reuse, R242, R233 ;  /* 0x000000f203e97224 */ /* 0x040fe200078e02e9 */
[----:B------:R-:W-:Y:S01]  /*be90*/  IABS R242, R252 ;  /* 0x000000fc00f27213 */ /* 0x000fe20000000000 */
[----:B------:R-:W-:Y:S01]  /*bea0*/  @!P4 IMAD.MOV R218, RZ, RZ, -R218 ;  /* 0x000000ffffdac224 */ /* 0x000fe200078e0ada */
[----:B------:R-:W-:Y:S01]  /*beb0*/  ISETP.GT.U32.AND P4, PT, R3, R231, PT ;  /* 0x000000e70300720c */ /* 0x000fe20003f84070 */
[----:B------:R-:W-:Y:S01]  /*bec0*/  IMAD.MOV.U32 R216, RZ, RZ, R240 ;  /* 0x000000ffffd87224 */ /* 0x000fe200078e00f0 */
[----:B------:R-:W-:Y:S01]  /*bed0*/  IABS R240, R247 ;  /* 0x000000f700f07213 */ /* 0x000fe20000000000 */
[----:B------:R-:W-:Y:S01]  /*bee0*/  @!P6 IMAD.IADD R235, R235, 0x1, -R3 ;  /* 0x00000001ebebe824 */ /* 0x000fe200078e0a03 */
[C---:B------:R-:W-:Y:S01]  /*bef0*/  ISETP.GT.U32.AND P6, PT, R3.reuse, R232, PT ;  /* 0x000000e80300720c */ /* 0x040fe20003fc4070 */
[----:B------:R-:W-:Y:S01]  /*bf00*/  @!P2 IMAD.MOV R217, RZ, RZ, -R217 ;  /* 0x000000ffffd9a224 */ /* 0x000fe200078e0ad9 */
[----:B------:R-:W-:Y:S01]  /*bf10*/  ISETP.GT.U32.AND P2, PT, R3, R233, PT ;  /* 0x000000e90300720c */ /* 0x000fe20003f44070 */
[----:B------:R-:W-:Y:S01]  /*bf20*/  @!P5 IMAD.IADD R237, R237, 0x1, -R3 ;  /* 0x00000001ededd824 */ /* 0x000fe200078e0a03 */
[----:B------:R-:W-:Y:S01]  /*bf30*/  ISETP.GE.AND P5, PT, R219, RZ, PT ;  /* 0x000000ffdb00720c */ /* 0x000fe20003fa6270 */
[----:B------:R-:W-:Y:S01]  /*bf40*/  @!P0 IMAD.MOV R216, RZ, RZ, -R216 ;  /* 0x000000ffffd88224 */ /* 0x000fe200078e0ad8 */
[----:B------:R-:W-:Y:S01]  /*bf50*/  ISETP.GT.U32.AND P0, PT, R3, R234, PT ;  /* 0x000000ea0300720c */ /* 0x000fe20003f04070 */
[----:B------:R-:W-:-:S04]  /*bf60*/  IMAD.HI.U32 R219, R5, R238, RZ ;  /* 0x000000ee05db7227 */ /* 0x000fc800078e00ff */
[----:B------:R-:W-:Y:S01]  /*bf70*/  @!P1 IMAD.IADD R236, R236, 0x1, -R3 ;  /* 0x00000001ecec9824 */ /* 0x000fe200078e0a03 */
[----:B------:R-:W-:Y:S01]  /*bf80*/  ISETP.GE.AND P1, PT, R220, RZ, PT ;  /* 0x000000ffdc00720c */ /* 0x000fe20003f26270 */
[----:B------:R-:W-:Y:S01]  /*bf90*/  IMAD.MOV R219, RZ, RZ, -R219 ;  /* 0x000000ffffdb7224 */ /* 0x000fe200078e0adb */
[----:B------:R-:W-:Y:S01]  /*bfa0*/  IABS R220, R229 ;  /* 0x000000e500dc7213 */ /* 0x000fe20000000000 */
[----:B------:R-:W-:Y:S01]  /*bfb0*/  @!P4 IMAD.IADD R231, R231, 0x1, -R3 ;  /* 0x00000001e7e7c824 */ /* 0x000fe200078e0a03 */
[----:B------:R-:W-:Y:S01]  /*bfc0*/  ISETP.GE.AND P4, PT, R230, RZ, PT ;  /* 0x000000ffe600720c */ /* 0x000fe20003f86270 */
[----:B------:R-:W-:Y:S01]  /*bfd0*/  IMAD R238, R3, R219, R238 ;  /* 0x000000db03ee7224 */ /* 0x000fe200078e02ee */
[----:B------:R-:W-:Y:S01]  /*bfe0*/  IABS R230, R224 ;  /* 0x000000e000e67213 */ /* 0x000fe20000000000 */
[----:B------:R-:W-:Y:S02]  /*bff0*/  IMAD.MOV.U32 R219, RZ, RZ, R237 ;  /* 0x000000ffffdb7224 */ /* 0x000fe400078e00ed */
[----:B------:R-:W-:-:S02]  /*c000*/  IMAD.MOV.U32 R237, RZ, RZ, R220 ;  /* 0x000000ffffed7224 */ /* 0x000fc400078e00dc */
[----:B------:R-:W-:Y:S02]  /*c010*/  IMAD.MOV.U32 R220, RZ, RZ, R236 ;  /* 0x000000ffffdc7224 */ /* 0x000fe400078e00ec */
[--C-:B------:R-:W-:Y:S01]  /*c020*/  @!P6 IMAD.IADD R232, R232, 0x1, -R3.reuse ;  /* 0x00000001e8e8e824 */ /* 0x100fe200078e0a03 */
[----:B------:R-:W-:Y:S01]  /*c030*/  ISETP.GT.U32.AND P6, PT, R3, R231, PT ;  /* 0x000000e70300720c */ /* 0x000fe20003fc4070 */
[--C-:B------:R-:W-:Y:S01]  /*c040*/  @!P2 IMAD.IADD R233, R233, 0x1, -R3.reuse ;  /* 0x00000001e9e9a824 */ /* 0x100fe200078e0a03 */
[----:B------:R-:W-:Y:S01]  /*c050*/  ISETP.GE.AND P2, PT, R222, RZ, PT ;  /* 0x000000ffde00720c */ /* 0x000fe20003f46270 */
[----:B------:R-:W-:Y:S01]  /*c060*/  @!P0 IMAD.IADD R234, R234, 0x1, -R3 ;  /* 0x00000001eaea8824 */ /* 0x000fe200078e0a03 */
[----:B------:R-:W-:Y:S01]  /*c070*/  ISETP.GE.AND P0, PT, R221, RZ, PT ;  /* 0x000000ffdd00720c */ /* 0x000fe20003f06270 */
[----:B------:R-:W-:Y:S01]  /*c080*/  @!P5 IMAD.MOV R220, RZ, RZ, -R220 ;  /* 0x000000ffffdcd224 */ /* 0x000fe200078e0adc */
[C---:B------:R-:W-:Y:S01]  /*c090*/  ISETP.GT.U32.AND P5, PT, R3.reuse, R232, PT ;  /* 0x000000e80300720c */ /* 0x040fe20003fa4070 */
[----:B------:R-:W-:Y:S01]  /*c0a0*/  @!P3 IMAD.MOV R219, RZ, RZ, -R219 ;  /* 0x000000ffffdbb224 */ /* 0x000fe200078e0adb */
[----:B------:R-:W-:Y:S01]  /*c0b0*/  ISETP.GT.U32.AND P3, PT, R3, R233, PT ;  /* 0x000000e90300720c */ /* 0x000fe20003f64070 */
[----:B------:R-:W-:-:S02]  /*c0c0*/  IMAD.MOV.U32 R221, RZ, RZ, R235 ;  /* 0x000000ffffdd7224 */ /* 0x000fc400078e00eb */
[----:B------:R-:W-:-:S04]  /*c0d0*/  IMAD.HI.U32 R235, R5, R237, RZ ;  /* 0x000000ed05eb7227 */ /* 0x000fc800078e00ff */
[----:B------:R-:W-:Y:S02]  /*c0e0*/  IMAD.MOV R235, RZ, RZ, -R235 ;  /* 0x000000ffffeb7224 */ /* 0x000fe400078e0aeb */
[----:B------:R-:W-:Y:S01]  /*c0f0*/  @!P6 IMAD.IADD R231, R231, 0x1, -R3 ;  /* 0x00000001e7e7e824 */ /* 0x000fe200078e0a03 */
[----:B------:R-:W-:Y:S01]  /*c100*/  ISETP.GE.AND P6, PT, R229, RZ, PT ;  /* 0x000000ffe500720c */ /* 0x000fe20003fc6270 */
[----:B------:R-:W-:Y:S02]  /*c110*/  IMAD R237, R3, R235, R237 ;  /* 0x000000eb03ed7224 */ /* 0x000fe400078e02ed */
[----:B------:R-:W-:Y:S01]  /*c120*/  @!P1 IMAD.MOV R221, RZ, RZ, -R221 ;  /* 0x000000ffffdd9224 */ /* 0x000fe200078e0add */
[----:B------:R-:W-:Y:S01]  /*c130*/  ISETP.GE.AND P1, PT, R223, RZ, PT ;  /* 0x000000ffdf00720c */ /* 0x000fe20003f26270 */
[----:B------:R-:W-:-:S04]  /*c140*/  IMAD.HI.U32 R229, R5, R230, RZ ;  /* 0x000000e605e57227 */ /* 0x000fc800078e00ff */
[--C-:B------:R-:W-:Y:S01]  /*c150*/  @!P5 IMAD.IADD R232, R232, 0x1, -R3.reuse ;  /* 0x00000001e8e8d824 */ /* 0x100fe200078e0a03 */
[----:B------:R-:W-:Y:S01]  /*c160*/  ISETP.GT.U32.AND P5, PT, R3, R237, PT ;  /* 0x000000ed0300720c */ /* 0x000fe20003fa4070 */
[----:B------:R-:W-:Y:S01]  /*c170*/  @!P3 IMAD.IADD R233, R233, 0x1, -R3 ;  /* 0x00000001e9e9b824 */ /* 0x000fe200078e0a03 */
[----:B------:R-:W-:Y:S01]  /*c180*/  ISETP.GE.AND P3, PT, R225, RZ, PT ;  /* 0x000000ffe100720c */ /* 0x000fe20003f66270 */
[----:B------:R-:W-:Y:S01]  /*c190*/  IMAD.MOV R229, RZ, RZ, -R229 ;  /* 0x000000ffffe57224 */ /* 0x000fe200078e0ae5 */
[----:B------:R-:W-:Y:S01]  /*c1a0*/  IABS R225, R227 ;  /* 0x000000e300e17213 */ /* 0x000fe20000000000 */
[----:B------:R-:W-:Y:S02]  /*c1b0*/  IMAD.MOV.U32 R223, RZ, RZ, R233 ;  /* 0x000000ffffdf7224 */ /* 0x000fe400078e00e9 */
[----:B------:R-:W-:Y:S02]  /*c1c0*/  IMAD R229, R3, R229, R230 ;  /* 0x000000e503e57224 */ /* 0x000fe400078e02e6 */
[----:B------:R-:W-:-:S02]  /*c1d0*/  IMAD.MOV.U32 R230, RZ, RZ, R225 ;  /* 0x000000ffffe67224 */ /* 0x000fc400078e00e1 */
[----:B------:R-:W-:Y:S01]  /*c1e0*/  IMAD.MOV.U32 R225, RZ, RZ, R232 ;  /* 0x000000ffffe17224 */ /* 0x000fe200078e00e8 */
[----:B------:R-:W-:Y:S01]  /*c1f0*/  IABS R232, R8 ;  /* 0x0000000800e87213 */ /* 0x000fe20000000000 */
[----:B------:R-:W-:Y:S01]  /*c200*/  IMAD.MOV.U32 R222, RZ, RZ, R234 ;  /* 0x000000ffffde7224 */ /* 0x000fe200078e00ea */
[----:B------:R-:W-:Y:S01]  /*c210*/  IABS R234, R226 ;  /* 0x000000e200ea7213 */ /* 0x000fe20000000000 */
[----:B------:R-:W-:Y:S01]  /*c220*/  @!P1 IMAD.MOV R225, RZ, RZ, -R225 ;  /* 0x000000ffffe19224 */ /* 0x000fe200078e0ae1 */
[----:B------:R-:W-:Y:S01]  /*c230*/  ISETP.GT.U32.AND P1, PT, R3, R229, PT ;  /* 0x000000e50300720c */ /* 0x000fe20003f24070 */
[----:B------:R-:W-:Y:S02]  /*c240*/  @!P5 IMAD.IADD R237, R237, 0x1, -R3 ;  /* 0x00000001ededd824 */ /* 0x000fe400078e0a03 */
[----:B------:R-:W-:Y:S01]  /*c250*/  @!P2 IMAD.MOV R223, RZ, RZ, -R223 ;  /* 0x000000ffffdfa224 */ /* 0x000fe200078e0adf */
[----:B------:R-:W-:Y:S01]  /*c260*/  ISETP.GE.AND P2, PT, R224, RZ, PT ;  /* 0x000000ffe000720c */ /* 0x000fe20003f46270 */
[----:B------:R-:W-:Y:S01]  /*c270*/  @!P0 IMAD.MOV R222, RZ, RZ, -R222 ;  /* 0x000000ffffde8224 */ /* 0x000fe200078e0ade */
[C---:B------:R-:W-:Y:S01]  /*c280*/  ISETP.GT.U32.AND P0, PT, R3.reuse, R238, PT ;  /* 0x000000ee0300720c */ /* 0x040fe20003f04070 */
[----:B------:R-:W-:Y:S01]  /*c290*/  IMAD.MOV.U32 R224, RZ, RZ, R231 ;  /* 0x000000ffffe07224 */ /* 0x000fe200078e00e7 */
[----:B------:R-:W-:Y:S01]  /*c2a0*/  ISETP.GT.U32.AND P5, PT, R3, R237, PT ;  /* 0x000000ed0300720c */ /* 0x000fe20003fa4070 */
[----:B------:R-:W-:-:S04]  /*c2b0*/  IMAD.HI.U32 R233, R5, R234, RZ ;  /* 0x000000ea05e97227 */ /* 0x000fc800078e00ff */
[----:B------:R-:W-:-:S04]  /*c2c0*/  IMAD.HI.U32 R231, R5, R230, RZ ;  /* 0x000000e605e77227 */ /* 0x000fc800078e00ff */
[----:B------:R-:W-:Y:S01]  /*c2d0*/  @!P4 IMAD.MOV R224, RZ, RZ, -R224 ;  /* 0x000000ffffe0c224 */ /* 0x000fe200078e0ae0 */
[----:B------:R-:W-:Y:S01]  /*c2e0*/  ISETP.GE.AND P4, PT, R226, RZ, PT ;  /* 0x000000ffe200720c */ /* 0x000fe20003f86270 */
[----:B------:R-:W-:Y:S01]  /*c2f0*/  IMAD.MOV R233, RZ, RZ, -R233 ;  /* 0x000000ffffe97224 */ /* 0x000fe200078e0ae9 */
[----:B------:R-:W-:Y:S01]  /*c300*/  IABS R226, R228 ;  /* 0x000000e400e27213 */ /* 0x000fe20000000000 */
[----:B------:R-:W-:Y:S02]  /*c310*/  IMAD.MOV R231, RZ, RZ, -R231 ;  /* 0x000000ffffe77224 */ /* 0x000fe400078e0ae7 */
[----:B------:R-:W-:Y:S02]  /*c320*/  @!P1 IMAD.IADD R229, R229, 0x1, -R3 ;  /* 0x00000001e5e59824 */ /* 0x000fe400078e0a03 */
[C---:B------:R-:W-:Y:S01]  /*c330*/  IMAD R234, R3.reuse, R233, R234 ;  /* 0x000000e903ea7224 */ /* 0x040fe200078e02ea */
[----:B------:R-:W-:Y:S01]  /*c340*/  IABS R233, R7 ;  /* 0x0000000700e97213 */ /* 0x000fe20000000000 */
[C---:B------:R-:W-:Y:S01]  /*c350*/  IMAD R230, R3.reuse, R231, R230 ;  /* 0x000000e703e67224 */ /* 0x040fe200078e02e6 */
[----:B------:R-:W-:Y:S01]  /*c360*/  ISETP.GT.U32.AND P1, PT, R3, R229, PT ;  /* 0x000000e50300720c */ /* 0x000fe20003f24070 */
[----:B------:R-:W-:-:S02]  /*c370*/  IMAD.MOV.U32 R231, RZ, RZ, R226 ;  /* 0x000000ffffe77224 */ /* 0x000fc400078e00e2 */
[--C-:B------:R-:W-:Y:S02]  /*c380*/  @!P0 IMAD.IADD R238, R238, 0x1, -R3.reuse ;  /* 0x00000001eeee8824 */ /* 0x100fe400078e0a03 */
[----:B------:R-:W-:Y:S01]  /*c390*/  @!P5 IMAD.IADD R237, R237, 0x1, -R3 ;  /* 0x00000001ededd824 */ /* 0x000fe200078e0a03 */
[----:B------:R-:W-:Y:S01]  /*c3a0*/  ISETP.GT.U32.AND P5, PT, R3, R234, PT ;  /* 0x000000ea0300720c */ /* 0x000fe20003fa4070 */
[----:B------:R-:W-:Y:S01]  /*c3b0*/  IMAD.HI.U32 R235, R5, R231, RZ ;  /* 0x000000e705eb7227 */ /* 0x000fe200078e00ff */
[----:B------:R-:W-:-:S03]  /*c3c0*/  ISETP.GT.U32.AND P0, PT, R3, R238, PT ;  /* 0x000000ee0300720c */ /* 0x000fc60003f04070 */
[----:B------:R-:W-:Y:S02]  /*c3d0*/  IMAD.MOV R236, RZ, RZ, -R235 ;  /* 0x000000ffffec7224 */ /* 0x000fe400078e0aeb */
[----:B------:R-:W-:Y:S02]  /*c3e0*/  @!P1 IMAD.IADD R229, R229, 0x1, -R3 ;  /* 0x00000001e5e59824 */ /* 0x000fe400078e0a03 */
[----:B------:R-:W-:Y:S02]  /*c3f0*/  IMAD R231, R3, R236, R231 ;  /* 0x000000ec03e77224 */ /* 0x000fe400078e02e7 */
[----:B------:R-:W-:-:S03]  /*c400*/  IMAD.HI.U32 R235, R5, R232, RZ ;  /* 0x000000e805eb7227 */ /* 0x000fc600078e00ff */
[----:B------:R-:W-:Y:S01]  /*c410*/  ISETP.GT.U32.AND P1, PT, R3, R231, PT ;  /* 0x000000e70300720c */ /* 0x000fe20003f24070 */
[--C-:B------:R-:W-:Y:S02]  /*c420*/  @!P5 IMAD.IADD R234, R234, 0x1, -R3.reuse ;  /* 0x00000001eaead824 */ /* 0x100fe400078e0a03 */
[----:B------:R-:W-:Y:S01]  /*c430*/  @!P0 IMAD.IADD R238, R238, 0x1, -R3 ;  /* 0x00000001eeee8824 */ /* 0x000fe200078e0a03 */
[----:B------:R-:W-:Y:S01]  /*c440*/  ISETP.GE.AND P0, PT, R227, RZ, PT ;  /* 0x000000ffe300720c */ /* 0x000fe20003f06270 */
[----:B------:R-:W-:Y:S01]  /*c450*/  IMAD.MOV.U32 R227, RZ, RZ, R237 ;  /* 0x000000ffffe37224 */ /* 0x000fe200078e00ed */
[----:B------:R-:W-:Y:S01]  /*c460*/  ISETP.GT.U32.AND P5, PT, R3, R234, PT ;  /* 0x000000ea0300720c */ /* 0x000fe20003fa4070 */
[----:B------:R-:W-:Y:S01]  /*c470*/  IMAD.MOV.U32 R226, RZ, RZ, R238 ;  /* 0x000000ffffe27224 */ /* 0x000fe200078e00ee */
[----:B------:R-:W-:Y:S01]  /*c480*/  IABS R237, R245 ;  /* 0x000000f500ed7213 */ /* 0x000fe20000000000 */
[----:B------:R-:W-:Y:S02]  /*c490*/  IMAD.MOV R235, RZ, RZ, -R235 ;  /* 0x000000ffffeb7224 */ /* 0x000fe400078e0aeb */
[----:B------:R-:W-:-:S04]  /*c4a0*/  IMAD.HI.U32 R236, R5, R233, RZ ;  /* 0x000000e905ec7227 */ /* 0x000fc800078e00ff */
[----:B------:R-:W-:Y:S01]  /*c4b0*/  @!P3 IMAD.MOV R226, RZ, RZ, -R226 ;  /* 0x000000ffffe2b224 */ /* 0x000fe200078e0ae2 */
[C---:B------:R-:W-:Y:S01]  /*c4c0*/  ISETP.GT.U32.AND P3, PT, R3.reuse, R230, PT ;  /* 0x000000e60300720c */ /* 0x040fe20003f64070 */
[----:B------:R-:W-:Y:S01]  /*c4d0*/  @!P6 IMAD.MOV R227, RZ, RZ, -R227 ;  /* 0x000000ffffe3e224 */ /* 0x000fe200078e0ae3 */
[----:B------:R-:W-:Y:S01]  /*c4e0*/  ISETP.GE.AND P6, PT, R228, RZ, PT ;  /* 0x000000ffe400720c */ /* 0x000fe20003fc6270 */
[----:B------:R-:W-:Y:S01]  /*c4f0*/  IMAD R232, R3, R235, R232 ;  /* 0x000000eb03e87224 */ /* 0x000fe200078e02e8 */
[----:B------:R-:W-:Y:S01]  /*c500*/  IABS R235, R6 ;  /* 0x0000000600eb7213 */ /* 0x000fe20000000000 */
[----:B------:R-:W-:Y:S01]  /*c510*/  IMAD.MOV.U32 R228, RZ, RZ, R229 ;  /* 0x000000ffffe47224 */ /* 0x000fe200078e00e5 */
[----:B------:R-:W-:Y:S01]  /*c520*/  IABS R229, R2 ;  /* 0x0000000200e57213 */ /* 0x000fe20000000000 */
[----:B------:R-:W-:Y:S02]  /*c530*/  @!P1 IMAD.IADD R231, R231, 0x1, -R3 ;  /* 0x00000001e7e79824 */ /* 0x000fe400078e0a03 */
[----:B------:R-:W-:-:S02]  /*c540*/  IMAD.MOV R236, RZ, RZ, -R236 ;  /* 0x000000ffffec7224 */ /* 0x000fc400078e0aec */
[----:B------:R-:W-:Y:S01]  /*c550*/  @!P2 IMAD.MOV R228, RZ, RZ, -R228 ;  /* 0x000000ffffe4a224 */ /* 0x000fe200078e0ae4 */
[C---:B------:R-:W-:Y:S01]  /*c560*/  ISETP.GT.U32.AND P2, PT, R3.reuse, R232, PT ;  /* 0x000000e80300720c */ /* 0x040fe20003f44070 */
[----:B------:R-:W-:Y:S01]  /*c570*/  @!P5 IMAD.IADD R234, R234, 0x1, -R3 ;  /* 0x00000001eaead824 */ /* 0x000fe200078e0a03 */
[C---:B------:R-:W-:Y:S01]  /*c580*/  ISETP.GT.U32.AND P1, PT, R3.reuse, R231, PT ;  /* 0x000000e70300720c */ /* 0x040fe20003f24070 */
[----:B------:R-:W-:Y:S01]  /*c590*/  IMAD R233, R3, R236, R233 ;  /* 0x000000ec03e97224 */ /* 0x000fe200078e02e9 */
[----:B------:R-:W-:Y:S01]  /*c5a0*/  ISETP.GE.AND P5, PT, R8, RZ, PT ;  /* 0x000000ff0800720c */ /* 0x000fe20003fa6270 */
[----:B------:R-:W-:-:S04]  /*c5b0*/  IMAD.HI.U32 R236, R5, R235, RZ ;  /* 0x000000eb05ec7227 */ /* 0x000fc800078e00ff */
[----:B------:R-:W-:Y:S02]  /*c5c0*/  IMAD.MOV.U32 R8, RZ, RZ, R229 ;  /* 0x000000ffff087224 */ /* 0x000fe400078e00e5 */
[----:B------:R-:W-:Y:S02]  /*c5d0*/  IMAD.MOV.U32 R229, RZ, RZ, R234 ;  /* 0x000000ffffe57224 */ /* 0x000fe400078e00ea */
[----:B------:R-:W-:Y:S02]  /*c5e0*/  IMAD.MOV R234, RZ, RZ, -R236 ;  /* 0x000000ffffea7224 */ /* 0x000fe400078e0aec */
[----:B------:R-:W-:Y:S02]  /*c5f0*/  @!P3 IMAD.IADD R230, R230, 0x1, -R3 ;  /* 0x00000001e6e6b824 */ /* 0x000fe400078e0a03 */
[C---:B------:R-:W-:Y:S02]  /*c600*/  IMAD R234, R3.reuse, R234, R235 ;  /* 0x000000ea03ea7224 */ /* 0x040fe400078e02eb */
[--C-:B------:R-:W-:Y:S01]  /*c610*/  @!P2 IMAD.IADD R232, R232, 0x1, -R3.reuse ;  /* 0x00000001e8e8a824 */ /* 0x100fe200078e0a03 */
[----:B------:R-:W-:Y:S01]  /*c620*/  ISETP.GT.U32.AND P3, PT, R3, R230, PT ;  /* 0x000000e60300720c */ /* 0x000fe20003f64070 */
[----:B------:R-:W-:Y:S01]  /*c630*/  @!P1 IMAD.IADD R231, R231, 0x1, -R3 ;  /* 0x00000001e7e79824 */ /* 0x000fe200078e0a03 */
[C---:B------:R-:W-:Y:S01]  /*c640*/  ISETP.GT.U32.AND P1, PT, R3.reuse, R234, PT ;  /* 0x000000ea0300720c */ /* 0x040fe20003f24070 */
[----:B------:R-:W-:Y:S01]  /*c650*/  @!P4 IMAD.MOV R229, RZ, RZ, -R229 ;  /* 0x000000ffffe5c224 */ /* 0x000fe200078e0ae5 */
[----:B------:R-:W-:Y:S01]  /*c660*/  ISETP.GT.U32.AND P4, PT, R3, R232, PT ;  /* 0x000000e80300720c */ /* 0x000fe20003f84070 */
[----:B------:R-:W-:Y:S01]  /*c670*/  IMAD.HI.U32 R236, R5, R8, RZ ;  /* 0x0000000805ec7227 */ /* 0x000fe200078e00ff */
[----:B------:R-:W-:-:S03]  /*c680*/  ISETP.GE.AND P2, PT, R7, RZ, PT ;  /* 0x000000ff0700720c */ /* 0x000fc60003f46270 */
[----:B------:R-:W-:Y:S02]  /*c690*/  IMAD.MOV R236, RZ, RZ, -R236 ;  /* 0x000000ffffec7224 */ /* 0x000fe400078e0aec */
[----:B------:R-:W-:Y:S02]  /*c6a0*/  @!P6 IMAD.MOV R231, RZ, RZ, -R231 ;  /* 0x000000ffffe7e224 */ /* 0x000fe400078e0ae7 */
[--C-:B------:R-:W-:Y:S01]  /*c6b0*/  @!P3 IMAD.IADD R230, R230, 0x1, -R3.reuse ;  /* 0x00000001e6e6b824 */ /* 0x100fe200078e0a03 */
[C---:B------:R-:W-:Y:S01]  /*c6c0*/  ISETP.GT.U32.AND P3, PT, R3.reuse, R233, PT ;  /* 0x000000e90300720c */ /* 0x040fe20003f64070 */
[----:B------:R-:W-:Y:S01]  /*c6d0*/  IMAD R235, R3, R236, R8 ;  /* 0x000000ec03eb7224 */ /* 0x000fe200078e0208 */
[----:B------:R-:W-:Y:S01]  /*c6e0*/  IABS R8, R11 ;  /* 0x0000000b00087213 */ /* 0x000fe20000000000 */
[--C-:B------:R-:W-:Y:S01]  /*c6f0*/  @!P1 IMAD.IADD R234, R234, 0x1, -R3.reuse ;  /* 0x00000001eaea9824 */ /* 0x100fe200078e0a03 */
[----:B------:R-:W-:Y:S01]  /*c700*/  ISETP.GE.AND P1, PT, R2, RZ, PT ;  /* 0x000000ff0200720c */ /* 0x000fe20003f26270 */
[----:B------:R-:W-:Y:S01]  /*c710*/  @!P0 IMAD.MOV R230, RZ, RZ, -R230 ;  /* 0x000000ffffe68224 */ /* 0x000fe200078e0ae6 */
[----:B------:R-:W-:Y:S01]  /*c720*/  ISETP.GE.AND P0, PT, R6, RZ, PT ;  /* 0x000000ff0600720c */ /* 0x000fe20003f06270 */
[----:B------:R-:W-:Y:S01]  /*c730*/  @!P4 IMAD.IADD R232, R232, 0x1, -R3 ;  /* 0x00000001e8e8c824 */ /* 0x000fe200078e0a03 */
[----:B------:R-:W-:Y:S01]  /*c740*/  IABS R6, R244 ;  /* 0x000000f400067213 */ /* 0x000fe20000000000 */
[----:B------:R-:W-:Y:S01]  /*c750*/  IMAD.HI.U32 R7, R5, R239, RZ ;  /* 0x000000ef05077227 */ /* 0x000fe200078e00ff */
[----:B------:R-:W-:-:S02]  /*c760*/  ISETP.GT.U32.AND P4, PT, R3, R235, PT ;  /* 0x000000eb0300720c */ /* 0x000fc40003f84070 */
[----:B------:R-:W-:Y:S01]  /*c770*/  ISETP.GT.U32.AND P6, PT, R3, R234, PT ;  /* 0x000000ea0300720c */ /* 0x000fe20003fc4070 */
[----:B------:R-:W-:Y:S02]  /*c780*/  IMAD.MOV.U32 R236, RZ, RZ, R6 ;  /* 0x000000ffffec7224 */ /* 0x000fe400078e0006 */
[----:B------:R-:W-:-:S04]  /*c790*/  IMAD.HI.U32 R6, R5, R237, RZ ;  /* 0x000000ed05067227 */ /* 0x000fc800078e00ff */
[----:B------:R-:W-:-:S04]  /*c7a0*/  IMAD.HI.U32 R2, R5, R236, RZ ;  /* 0x000000ec05027227 */ /* 0x000fc800078e00ff */
[----:B------:R-:W-:Y:S02]  /*c7b0*/  IMAD.MOV R6, RZ, RZ, -R6 ;  /* 0x000000ffff067224 */ /* 0x000fe400078e0a06 */
[----:B------:R-:W-:Y:S02]  /*c7c0*/  IMAD.MOV R2, RZ, RZ, -R2 ;  /* 0x000000ffff027224 */ /* 0x000fe400078e0a02 */
[----:B------:R-:W-:Y:S01]  /*c7d0*/  @!P4 IMAD.IADD R235, R235, 0x1, -R3 ;  /* 0x00000001ebebc824 */ /* 0x000fe200078e0a03 */
[----:B------:R-:W-:Y:S01]  /*c7e0*/  ISETP.GE.AND P4, PT, R245, RZ, PT ;  /* 0x000000fff500720c */ /* 0x000fe20003f86270 */
[C---:B------:R-:W-:Y:S01]  /*c7f0*/  IMAD R237, R3.reuse, R6, R237 ;  /* 0x0000000603ed7224 */ /* 0x040fe200078e02ed */
[----:B------:R-:W-:Y:S01]  /*c800*/  IABS R245, R18 ;  /* 0x0000001200f57213 */ /* 0x000fe20000000000 */
[----:B------:R-:W-:Y:S02]  /*c810*/  @!P6 IMAD.IADD R234, R234, 0x1, -R3 ;  /* 0x00000001eaeae824 */ /* 0x000fe400078e0a03 */
[----:B------:R-:W-:Y:S01]  /*c820*/  @!P5 IMAD.MOV R232, RZ, RZ, -R232 ;  /* 0x000000ffffe8d224 */ /* 0x000fe200078e0ae8 */
[C---:B------:R-:W-:Y:S01]  /*c830*/  ISETP.GT.U32.AND P5, PT, R3.reuse, R235, PT ;  /* 0x000000eb0300720c */ /* 0x040fe20003fa4070 */
[C---:B------:R-:W-:Y:S01]  /*c840*/  IMAD R236, R3.reuse, R2, R236 ;  /* 0x0000000203ec7224 */ /* 0x040fe200078e02ec */
[----:B------:R-:W-:Y:S01]  /*c850*/  IABS R2, R246 ;  /* 0x000000f600027213 */ /* 0x000fe20000000000 */
[----:B------:R-:W-:Y:S01]  /*c860*/  @!P0 IMAD.MOV R234, RZ, RZ, -R234 ;  /* 0x000000ffffea8224 */ /* 0x000fe200078e0aea */
[----:B------:R-:W-:Y:S01]  /*c870*/  ISETP.GT.U32.AND P0, PT, R3, R237, PT ;  /* 0x000000ed0300720c */ /* 0x000fe20003f04070 */
[----:B------:R-:W-:Y:S01]  /*c880*/  IMAD.HI.U32 R6, R5, R240, RZ ;  /* 0x000000f005067227 */ /* 0x000fe200078e00ff */
[----:B------:R-:W-:-:S03]  /*c890*/  ISETP.GT.U32.AND P6, PT, R3, R236, PT ;  /* 0x000000ec0300720c */ /* 0x000fc60003fc4070 */
[----:B------:R-:W-:-:S04]  /*c8a0*/  IMAD.HI.U32 R238, R5, R2, RZ ;  /* 0x0000000205ee7227 */ /* 0x000fc800078e00ff */
[----:B------:R-:W-:Y:S02]  /*c8b0*/  IMAD.MOV R238, RZ, RZ, -R238 ;  /* 0x000000ffffee7224 */ /* 0x000fe400078e0aee */
[--C-:B------:R-:W-:Y:S01]  /*c8c0*/  @!P5 IMAD.IADD R235, R235, 0x1, -R3.reuse ;  /* 0x00000001ebebd824 */ /* 0x100fe200078e0a03 */
[----:B------:R-:W-:Y:S01]  /*c8d0*/  ISETP.GE.AND P5, PT, R249, RZ, PT ;  /* 0x000000fff900720c */ /* 0x000fe20003fa6270 */
[----:B------:R-:W-:Y:S01]  /*c8e0*/  IMAD R238, R3, R238, R2 ;  /* 0x000000ee03ee7224 */ /* 0x000fe200078e0202 */
[----:B------:R-:W-:Y:S01]  /*c8f0*/  IABS R249, R14 ;  /* 0x0000000e00f97213 */ /* 0x000fe20000000000 */
[----:B------:R-:W-:Y:S02]  /*c900*/  @!P0 IMAD.IADD R237, R237, 0x1, -R3 ;  /* 0x00000001eded8824 */ /* 0x000fe400078e0a03 */
[----:B------:R-:W-:Y:S01]  /*c910*/  @!P1 IMAD.MOV R235, RZ, RZ, -R235 ;  /* 0x000000ffffeb9224 */ /* 0x000fe200078e0aeb */
[----:B------:R-:W-:Y:S01]  /*c920*/  ISETP.GT.U32.AND P1, PT, R3, R238, PT ;  /* 0x000000ee0300720c */ /* 0x000fe20003f24070 */
[----:B------:R-:W-:Y:S01]  /*c930*/  IMAD.HI.U32 R2, R5, R241, RZ ;  /* 0x000000f105027227 */ /* 0x000fe200078e00ff */
[----:B------:R-:W-:-:S03]  /*c940*/  ISETP.GT.U32.AND P0, PT, R3, R237, PT ;  /* 0x000000ed0300720c */ /* 0x000fc60003f04070 */
[----:B------:R-:W-:Y:S02]  /*c950*/  IMAD.MOV R6, RZ, RZ, -R6 ;  /* 0x000000ffff067224 */ /* 0x000fe400078e0a06 */
[----:B------:R-:W-:Y:S02]  /*c960*/  IMAD.MOV R2, RZ, RZ, -R2 ;  /* 0x000000ffff027224 */ /* 0x000fe400078e0a02 */
[----:B------:R-:W-:Y:S02]  /*c970*/  IMAD R240, R3, R6, R240 ;  /* 0x0000000603f07224 */ /* 0x000fe400078e02f0 */
[----:B------:R-:W-:Y:S02]  /*c980*/  @!P3 IMAD.IADD R233, R233, 0x1, -R3 ;  /* 0x00000001e9e9b824 */ /* 0x000fe400078e0a03 */
[----:B------:R-:W-:Y:S02]  /*c990*/  IMAD R241, R3, R2, R241 ;  /* 0x0000000203f17224 */ /* 0x000fe400078e02f1 */
[--C-:B------:R-:W-:Y:S01]  /*c9a0*/  @!P0 IMAD.IADD R237, R237, 0x1, -R3.reuse ;  /* 0x00000001eded8824 */ /* 0x100fe200078e0a03 */
[C---:B------:R-:W-:Y:S01]  /*c9b0*/  ISETP.GT.U32.AND P3, PT, R3.reuse, R233, PT ;  /* 0x000000e90300720c */ /* 0x040fe20003f64070 */
[----:B------:R-:W-:Y:S01]  /*c9c0*/  @!P1 IMAD.IADD R238, R238, 0x1, -R3 ;  /* 0x00000001eeee9824 */ /* 0x000fe200078e0a03 */
[C---:B------:R-:W-:Y:S01]  /*c9d0*/  ISETP.GT.U32.AND P1, PT, R3.reuse, R240, PT ;  /* 0x000000f00300720c */ /* 0x040fe20003f24070 */
[----:B------:R-:W-:Y:S01]  /*c9e0*/  @!P4 IMAD.MOV R237, RZ, RZ, -R237 ;  /* 0x000000ffffedc224 */ /* 0x000fe200078e0aed */
[----:B------:R-:W-:Y:S01]  /*c9f0*/  ISETP.GT.U32.AND P4, PT, R3, R241, PT ;  /* 0x000000f10300720c */ /* 0x000fe20003f84070 */
[----:B------:R-:W-:-:S02]  /*ca00*/  IMAD.MOV R7, RZ, RZ, -R7 ;  /* 0x000000ffff077224 */ /* 0x000fc400078e0a07 */
[----:B------:R-:W-:Y:S02]  /*ca10*/  @!P6 IMAD.IADD R236, R236, 0x1, -R3 ;  /* 0x00000001ecece824 */ /* 0x000fe400078e0a03 */
[----:B------:R-:W-:Y:S02]  /*ca20*/  IMAD R239, R3, R7, R239 ;  /* 0x0000000703ef7224 */ /* 0x000fe400078e02ef */
[----:B------:R-:W-:Y:S01]  /*ca30*/  IMAD.HI.U32 R6, R5, R243, RZ ;  /* 0x000000f305067227 */ /* 0x000fe200078e00ff */
[C---:B------:R-:W-:Y:S02]  /*ca40*/  ISETP.GT.U32.AND P6, PT, R3.reuse, R236, PT ;  /* 0x000000ec0300720c */ /* 0x040fe40003fc4070 */
[----:B------:R-:W-:Y:S01]  /*ca50*/  ISETP.GT.U32.AND P0, PT, R3, R239, PT ;  /* 0x000000ef0300720c */ /* 0x000fe20003f04070 */
[--C-:B------:R-:W-:Y:S02]  /*ca60*/  @!P1 IMAD.IADD R240, R240, 0x1, -R3.reuse ;  /* 0x00000001f0f09824 */ /* 0x100fe400078e0a03 */
[--C-:B------:R-:W-:Y:S01]  /*ca70*/  @!P3 IMAD.IADD R233, R233, 0x1, -R3.reuse ;  /* 0x00000001e9e9b824 */ /* 0x100fe200078e0a03 */
[----:B------:R-:W-:Y:S01]  /*ca80*/  ISETP.GE.AND P3, PT, R244, RZ, PT ;  /* 0x000000fff400720c */ /* 0x000fe20003f66270 */
[----:B------:R-:W-:Y:S01]  /*ca90*/  @!P4 IMAD.IADD R241, R241, 0x1, -R3 ;  /* 0x00000001f1f1c824 */ /* 0x000fe200078e0a03 */
[----:B------:R-:W-:Y:S01]  /*caa0*/  IABS R244, R19 ;  /* 0x0000001300f47213 */ /* 0x000fe20000000000 */
[----:B------:R-:W-:Y:S01]  /*cab0*/  IMAD.MOV R6, RZ, RZ, -R6 ;  /* 0x000000ffff067224 */ /* 0x000fe200078e0a06 */
[----:B------:R-:W-:Y:S01]  /*cac0*/  ISETP.GT.U32.AND P1, PT, R3, R240, PT ;  /* 0x000000f00300720c */ /* 0x000fe20003f24070 */
[----:B------:R-:W-:Y:S01]  /*cad0*/  IMAD.HI.U32 R7, R5, R242, RZ ;  /* 0x000000f205077227 */ /* 0x000fe200078e00ff */
[----:B------:R-:W-:-:S03]  /*cae0*/  ISETP.GT.U32.AND P4, PT, R3, R241, PT ;  /* 0x000000f10300720c */ /* 0x000fc60003f84070 */
[----:B------:R-:W-:-:S04]  /*caf0*/  IMAD.HI.U32 R2, R5, R244, RZ ;  /* 0x000000f405027227 */ /* 0x000fc800078e00ff */
[----:B------:R-:W-:Y:S02]  /*cb00*/  IMAD.MOV R2, RZ, RZ, -R2 ;  /* 0x000000ffff027224 */ /* 0x000fe400078e0a02 */
[----:B------:R-:W-:Y:S02]  /*cb10*/  IMAD R243, R3, R6, R243 ;  /* 0x0000000603f37224 */ /* 0x000fe400078e02f3 */
[--C-:B------:R-:W-:Y:S01]  /*cb20*/  @!P6 IMAD.IADD R236, R236, 0x1, -R3.reuse ;  /* 0x00000001ecece824 */ /* 0x100fe200078e0a03 */
[----:B------:R-:W-:Y:S01]  /*cb30*/  ISETP.GE.AND P6, PT, R247, RZ, PT ;  /* 0x000000fff700720c */ /* 0x000fe20003fc6270 */
[--C-:B------:R-:W-:Y:S01]  /*cb40*/  @!P0 IMAD.IADD R239, R239, 0x1, -R3.reuse ;  /* 0x00000001efef8824 */ /* 0x100fe200078e0a03 */
[----:B------:R-:W-:Y:S01]  /*cb50*/  IABS R247, R16 ;  /* 0x0000001000f77213 */ /* 0x000fe20000000000 */
[C---:B------:R-:W-:Y:S02]  /*cb60*/  IMAD R244, R3.reuse, R2, R244 ;  /* 0x0000000203f47224 */ /* 0x040fe400078e02f4 */
[--C-:B------:R-:W-:Y:S01]  /*cb70*/  @!P1 IMAD.IADD R240, R240, 0x1, -R3.reuse ;  /* 0x00000001f0f09824 */ /* 0x100fe200078e0a03 */
[C---:B------:R-:W-:Y:S01]  /*cb80*/  ISETP.GT.U32.AND P1, PT, R3.reuse, R243, PT ;  /* 0x000000f30300720c */ /* 0x040fe20003f24070 */
[----:B------:R-:W-:Y:S01]  /*cb90*/  @!P3 IMAD.MOV R236, RZ, RZ, -R236 ;  /* 0x000000ffffecb224 */ /* 0x000fe200078e0aec */
[----:B------:R-:W-:Y:S01]  /*cba0*/  ISETP.GT.U32.AND P3, PT, R3, R238, PT ;  /* 0x000000ee0300720c */ /* 0x000fe20003f64070 */
[----:B------:R-:W-:Y:S01]  /*cbb0*/  @!P4 IMAD.IADD R241, R241, 0x1, -R3 ;  /* 0x00000001f1f1c824 */ /* 0x000fe200078e0a03 */
[C---:B------:R-:W-:Y:S01]  /*cbc0*/  ISETP.GT.U32.AND P0, PT, R3.reuse, R239, PT ;  /* 0x000000ef0300720c */ /* 0x040fe20003f04070 */
[----:B------:R-:W-:Y:S01]  /*cbd0*/  IMAD.MOV R7, RZ, RZ, -R7 ;  /* 0x000000ffff077224 */ /* 0x000fe200078e0a07 */
[----:B------:R-:W-:Y:S01]  /*cbe0*/  ISETP.GT.U32.AND P4, PT, R3, R244, PT ;  /* 0x000000f40300720c */ /* 0x000fe20003f84070 */
[----:B------:R-:W-:-:S04]  /*cbf0*/  IMAD.HI.U32 R2, R5, R245, RZ ;  /* 0x000000f505027227 */ /* 0x000fc800078e00ff */
[----:B------:R-:W-:Y:S01]  /*cc00*/  @!P2 IMAD.MOV R233, RZ, RZ, -R233 ;  /* 0x000000ffffe9a224 */ /* 0x000fe200078e0ae9 */
[----:B------:R-:W-:Y:S01]  /*cc10*/  ISETP.GE.AND P2, PT, R246, RZ, PT ;  /* 0x000000fff600720c */ /* 0x000fe20003f46270 */
[----:B------:R-:W-:Y:S01]  /*cc20*/  IMAD R242, R3, R7, R242 ;  /* 0x0000000703f27224 */ /* 0x000fe200078e02f2 */
[----:B------:R-:W-:Y:S01]  /*cc30*/  IABS R246, R17 ;  /* 0x0000001100f67213 */ /* 0x000fe20000000000 */
[--C-:B------:R-:W-:Y:S02]  /*cc40*/  @!P1 IMAD.IADD R243, R243, 0x1, -R3.reuse ;  /* 0x00000001f3f39824 */ /* 0x100fe400078e0a03 */
[----:B------:R-:W-:Y:S02]  /*cc50*/  IMAD.MOV R2, RZ, RZ, -R2 ;  /* 0x000000ffff027224 */ /* 0x000fe400078e0a02 */
[--C-:B------:R-:W-:Y:S01]  /*cc60*/  @!P3 IMAD.IADD R238, R238, 0x1, -R3.reuse ;  /* 0x00000001eeeeb824 */ /* 0x100fe200078e0a03 */
[----:B------:R-:W-:Y:S01]  /*cc70*/  ISETP.GE.AND P3, PT, R248, RZ, PT ;  /* 0x000000fff800720c */ /* 0x000fe20003f66270 */
[--C-:B------:R-:W-:Y:S01]  /*cc80*/  @!P0 IMAD.IADD R239, R239, 0x1, -R3.reuse ;  /* 0x00000001efef8824 */ /* 0x100fe200078e0a03 */
[C---:B------:R-:W-:Y:S01]  /*cc90*/  ISETP.GT.U32.AND P0, PT, R3.reuse, R242, PT ;  /* 0x000000f20300720c */ /* 0x040fe20003f04070 */
[----:B------:R-:W-:Y:S01]  /*cca0*/  @!P4 IMAD.IADD R244, R244, 0x1, -R3 ;  /* 0x00000001f4f4c824 */ /* 0x000fe200078e0a03 */
[C---:B------:R-:W-:Y:S01]  /*ccb0*/  ISETP.GT.U32.AND P4, PT, R3.reuse, R243, PT ;  /* 0x000000f30300720c */ /* 0x040fe20003f84070 */
[----:B------:R-:W-:Y:S01]  /*ccc0*/  IMAD R245, R3, R2, R245 ;  /* 0x0000000203f57224 */ /* 0x000fe200078e02f5 */
[----:B------:R-:W-:Y:S01]  /*ccd0*/  IABS R248, R15 ;  /* 0x0000000f00f87213 */ /* 0x000fe20000000000 */
[----:B------:R-:W-:-:S04]  /*cce0*/  IMAD.HI.U32 R2, R5, R246, RZ ;  /* 0x000000f605027227 */ /* 0x000fc800078e00ff */
[----:B------:R-:W-:Y:S02]  /*ccf0*/  IMAD.MOV R2, RZ, RZ, -R2 ;  /* 0x000000ffff027224 */ /* 0x000fe400078e0a02 */
[----:B------:R-:W-:-:S04]  /*cd00*/  IMAD.HI.U32 R7, R5, R248, RZ ;  /* 0x000000f805077227 */ /* 0x000fc800078e00ff */
[----:B------:R-:W-:Y:S02]  /*cd10*/  IMAD R246, R3, R2, R246 ;  /* 0x0000000203f67224 */ /* 0x000fe400078e02f6 */
[----:B------:R-:W-:Y:S02]  /*cd20*/  IMAD.MOV R2, RZ, RZ, -R7 ;  /* 0x000000ffff027224 */ /* 0x000fe400078e0a07 */
[--C-:B------:R-:W-:Y:S01]  /*cd30*/  @!P0 IMAD.IADD R242, R242, 0x1, -R3.reuse ;  /* 0x00000001f2f28824 */ /* 0x100fe200078e0a03 */
[----:B------:R-:W-:Y:S01]  /*cd40*/  ISETP.GE.AND P0, PT, R252, RZ, PT ;  /* 0x000000fffc00720c */ /* 0x000fe20003f06270 */
[----:B------:R-:W-:Y:S01]  /*cd50*/  @!P4 IMAD.IADD R243, R243, 0x1, -R3 ;  /* 0x00000001f3f3c824 */ /* 0x000fe200078e0a03 */
[C---:B------:R-:W-:Y:S01]  /*cd60*/  ISETP.GT.U32.AND P4, PT, R3.reuse, R246, PT ;  /* 0x000000f60300720c */ /* 0x040fe20003f84070 */
[C---:B------:R-:W-:Y:S01]  /*cd70*/  IMAD R248, R3.reuse, R2, R248 ;  /* 0x0000000203f87224 */ /* 0x040fe200078e02f8 */
[----:B------:R-:W-:Y:S01]  /*cd80*/  ISETP.GT.U32.AND P1, PT, R3, R242, PT ;  /* 0x000000f20300720c */ /* 0x000fe20003f24070 */
[----:B------:R-:W-:Y:S01]  /*cd90*/  IMAD.HI.U32 R2, R5, R249, RZ ;  /* 0x000000f905027227 */ /* 0x000fe200078e00ff */
[----:B------:R-:W-:-:S03]  /*cda0*/  IABS R252, R9 ;  /* 0x0000000900fc7213 */ /* 0x000fc60000000000 */
[----:B------:R-:W-:Y:S02]  /*cdb0*/  IMAD.MOV R2, RZ, RZ, -R2 ;  /* 0x000000ffff027224 */ /* 0x000fe400078e0a02 */
[----:B------:R-:W-:-:S04]  /*cdc0*/  IMAD.HI.U32 R6, R5, R247, RZ ;  /* 0x000000f705067227 */ /* 0x000fc800078e00ff */
[----:B------:R-:W-:Y:S02]  /*cdd0*/  IMAD R249, R3, R2, R249 ;  /* 0x0000000203f97224 */ /* 0x000fe400078e02f9 */
[----:B------:R-:W-:Y:S02]  /*cde0*/  @!P4 IMAD.IADD R246, R246, 0x1, -R3 ;  /* 0x00000001f6f6c824 */ /* 0x000fe400078e0a03 */
[----:B------:R-:W-:Y:S01]  /*cdf0*/  IMAD.HI.U32 R2, R5, R250, RZ ;  /* 0x000000fa05027227 */ /* 0x000fe200078e00ff */
[----:B------:R-:W-:-:S03]  /*ce00*/  ISETP.GT.U32.AND P4, PT, R3, R249, PT ;  /* 0x000000f90300720c */ /* 0x000fc60003f84070 */
[--C-:B------:R-:W-:Y:S01]  /*ce10*/  @!P1 IMAD.IADD R242, R242, 0x1, -R3.reuse ;  /* 0x00000001f2f29824 */ /* 0x100fe200078e0a03 */
[C---:B------:R-:W-:Y:S01]  /*ce20*/  ISETP.GT.U32.AND P1, PT, R3.reuse, R245, PT ;  /* 0x000000f50300720c */ /* 0x040fe20003f24070 */
[----:B------:R-:W-:Y:S02]  /*ce30*/  IMAD.MOV R2, RZ, RZ, -R2 ;  /* 0x000000ffff027224 */ /* 0x000fe400078e0a02 */
[----:B------:R-:W-:Y:S01]  /*ce40*/  @!P2 IMAD.MOV R238, RZ, RZ, -R238 ;  /* 0x000000ffffeea224 */ /* 0x000fe200078e0aee */
[C---:B------:R-:W-:Y:S01]  /*ce50*/  ISETP.GT.U32.AND P2, PT, R3.reuse, R244, PT ;  /* 0x000000f40300720c */ /* 0x040fe20003f44070 */
[----:B------:R-:W-:Y:S01]  /*ce60*/  IMAD R250, R3, R2, R250 ;  /* 0x0000000203fa7224 */ /* 0x000fe200078e02fa */
[----:B------:R-:W-:Y:S01]  /*ce70*/  IABS R2, R12 ;  /* 0x0000000c00027213 */ /* 0x000fe20000000000 */
[----:B------:R-:W-:Y:S02]  /*ce80*/  IMAD.MOV R6, RZ, RZ, -R6 ;  /* 0x000000ffff067224 */ /* 0x000fe400078e0a06 */
[----:B------:R-:W-:Y:S01]  /*ce90*/  @!P4 IMAD.IADD R249, R249, 0x1, -R3 ;  /* 0x00000001f9f9c824 */ /* 0x000fe200078e0a03 */
[C---:B------:R-:W-:Y:S01]  /*cea0*/  ISETP.GT.U32.AND P4, PT, R3.reuse, R250, PT ;  /* 0x000000fa0300720c */ /* 0x040fe20003f84070 */
[----:B------:R-:W-:-:S02]  /*ceb0*/  IMAD R247, R3, R6, R247 ;  /* 0x0000000603f77224 */ /* 0x000fc400078e02f7 */
[----:B------:R-:W-:-:S04]  /*cec0*/  IMAD.HI.U32 R6, R5, R251, RZ ;  /* 0x000000fb05067227 */ /* 0x000fc800078e00ff */
[--C-:B------:R-:W-:Y:S01]  /*ced0*/  @!P1 IMAD.IADD R245, R245, 0x1, -R3.reuse ;  /* 0x00000001f5f59824 */ /* 0x100fe200078e0a03 */
[C---:B------:R-:W-:Y:S01]  /*cee0*/  ISETP.GT.U32.AND P1, PT, R3.reuse, R248, PT ;  /* 0x000000f80300720c */ /* 0x040fe20003f24070 */
[----:B------:R-:W-:Y:S02]  /*cef0*/  IMAD.MOV R6, RZ, RZ, -R6 ;  /* 0x000000ffff067224 */ /* 0x000fe400078e0a06 */
[----:B------:R-:W-:Y:S01]  /*cf00*/  @!P2 IMAD.IADD R244, R244, 0x1, -R3 ;  /* 0x00000001f4f4a824 */ /* 0x000fe200078e0a03 */
[C---:B------:R-:W-:Y:S01]  /*cf10*/  ISETP.GT.U32.AND P2, PT, R3.reuse, R247, PT ;  /* 0x000000f70300720c */ /* 0x040fe20003f44070 */
[----:B------:R-:W-:Y:S01]  /*cf20*/  IMAD R251, R3, R6, R251 ;  /* 0x0000000603fb7224 */ /* 0x000fe200078e02fb */
[----:B------:R-:W-:Y:S01]  /*cf30*/  IABS R6, R4 ;  /* 0x0000000400067213 */ /* 0x000fe20000000000 */
        /* <DEDUP_REMOVED lines=8> */
[----:B------:R-:W-:Y:S01]  /*cfc0*/  @!P2 IMAD.IADD R247, R247, 0x1, -R3 ;  /* 0x00000001f7f7a824 */ /* 0x000fe200078e0a03 */
[----:B------:R-:W-:Y:S01]  /*cfd0*/  ISETP.GE.AND P2, PT, R20, RZ, PT ;  /* 0x000000ff1400720c */ /* 0x000fe20003f46270 */
[----:B------:R-:W-:Y:S01]  /*cfe0*/  IMAD.HI.U32 R20, R5, R2, RZ ;  /* 0x0000000205147227 */ /* 0x000fe200078e00ff */
[----:B------:R-:W-:-:S03]  /*cff0*/  IABS R19, R10 ;  /* 0x0000000a00137213 */ /* 0x000fc60000000000 */
[----:B0-----:R-:W-:-:S04]  /*d000*/  IMAD.HI.U32 R23, R5, R6, RZ ;  /* 0x0000000605177227 */ /* 0x001fc800078e00ff */
[----:B------:R-:W-:-:S04]  /*d010*/  IMAD.HI.U32 R22, R5, R7, RZ ;  /* 0x0000000705167227 */ /* 0x000fc800078e00ff */
[----:B------:R-:W-:Y:S01]  /*d020*/  @!P4 IMAD.IADD R251, R251, 0x1, -R3 ;  /* 0x00000001fbfbc824 */ /* 0x000fe200078e0a03 */
[----:B------:R-:W-:Y:S01]  /*d030*/  ISETP.GT.U32.AND P4, PT, R3, R245, PT ;  /* 0x000000f50300720c */ /* 0x000fe20003f84070 */
[----:B------:R-:W-:-:S04]  /*d040*/  IMAD.HI.U32 R21, R5, R8, RZ ;  /* 0x0000000805157227 */ /* 0x000fc800078e00ff */
[----:B------:R-:W-:Y:S02]  /*d050*/  IMAD.MOV R20, RZ, RZ, -R20 ;  /* 0x000000ffff147224 */ /* 0x000fe400078e0a14 */
[----:B------:R-:W-:Y:S02]  /*d060*/  IMAD.MOV R23, RZ, RZ, -R23 ;  /* 0x000000ffff177224 */ /* 0x000fe400078e0a17 */
[----:B------:R-:W-:Y:S02]  /*d070*/  IMAD.MOV R22, RZ, RZ, -R22 ;  /* 0x000000ffff167224 */ /* 0x000fe400078e0a16 */
[----:B------:R-:W-:Y:S01]  /*d080*/  @!P1 IMAD.MOV R244, RZ, RZ, -R244 ;  /* 0x000000fffff49224 */ /* 0x000fe200078e0af4 */
[C---:B------:R-:W-:Y:S01]  /*d090*/  ISETP.GT.U32.AND P1, PT, R3.reuse, R250, PT ;  /* 0x000000fa0300720c */ /* 0x040fe20003f24070 */
[----:B------:R-:W-:Y:S02]  /*d0a0*/  IMAD.MOV R21, RZ, RZ, -R21 ;  /* 0x000000ffff157224 */ /* 0x000fe400078e0a15 */
[----:B------:R-:W-:-:S02]  /*d0b0*/  IMAD R2, R3, R20, R2 ;  /* 0x0000001403027224 */ /* 0x000fc400078e0202 */
[----:B------:R-:W-:-:S04]  /*d0c0*/  IMAD.HI.U32 R20, R5, R19, RZ ;  /* 0x0000001305147227 */ /* 0x000fc800078e00ff */
[C---:B------:R-:W-:Y:S02]  /*d0d0*/  IMAD R5, R3.reuse, R23, R6 ;  /* 0x0000001703057224 */ /* 0x040fe400078e0206 */
[C---:B------:R-:W-:Y:S01]  /*d0e0*/  IMAD R6, R3.reuse, R22, R7 ;  /* 0x0000001603067224 */ /* 0x040fe200078e0207 */
[----:B------:R-:W2:Y:S01]  /*d0f0*/  LDL.LU R23, [R1+0xe90] ;  /* 0x000e900001177983 */ /* 0x000ea20000300800 */
[----:B------:R-:W-:Y:S02]  /*d100*/  IMAD R7, R3, R21, R8 ;  /* 0x0000001503077224 */ /* 0x000fe400078e0208 */
[----:B------:R-:W-:Y:S01]  /*d110*/  IMAD.MOV R8, RZ, RZ, -R20 ;  /* 0x000000ffff087224 */ /* 0x000fe200078e0a14 */
[----:B------:R-:W3:Y:S01]  /*d120*/  LDL.LU R22, [R1+0xe8c] ;  /* 0x000e8c0001167983 */ /* 0x000ee20000300800 */
[----:B------:R-:W-:Y:S01]  /*d130*/  @!P4 IMAD.IADD R245, R245, 0x1, -R3 ;  /* 0x00000001f5f5c824 */ /* 0x000fe200078e0a03 */
[C---:B------:R-:W-:Y:S01]  /*d140*/  ISETP.GT.U32.AND P4, PT, R3.reuse, R252, PT ;  /* 0x000000fc0300720c */ /* 0x040fe20003f84070 */
[----:B------:R-:W-:Y:S01]  /*d150*/  IMAD R8, R3, R8, R19 ;  /* 0x0000000803087224 */ /* 0x000fe200078e0213 */
[----:B------:R-:W4:Y:S01]  /*d160*/  LDL.LU R21, [R1+0xe88] ;  /* 0x000e880001157983 */ /* 0x000f220000300800 */
[----:B------:R-:W-:-:S02]  /*d170*/  @!P1 IMAD.IADD R250, R250, 0x1, -R3 ;  /* 0x00000001fafa9824 */ /* 0x000fc400078e0a03 */
[----:B------:R-:W-:Y:S01]  /*d180*/  @!P5 IMAD.MOV R239, RZ, RZ, -R239 ;  /* 0x000000ffffefd224 */ /* 0x000fe200078e0aef */
[C---:B------:R-:W-:Y:S01]  /*d190*/  ISETP.GT.U32.AND P1, PT, R3.reuse, R8, PT ;  /* 0x000000080300720c */ /* 0x040fe20003f24070 */
[----:B------:R-:W-:Y:S01]  /*d1a0*/  @!P3 IMAD.MOV R241, RZ, RZ, -R241 ;  /* 0x000000fffff1b224 */ /* 0x000fe200078e0af1 */
[C---:B------:R-:W-:Y:S01]  /*d1b0*/  ISETP.GT.U32.AND P5, PT, R3.reuse, R246, PT ;  /* 0x000000f60300720c */ /* 0x040fe20003fa4070 */
[----:B------:R-:W-:Y:S01]  /*d1c0*/  @!P0 IMAD.MOV R242, RZ, RZ, -R242 ;  /* 0x000000fffff28224 */ /* 0x000fe200078e0af2 */
[C---:B------:R-:W-:Y:S01]  /*d1d0*/  ISETP.GT.U32.AND P3, PT, R3.reuse, R247, PT ;  /* 0x000000f70300720c */ /* 0x040fe20003f64070 */
[----:B------:R-:W-:Y:S01]  /*d1e0*/  @!P2 IMAD.MOV R243, RZ, RZ, -R243 ;  /* 0x000000fffff3a224 */ /* 0x000fe200078e0af3 */
[C---:B------:R-:W-:Y:S01]  /*d1f0*/  ISETP.GT.U32.AND P0, PT, R3.reuse, R248, PT ;  /* 0x000000f80300720c */ /* 0x040fe20003f04070 */
[--C-:B------:R-:W-:Y:S01]  /*d200*/  @!P4 IMAD.IADD R252, R252, 0x1, -R3.reuse ;  /* 0x00000001fcfcc824 */ /* 0x100fe200078e0a03 */
[C---:B------:R-:W-:Y:S01]  /*d210*/  ISETP.GT.U32.AND P2, PT, R3.reuse, R249, PT ;  /* 0x000000f90300720c */ /* 0x040fe20003f44070 */
[----:B------:R-:W-:Y:S01]  /*d220*/  @!P6 IMAD.MOV R240, RZ, RZ, -R240 ;  /* 0x000000fffff0e224 */ /* 0x000fe200078e0af0 */
[----:B------:R-:W2:Y:S03]  /*d230*/  LDL.LU R20, [R1+0xe84] ;  /* 0x000e840001147983 */ /* 0x000ea60000300800 */
[--C-:B------:R-:W-:Y:S01]  /*d240*/  @!P1 IMAD.IADD R8, R8, 0x1, -R3.reuse ;  /* 0x0000000108089824 */ /* 0x100fe200078e0a03 */
[C---:B------:R-:W-:Y:S01]  /*d250*/  ISETP.GT.U32.AND P1, PT, R3.reuse, R252, PT ;  /* 0x000000fc0300720c */ /* 0x040fe20003f24070 */
[--C-:B------:R-:W-:Y:S01]  /*d260*/  @!P5 IMAD.IADD R246, R246, 0x1, -R3.reuse ;  /* 0x00000001f6f6d824 */ /* 0x100fe200078e0a03 */
[----:B------:R-:W-:Y:S01]  /*d270*/  ISETP.GT.U32.AND P5, PT, R3, R2, PT ;  /* 0x000000020300720c */ /* 0x000fe20003fa4070 */
[--C-:B------:R-:W-:Y:S01]  /*d280*/  @!P3 IMAD.IADD R247, R247, 0x1, -R3.reuse ;  /* 0x00000001f7f7b824 */ /* 0x100fe200078e0a03 */
[C---:B------:R-:W-:Y:S01]  /*d290*/  ISETP.GT.U32.AND P3, PT, R3.reuse, R5, PT ;  /* 0x000000050300720c */ /* 0x040fe20003f64070 */
[--C-:B------:R-:W-:Y:S01]  /*d2a0*/  @!P0 IMAD.IADD R248, R248, 0x1, -R3.reuse ;  /* 0x00000001f8f88824 */ /* 0x100fe200078e0a03 */
[----:B------:R-:W-:Y:S01]  /*d2b0*/  ISETP.GT.U32.AND P0, PT, R3, R6, PT ;  /* 0x000000060300720c */ /* 0x000fe20003f04070 */
[----:B------:R-:W-:Y:S01]  /*d2c0*/  @!P2 IMAD.IADD R249, R249, 0x1, -R3 ;  /* 0x00000001f9f9a824 */ /* 0x000fe200078e0a03 */
[C---:B------:R-:W-:Y:S01]  /*d2d0*/  ISETP.GT.U32.AND P6, PT, R3.reuse, R251, PT ;  /* 0x000000fb0300720c */ /* 0x040fe20003fc4070 */
[----:B------:R-:W3:Y:S01]  /*d2e0*/  LDL.LU R19, [R1+0xe80] ;  /* 0x000e800001137983 */ /* 0x000ee20000300800 */
[----:B------:R-:W-:-:S03]  /*d2f0*/  ISETP.GT.U32.AND P2, PT, R3, R7, PT ;  /* 0x000000070300720c */ /* 0x000fc60003f44070 */
[--C-:B------:R-:W-:Y:S01]  /*d300*/  @!P1 IMAD.IADD R252, R252, 0x1, -R3.reuse ;  /* 0x00000001fcfc9824 */ /* 0x100fe200078e0a03 */
[----:B------:R-:W-:Y:S01]  /*d310*/  ISETP.GE.AND P1, PT, R9, RZ, PT ;  /* 0x000000ff0900720c */ /* 0x000fe20003f26270 */
[--C-:B------:R-:W-:Y:S01]  /*d320*/  @!P5 IMAD.IADD R2, R2, 0x1, -R3.reuse ;  /* 0x000000010202d824 */ /* 0x100fe200078e0a03 */
[----:B------:R-:W-:Y:S01]  /*d330*/  ISETP.GE.AND P5, PT, R16, RZ, PT ;  /* 0x000000ff1000720c */ /* 0x000fe20003fa6270 */
[----:B------:R-:W0:Y:S01]  /*d340*/  LDC R9, c[0x0][0x230] ;  /* 0x00008c00ff097b82 */ /* 0x000e220000000800 */
[----:B------:R-:W-:Y:S01]  /*d350*/  ISETP.GE.AND P4, PT, R17, RZ, PT ;  /* 0x000000ff1100720c */ /* 0x000fe20003f86270 */
[--C-:B------:R-:W-:Y:S01]  /*d360*/  @!P3 IMAD.IADD R5, R5, 0x1, -R3.reuse ;  /* 0x000000010505b824 */ /* 0x100fe200078e0a03 */
[----:B------:R-:W-:Y:S01]  /*d370*/  ISETP.GE.AND P3, PT, R15, RZ, PT ;  /* 0x000000ff0f00720c */ /* 0x000fe20003f66270 */
[--C-:B------:R-:W-:Y:S01]  /*d380*/  @!P0 IMAD.IADD R6, R6, 0x1, -R3.reuse ;  /* 0x0000000106068824 */ /* 0x100fe200078e0a03 */
[----:B------:R-:W-:Y:S01]  /*d390*/  ISETP.GE.AND P0, PT, R14, RZ, PT ;  /* 0x000000ff0e00720c */ /* 0x000fe20003f06270 */
[--C-:B------:R-:W-:Y:S01]  /*d3a0*/  @!P6 IMAD.IADD R251, R251, 0x1, -R3.reuse ;  /* 0x00000001fbfbe824 */ /* 0x100fe200078e0a03 */
[----:B------:R-:W-:Y:S01]  /*d3b0*/  ISETP.GE.AND P6, PT, R18, RZ, PT ;  /* 0x000000ff1200720c */ /* 0x000fe20003fc6270 */
[----:B------:R-:W-:Y:S01]  /*d3c0*/  @!P2 IMAD.IADD R7, R7, 0x1, -R3 ;  /* 0x000000010707a824 */ /* 0x000fe200078e0a03 */
[----:B------:R-:W4:Y:S03]  /*d3d0*/  LDL.LU R18, [R1+0xe7c] ;  /* 0x000e7c0001127983 */ /* 0x000f260000300800 */
[----:B------:R-:W-:Y:S01]  /*d3e0*/  @!P5 IMAD.MOV R247, RZ, RZ, -R247 ;  /* 0x000000fffff7d224 */ /* 0x000fe200078e0af7 */
[C---:B------:R-:W-:Y:S01]  /*d3f0*/  ISETP.GT.U32.AND P5, PT, R3.reuse, R5, PT ;  /* 0x000000050300720c */ /* 0x040fe20003fa4070 */
[----:B------:R-:W-:Y:S01]  /*d400*/  @!P4 IMAD.MOV R246, RZ, RZ, -R246 ;  /* 0x000000fffff6c224 */ /* 0x000fe200078e0af6 */
[C---:B------:R-:W-:Y:S01]  /*d410*/  ISETP.GT.U32.AND P4, PT, R3.reuse, R2, PT ;  /* 0x000000020300720c */ /* 0x040fe20003f84070 */
[----:B------:R-:W-:Y:S01]  /*d420*/  @!P3 IMAD.MOV R248, RZ, RZ, -R248 ;  /* 0x000000fffff8b224 */ /* 0x000fe200078e0af8 */
[C---:B------:R-:W-:Y:S01]  /*d430*/  ISETP.GT.U32.AND P3, PT, R3.reuse, R6, PT ;  /* 0x000000060300720c */ /* 0x040fe20003f64070 */
[----:B------:R-:W-:Y:S01]  /*d440*/  @!P0 IMAD.MOV R249, RZ, RZ, -R249 ;  /* 0x000000fffff98224 */ /* 0x000fe200078e0af9 */
[----:B------:R-:W2:Y:S01]  /*d450*/  LDL.LU R17, [R1+0xe78] ;  /* 0x000e780001117983 */ /* 0x000ea20000300800 */
[----:B------:R-:W-:-:S03]  /*d460*/  ISETP.GT.U32.AND P0, PT, R3, R7, PT ;  /* 0x000000070300720c */ /* 0x000fc60003f04070 */
[----:B------:R-:W3:Y:S01]  /*d470*/  LDL.LU R16, [R1+0xe74] ;  /* 0x000e740001107983 */ /* 0x000ee20000300800 */
[----:B------:R-:W-:Y:S01]  /*d480*/  ISETP.GE.AND P2, PT, R125, RZ, PT ;  /* 0x000000ff7d00720c */ /* 0x000fe20003f46270 */
[----:B0-----:R-:W-:Y:S02]  /*d490*/  VIADD R9, R9, 0x7f ;  /* 0x0000007f09097836 */ /* 0x001fe40000000000 */
[----:B------:R-:W4:Y:S04]  /*d4a0*/  LDL.LU R15, [R1+0xe70] ;  /* 0x000e7000010f7983 */ /* 0x000f280000300800 */
[----:B------:R-:W2:Y:S01]  /*d4b0*/  LDL.LU R14, [R1+0xe6c] ;  /* 0x000e6c00010e7983 */ /* 0x000ea20000300800 */
[----:B------:R-:W-:-:S03]  /*d4c0*/  @!P6 IMAD.MOV R245, RZ, RZ, -R245 ;  /* 0x000000fffff5e224 */ /* 0x000fc600078e0af5 */
[----:B------:R-:W3:Y:S01]  /*d4d0*/  LDL.LU R125, [R1+0xe68] ;  /* 0x000e6800017d7983 */ /* 0x000ee20000300800 */
[--C-:B------:R-:W-:Y:S01]  /*d4e0*/  @!P5 IMAD.IADD R5, R5, 0x1, -R3.reuse ;  /* 0x000000010505d824 */ /* 0x100fe200078e0a03 */
[----:B------:R-:W-:Y:S01]  /*d4f0*/  ISETP.GE.AND P6, PT, R13, RZ, PT ;  /* 0x000000ff0d00720c */ /* 0x000fe20003fc6270 */
[----:B------:R-:W-:Y:S01]  /*d500*/  @!P4 IMAD.IADD R2, R2, 0x1, -R3 ;  /* 0x000000010202c824 */ /* 0x000fe200078e0a03 */
[----:B------:R-:W-:Y:S01]  /*d510*/  ISETP.GE.AND P5, PT, R4, RZ, PT ;  /* 0x000000ff0400720c */ /* 0x000fe20003fa6270 */
[----:B------:R-:W4:Y:S01]  /*d520*/  LDL.LU R13, [R1+0x1c] ;  /* 0x00001c00010d7983 */ /* 0x000f220000300800 */
[----:B------:R-:W-:Y:S01]  /*d530*/  SHF.R.S32.HI R4, RZ, 0x1f, R9 ;  /* 0x0000001fff047819 */ /* 0x000fe20000011409 */
[--C-:B------:R-:W-:Y:S01]  /*d540*/  @!P3 IMAD.IADD R6, R6, 0x1, -R3.reuse ;  /* 0x000000010606b824 */ /* 0x100fe200078e0a03 */
[----:B------:R-:W-:Y:S01]  /*d550*/  ISETP.GE.AND P4, PT, R12, RZ, PT ;  /* 0x000000ff0c00720c */ /* 0x000fe20003f86270 */
[----:B------:R-:W-:Y:S01]  /*d560*/  @!P0 IMAD.IADD R7, R7, 0x1, -R3 ;  /* 0x0000000107078824 */ /* 0x000fe200078e0a03 */
[----:B------:R-:W2:Y:S01]  /*d570*/  LDL.LU R12, [R1+0x18] ;  /* 0x00001800010c7983 */ /* 0x000ea20000300800 */
[----:B------:R-:W-:Y:S01]  /*d580*/  ISETP.GE.AND P3, PT, R11, RZ, PT ;  /* 0x000000ff0b00720c */ /* 0x000fe20003f66270 */
[----:B------:R-:W-:Y:S01]  /*d590*/  @!P2 IMAD.MOV R250, RZ, RZ, -R250 ;  /* 0x000000fffffaa224 */ /* 0x000fe200078e0afa */
[----:B------:R-:W-:Y:S01]  /*d5a0*/  LEA.HI R4, R4, R9, RZ, 0x7 ;  /* 0x0000000904047211 */ /* 0x000fe200078f38ff */
[----:B------:R-:W2:Y:S01]  /*d5b0*/  LDL.LU R11, [R1+0x14] ;  /* 0x00001400010b7983 */ /* 0x000ea20000300800 */
[----:B------:R-:W-:-:S02]  /*d5c0*/  ISETP.GE.AND P0, PT, R10, RZ, PT ;  /* 0x000000ff0a00720c */ /* 0x000fc40003f06270 */
[----:B------:R-:W-:Y:S01]  /*d5d0*/  ISETP.GT.U32.AND P2, PT, R3, R8, PT ;  /* 0x000000080300720c */ /* 0x000fe20003f44070 */
[----:B------:R-:W2:Y:S04]  /*d5e0*/  LDL.LU R10, [R1+0x10] ;  /* 0x00001000010a7983 */ /* 0x000ea80000300800 */
[----:B------:R-:W2:Y:S04]  /*d5f0*/  LDL.LU R9, [R1+0xc] ;  /* 0x00000c0001097983 */ /* 0x000ea80000300800 */
[----:B------:R-:W2:Y:S04]  /*d600*/  LDL.LU R4, [R1+0x8] ;  /* 0x0000080001047983 */ /* 0x000ea80000300800 */
[----:B------:R-:W-:-:S02]  /*d610*/  @!P2 IMAD.IADD R8, R8, 0x1, -R3 ;  /* 0x000000010808a824 */ /* 0x000fc400078e0a03 */
[----:B------:R-:W0:Y:S01]  /*d620*/  S2R R3, SR_TID.X ;  /* 0x0000000000037919 */ /* 0x000e220000002100 */
[----:B------:R-:W-:Y:S01]  /*d630*/  ISETP.GE.AND P2, PT, R0, RZ, PT ;  /* 0x000000ff0000720c */ /* 0x000fe20003f46270 */
[----:B------:R-:W-:Y:S01]  /*d640*/  @!P1 IMAD.MOV R252, RZ, RZ, -R252 ;  /* 0x000000fffffc9224 */ /* 0x000fe200078e0afc */
[----:B------:R1:W-:Y:S01]  /*d650*/  STL [R1+0xe2c], R0 ;  /* 0x000e2c0001007387 */ /* 0x0003e20000100800 */
[----:B------:R-:W-:Y:S01]  /*d660*/  @!P6 IMAD.MOV R251, RZ, RZ, -R251 ;  /* 0x000000fffffbe224 */ /* 0x000fe200078e0afb */
[----:B0-----:R-:W-:-:S05]  /*d670*/  LOP3.LUT R3, R3, 0x7f, RZ, 0xc0, !PT ;  /* 0x0000007f03037812 */ /* 0x001fca00078ec0ff */
[----:B-1----:R-:W-:-:S05]  /*d680*/  IMAD R0, R3, UR9, RZ ;  /* 0x0000000903007c24 */ /* 0x002fca000f8e02ff */
[----:B------:R-:W-:Y:S01]  /*d690*/  IADD3 R3, P6, R0, UR4, RZ ;  /* 0x0000000400037c10 */ /* 0x000fe2000ffde0ff */
[----:B------:R-:W-:Y:S01]  /*d6a0*/  @!P4 IMAD.MOV R2, RZ, RZ, -R2 ;  /* 0x000000ffff02c224 */ /* 0x000fe200078e0a02 */
[----:B------:R-:W-:-:S03]  /*d6b0*/  ULDC UR4, c[0x0][0x234] ;  /* 0x00008d0000047ab9 */ /* 0x000fc60000000800 */
[----:B------:R0:W-:Y:S04]  /*d6c0*/  STL [R1+0xe38], R3 ;  /* 0x000e380301007387 */ /* 0x0001e80000100800 */
[----:B0-----:R-:W2:Y:S01]  /*d6d0*/  LDL.LU R3, [R1+0x4] ;  /* 0x0000040001037983 */ /* 0x001ea20000300800 */
[----:B---3--:R-:W-:Y:S02]  /*d6e0*/  ISETP.NE.AND P1, PT, R125, RZ, PT ;  /* 0x000000ff7d00720c */ /* 0x008fe40003f25270 */
[----:B------:R-:W-:-:S04]  /*d6f0*/  LOP3.LUT R125, RZ, R125, RZ, 0x33, !PT ;  /* 0x0000007dff7d7212 */ /* 0x000fc800078e33ff */
[C---:B----4-:R-:W-:Y:S02]  /*d700*/  SEL R13, R125.reuse, R13, !P1 ;  /* 0x0000000d7d0d7207 */ /* 0x050fe40004800000 */
[----:B--2---:R-:W-:-:S03]  /*d710*/  SEL R12, R125, R12, !P1 ;  /* 0x0000000c7d0c7207 */ /* 0x004fc60004800000 */
[----:B------:R0:W-:Y:S01]  /*d720*/  STL [R1+0xcc], R13 ;  /* 0x0000cc0d01007387 */ /* 0x0001e20000100800 */
[C---:B------:R-:W-:Y:S02]  /*d730*/  SEL R11, R125.reuse, R11, !P1 ;  /* 0x0000000b7d0b7207 */ /* 0x040fe40004800000 */
[C---:B------:R-:W-:Y:S01]  /*d740*/  SEL R10, R125.reuse, R10, !P1 ;  /* 0x0000000a7d0a7207 */ /* 0x040fe20004800000 */
[----:B0-----:R-:W2:Y:S01]  /*d750*/  LDL.LU R13, [R1+0xe64] ;  /* 0x000e6400010d7983 */ /* 0x001ea20000300800 */
[----:B------:R-:W-:-:S03]  /*d760*/  SEL R9, R125, R9, !P1 ;  /* 0x000000097d097207 */ /* 0x000fc60004800000 */
[----:B------:R0:W-:Y:S01]  /*d770*/  STL [R1+0xc8], R12 ;  /* 0x0000c80c01007387 */ /* 0x0001e20000100800 */
[----:B------:R-:W-:-:S03]  /*d780*/  SEL R4, R125, R4, !P1 ;  /* 0x000000047d047207 */ /* 0x000fc60004800000 */
[----:B0-----:R-:W3:Y:S04]  /*d790*/  LDL.LU R12, [R1+0xe60] ;  /* 0x000e6000010c7983 */ /* 0x001ee80000300800 */
[----:B------:R0:W-:Y:S04]  /*d7a0*/  STL [R1+0xc4], R11 ;  /* 0x0000c40b01007387 */ /* 0x0001e80000100800 */
[----:B0-----:R-:W4:Y:S04]  /*d7b0*/  LDL.LU R11, [R1+0xe5c] ;  /* 0x000e5c00010b7983 */ /* 0x001f280000300800 */
[----:B------:R0:W-:Y:S04]  /*d7c0*/  STL [R1+0xc0], R10 ;  /* 0x0000c00a01007387 */ /* 0x0001e80000100800 */
[----:B0-----:R-:W2:Y:S04]  /*d7d0*/  LDL.LU R10, [R1+0xe58] ;  /* 0x000e5800010a7983 */ /* 0x001ea80000300800 */
[----:B------:R0:W-:Y:S04]  /*d7e0*/  STL [R1+0xbc], R9 ;  /* 0x0000bc0901007387 */ /* 0x0001e80000100800 */
[----:B0-----:R-:W3:Y:S04]  /*d7f0*/  LDL.LU R9, [R1+0xe54] ;  /* 0x000e540001097983 */ /* 0x001ee80000300800 */
[----:B------:R0:W-:Y:S04]  /*d800*/  STL [R1+0xb8], R4 ;  /* 0x0000b80401007387 */ /* 0x0001e80000100800 */
[----:B0-----:R-:W4:Y:S01]  /*d810*/  LDL.LU R4, [R1+0xe50] ;  /* 0x000e500001047983 */ /* 0x001f220000300800 */
[----:B------:R-:W-:-:S05]  /*d820*/  SEL R3, R125, R3, !P1 ;  /* 0x000000037d037207 */ /* 0x000fca0004800000 */
[----:B------:R4:W-:Y:S01]  /*d830*/  STL [R1+0xb4], R3 ;  /* 0x0000b40301007387 */ /* 0x0009e20000100800 */
[C---:B--2---:R-:W-:Y:S02]  /*d840*/  SEL R10, R125.reuse, R10, !P1 ;  /* 0x0000000a7d0a7207 */ /* 0x044fe40004800000 */
[C---:B----4-:R-:W-:Y:S02]  /*d850*/  SEL R3, R125.reuse, R4, !P1 ;  /* 0x000000047d037207 */ /* 0x050fe40004800000 */
[----:B------:R-:W2:Y:S04]  /*d860*/  LDL.LU R4, [R1+0xe4c] ;  /* 0x000e4c0001047983 */ /* 0x000ea80000300800 */
[----:B------:R3:W-:Y:S02]  /*d870*/  STL [R1+0xb0], R3 ;  /* 0x0000b00301007387 */ /* 0x0007e40000100800 */
[----:B---3--:R-:W-:-:S02]  /*d880*/  SEL R3, R125, R9, !P1 ;  /* 0x000000097d037207 */ /* 0x008fc40004800000 */
[----:B------:R-:W-:-:S03]  /*d890*/  SEL R9, R125, R11, !P1 ;  /* 0x0000000b7d097207 */ /* 0x000fc60004800000 */
[----:B------:R0:W-:Y:S04]  /*d8a0*/  STL [R1+0xac], R3 ;  /* 0x0000ac0301007387 */ /* 0x0001e80000100800 */
[----:B------:R1:W-:Y:S01]  /*d8b0*/  STL [R1+0xa8], R10 ;  /* 0x0000a80a01007387 */ /* 0x0003e20000100800 */
[----:B0-----:R-:W-:-:S03]  /*d8c0*/  SEL R3, R125, R12, !P1 ;  /* 0x0000000c7d037207 */ /* 0x001fc60004800000 */
[----:B------:R0:W-:Y:S01]  /*d8d0*/  STL [R1+0xa4], R9 ;  /* 0x0000a40901007387 */ /* 0x0001e20000100800 */
[----:B-1----:R-:W-:-:S03]  /*d8e0*/  SEL R10, R125, R13, !P1 ;  /* 0x0000000d7d0a7207 */ /* 0x002fc60004800000 */
[----:B------:R1:W-:Y:S01]  /*d8f0*/  STL [R1+0xa0], R3 ;  /* 0x0000a00301007387 */ /* 0x0003e20000100800 */
[----:B0-----:R-:W-:-:S03]  /*d900*/  SEL R9, R125, R14, !P1 ;  /* 0x0000000e7d097207 */ /* 0x001fc60004800000 */
[----:B------:R0:W-:Y:S01]  /*d910*/  STL [R1+0x9c], R10 ;  /* 0x00009c0a01007387 */ /* 0x0001e20000100800 */
[----:B-1----:R-:W-:-:S03]  /*d920*/  SEL R3, R125, R15, !P1 ;  /* 0x0000000f7d037207 */ /* 0x002fc60004800000 */
[----:B------:R1:W-:Y:S04]  /*d930*/  STL [R1+0x98], R9 ;  /* 0x0000980901007387 */ /* 0x0003e80000100800 */
[----:B------:R3:W-:Y:S01]  /*d940*/  STL [R1+0x94], R3 ;  /* 0x0000940301007387 */ /* 0x0007e20000100800 */
[C---:B0-----:R-:W-:Y:S02]  /*d950*/  SEL R10, R125.reuse, R16, !P1 ;  /* 0x000000107d0a7207 */ /* 0x041fe40004800000 */
[----:B-1----:R-:W-:-:S03]  /*d960*/  SEL R9, R125, R17, !P1 ;  /* 0x000000117d097207 */ /* 0x002fc60004800000 */
[----:B------:R0:W-:Y:S01]  /*d970*/  STL [R1+0x90], R10 ;  /* 0x0000900a01007387 */ /* 0x0001e20000100800 */
[----:B---3--:R-:W-:-:S03]  /*d980*/  SEL R3, R125, R18, !P1 ;  /* 0x000000127d037207 */ /* 0x008fc60004800000 */
        /* <DEDUP_REMOVED lines=39> */
[C---:B-1----:R-:W-:Y:S02]  /*dc00*/  SEL R9, R125.reuse, R38, !P1 ;  /* 0x000000267d097207 */ /* 0x042fe40004800000 */
[C---:B------:R-:W-:Y:S02]  /*dc10*/  SEL R38, R125.reuse, R42, !P1 ;  /* 0x0000002a7d267207 */ /* 0x040fe40004800000 */
[C---:B---3--:R-:W-:Y:S01]  /*dc20*/  SEL R3, R125.reuse, R39, !P1 ;  /* 0x000000277d037207 */ /* 0x048fe20004800000 */
[----:B------:R-:W-:Y:S01]  /*dc30*/  STL [R1+0x3c], R10 ;  /* 0x00003c0a01007387 */ /* 0x000fe20000100800 */
[----:B------:R-:W-:-:S02]  /*dc40*/  SEL R42, R125, R72, !P1 ;  /* 0x000000487d2a7207 */ /* 0x000fc40004800000 */
[C---:B------:R-:W-:Y:S01]  /*dc50*/  SEL R39, R125.reuse, R41, !P1 ;  /* 0x000000297d277207 */ /* 0x040fe20004800000 */
[----:B------:R-:W-:Y:S01]  /*dc60*/  STL [R1+0x38], R9 ;  /* 0x0000380901007387 */ /* 0x000fe20000100800 */
        /* <DEDUP_REMOVED lines=19> */
[C---:B------:R-:W-:Y:S02]  /*dda0*/  SEL R32, R125.reuse, R48, !P1 ;  /* 0x000000307d207207 */ /* 0x040fe40004800000 */
[C---:B0-----:R-:W-:Y:S01]  /*ddb0*/  SEL R41, R125.reuse, R82, !P1 ;  /* 0x000000527d297207 */ /* 0x041fe20004800000 */
[----:B------:R0:W-:Y:S01]  /*ddc0*/  STL [R1+0x10], R42 ;  /* 0x0000102a01007387 */ /* 0x0001e20000100800 */
[----:B-1----:R-:W-:-:S03]  /*ddd0*/  SEL R3, R125, R83, !P1 ;  /* 0x000000537d037207 */ /* 0x002fc60004800000 */
[----:B------:R-:W3:Y:S01]  /*dde0*/  LDL.LU R48, [R1+0xcc] ;  /* 0x0000cc0001307983 */ /* 0x000ee20000300800 */
[----:B------:R-:W-:-:S03]  /*ddf0*/  SEL R33, R125, R47, !P1 ;  /* 0x0000002f7d217207 */ /* 0x000fc60004800000 */
[----:B------:R1:W-:Y:S01]  /*de00*/  STL [R1+0xc], R41 ;  /* 0x00000c2901007387 */ /* 0x0003e20000100800 */
[----:B------:R-:W-:-:S03]  /*de10*/  SEL R34, R125, R46, !P1 ;  /* 0x0000002e7d227207 */ /* 0x000fc60004800000 */
[----:B------:R-:W4:Y:S01]  /*de20*/  LDL.LU R47, [R1+0xc8] ;  /* 0x0000c800012f7983 */ /* 0x000f220000300800 */
[----:B------:R-:W-:-:S03]  /*de30*/  SEL R35, R125, R45, !P1 ;  /* 0x0000002d7d237207 */ /* 0x000fc60004800000 */
[----:B------:R1:W-:Y:S01]  /*de40*/  STL [R1+0x4], R3 ;  /* 0x0000040301007387 */ /* 0x0003e20000100800 */
[----:B------:R-:W-:-:S03]  /*de50*/  SEL R36, R125, R44, !P1 ;  /* 0x0000002c7d247207 */ /* 0x000fc60004800000 */
[----:B------:R-:W4:Y:S01]  /*de60*/  LDL.LU R46, [R1+0xc4] ;  /* 0x0000c400012e7983 */ /* 0x000f220000300800 */
[----:B------:R-:W-:-:S03]  /*de70*/  SEL R37, R125, R43, !P1 ;  /* 0x0000002b7d257207 */ /* 0x000fc60004800000 */
[----:B------:R-:W4:Y:S04]  /*de80*/  LDL.LU R45, [R1+0xc0] ;  /* 0x0000c000012d7983 */ /* 0x000f280000300800 */
[----:B------:R-:W4:Y:S04]  /*de90*/  LDL.LU R44, [R1+0xbc] ;  /* 0x0000bc00012c7983 */ /* 0x000f280000300800 */
[----:B------:R-:W4:Y:S04]  /*dea0*/  LDL.LU R43, [R1+0xb8] ;  /* 0x0000b800012b7983 */ /* 0x000f280000300800 */
[----:B0-----:R-:W4:Y:S04]  /*deb0*/  LDL.LU R42, [R1+0xb4] ;  /* 0x0000b400012a7983 */ /* 0x001f280000300800 */
[----:B-1----:R-:W4:Y:S01]  /*dec0*/  LDL.LU R41, [R1+0xb0] ;  /* 0x0000b00001297983 */ /* 0x002f220000300800 */
[----:B------:R-:W-:-:S02]  /*ded0*/  SEL R3, R125, R84, !P1 ;  /* 0x000000547d037207 */ /* 0x000fc40004800000 */
[C---:B------:R-:W-:Y:S02]  /*dee0*/  SEL R85, R125.reuse, R85, !P1 ;  /* 0x000000557d557207 */ /* 0x040fe40004800000 */
[C---:B------:R-:W-:Y:S02]  /*def0*/  SEL R86, R125.reuse, R86, !P1 ;  /* 0x000000567d567207 */ /* 0x040fe40004800000 */
[C---:B------:R-:W-:Y:S02]  /*df00*/  SEL R87, R125.reuse, R87, !P1 ;  /* 0x000000577d577207 */ /* 0x040fe40004800000 */
[C---:B------:R-:W-:Y:S01]  /*df10*/  SEL R80, R125.reuse, R2, !P1 ;  /* 0x000000027d507207 */ /* 0x040fe20004800000 */
[----:B------:R-:W-:Y:S01]  /*df20*/  STL [R1+0xe3c], R3 ;  /* 0x000e3c0301007387 */ /* 0x000fe20000100800 */
[----:B------:R-:W-:Y:S01]  /*df30*/  LEA.HI.X.SX32 R2, R0, UR5, 0x1, P6 ;  /* 0x0000000500027c11 */ /* 0x000fe2000b0f0eff */
[----:B------:R-:W-:Y:S02]  /*df40*/  ULDC UR5, c[0x0][0x240] ;  /* 0x0000900000057ab9 */ /* 0x000fe40000000800 */
[----:B------:R-:W-:Y:S01]  /*df50*/  STL [R1+0xe40], R85 ;  /* 0x000e405501007387 */ /* 0x000fe20000100800 */
[----:B------:R-:W-:-:S03]  /*df60*/  SEL R9, R125, R71, !P1 ;  /* 0x000000477d097207 */ /* 0x000fc60004800000 */
[----:B------:R-:W-:Y:S01]  /*df70*/  STL [R1+0xe44], R86 ;  /* 0x000e445601007387 */ /* 0x000fe20000100800 */
[----:B------:R-:W-:-:S03]  /*df80*/  SEL R10, R125, R70, !P1 ;  /* 0x000000467d0a7207 */ /* 0x000fc60004800000 */
[----:B------:R0:W-:Y:S01]  /*df90*/  STL [R1+0xe48], R87 ;  /* 0x000e485701007387 */ /* 0x0001e20000100800 */
[----:B------:R-:W-:-:S03]  /*dfa0*/  SEL R11, R125, R69, !P1 ;  /* 0x000000457d0b7207 */ /* 0x000fc60004800000 */
[----:B------:R-:W-:Y:S01]  /*dfb0*/  STL [R1+0xe34], R2 ;  /* 0x000e340201007387 */ /* 0x000fe20000100800 */
[----:B--2---:R-:W-:Y:S01]  /*dfc0*/  IMAD R0, R4, UR4, RZ ;  /* 0x0000000404007c24 */ /* 0x004fe2000f8e02ff */
[----:B------:R-:W-:-:S04]  /*dfd0*/  SEL R12, R125, R68, !P1 ;  /* 0x000000447d0c7207 */ /* 0x000fc80004800000 */
[----:B------:R1:W-:Y:S01]  /*dfe0*/  STL [R1+0xe30], R0 ;  /* 0x000e300001007387 */ /* 0x0003e20000100800 */
[----:B------:R-:W-:-:S03]  /*dff0*/  SEL R13, R125, R67, !P1 ;  /* 0x000000437d0d7207 */ /* 0x000fc60004800000 */
[----:B------:R-:W2:Y:S01]  /*e000*/  LDL.LU R71, [R1+0xac] ;  /* 0x0000ac0001477983 */ /* 0x000ea20000300800 */
        /* <DEDUP_REMOVED lines=35> */
[----:B------:R-:W2:Y:S04]  /*e240*/  LDL.LU R53, [R1+0x64] ;  /* 0x0000640001357983 */ /* 0x000ea80000300800 */
[----:B------:R-:W2:Y:S04]  /*e250*/  LDL.LU R52, [R1+0x60] ;  /* 0x0000600001347983 */ /* 0x000ea80000300800 */
[----:B------:R-:W2:Y:S01]  /*e260*/  LDL.LU R51, [R1+0x5c] ;  /* 0x00005c0001337983 */ /* 0x000ea20000300800 */
[----:B------:R-:W-:-:S03]  /*e270*/  @!P5 IMAD.MOV R5, RZ, RZ, -R5 ;  /* 0x000000ffff05d224 */ /* 0x000fc600078e0a05 */
[----:B------:R-:W2:Y:S01]  /*e280*/  LDL.LU R50, [R1+0x58] ;  /* 0x0000580001327983 */ /* 0x000ea20000300800 */
[----:B------:R-:W-:-:S03]  /*e290*/  @!P2 IMAD.MOV R6, RZ, RZ, -R6 ;  /* 0x000000ffff06a224 */ /* 0x000fc600078e0a06 */
[----:B------:R-:W2:Y:S01]  /*e2a0*/  LDL.LU R49, [R1+0x54] ;  /* 0x0000540001317983 */ /* 0x000ea20000300800 */
[----:B------:R-:W-:Y:S02]  /*e2b0*/  @!P3 IMAD.MOV R7, RZ, RZ, -R7 ;  /* 0x000000ffff07b224 */ /* 0x000fe400078e0a07 */
[----:B------:R-:W-:Y:S01]  /*e2c0*/  @!P0 IMAD.MOV R8, RZ, RZ, -R8 ;  /* 0x000000ffff088224 */ /* 0x000fe200078e0a08 */
[C---:B------:R-:W-:Y:S02]  /*e2d0*/  SEL R40, R125.reuse, R40, !P1 ;  /* 0x000000287d287207 */ /* 0x040fe40004800000 */
[C---:B------:R-:W-:Y:S02]  /*e2e0*/  SEL R88, R125.reuse, R88, !P1 ;  /* 0x000000587d587207 */ /* 0x040fe40004800000 */
[C---:B------:R-:W-:Y:S02]  /*e2f0*/  SEL R89, R125.reuse, R89, !P1 ;  /* 0x000000597d597207 */ /* 0x040fe40004800000 */
[----:B------:R-:W-:-:S02]  /*e300*/  SEL R90, R125, R90, !P1 ;  /* 0x0000005a7d5a7207 */ /* 0x000fc40004800000 */
[C---:B------:R-:W-:Y:S02]  /*e310*/  SEL R91, R125.reuse, R91, !P1 ;  /* 0x0000005b7d5b7207 */ /* 0x040fe40004800000 */
[C---:B------:R-:W-:Y:S02]  /*e320*/  SEL R92, R125.reuse, R92, !P1 ;  /* 0x0000005c7d5c7207 */ /* 0x040fe40004800000 */
        /* <DEDUP_REMOVED lines=56> */
[----:B------:R-:W-:Y:S01]  /*e6b0*/  SEL R150, R125, R150, !P1 ;  /* 0x000000967d967207 */ /* 0x000fe20004800000 */
[----:B---3--:R-:W-:Y:S02]  /*e6c0*/  IMAD R79, R48, UR5, RZ ;  /* 0x00000005304f7c24 */ /* 0x008fe4000f8e02ff */
[----:B------:R-:W3:Y:S01]  /*e6d0*/  LDL.LU R48, [R1+0x50] ;  /* 0x0000500001307983 */ /* 0x000ee20000300800 */
[----:B----4-:R-:W-:-:S03]  /*e6e0*/  IMAD R78, R47, UR5, RZ ;  /* 0x000000052f4e7c24 */ /* 0x010fc6000f8e02ff */
[----:B------:R-:W4:Y:S01]  /*e6f0*/  LDL.LU R47, [R1+0x4c] ;  /* 0x00004c00012f7983 */ /* 0x000f220000300800 */
[----:B------:R-:W-:Y:S01]  /*e700*/  SEL R151, R125, R151, !P1 ;  /* 0x000000977d977207 */ /* 0x000fe20004800000 */
[----:B------:R-:W-:Y:S02]  /*e710*/  IMAD R77, R46, UR5, RZ ;  /* 0x000000052e4d7c24 */ /* 0x000fe4000f8e02ff */
[----:B------:R-:W4:Y:S01]  /*e720*/  LDL.LU R46, [R1+0x48] ;  /* 0x00004800012e7983 */ /* 0x000f220000300800 */
[----:B------:R-:W-:-:S03]  /*e730*/  IMAD R76, R45, UR5, RZ ;  /* 0x000000052d4c7c24 */ /* 0x000fc6000f8e02ff */
[----:B------:R-:W4:Y:S01]  /*e740*/  LDL.LU R45, [R1+0x44] ;  /* 0x00004400012d7983 */ /* 0x000f220000300800 */
[----:B------:R-:W-:-:S03]  /*e750*/  IMAD R75, R44, UR5, RZ ;  /* 0x000000052c4b7c24 */ /* 0x000fc6000f8e02ff */
[----:B------:R-:W4:Y:S01]  /*e760*/  LDL.LU R44, [R1+0x40] ;  /* 0x00004000012c7983 */ /* 0x000f220000300800 */
[----:B------:R-:W-:Y:S01]  /*e770*/  IMAD R74, R43, UR5, RZ ;  /* 0x000000052b4a7c24 */ /* 0x000fe2000f8e02ff */
[C---:B------:R-:W-:Y:S02]  /*e780*/  SEL R152, R125.reuse, R152, !P1 ;  /* 0x000000987d987207 */ /* 0x040fe40004800000 */
[----:B------:R-:W4:Y:S01]  /*e790*/  LDL.LU R43, [R1+0x3c] ;  /* 0x00003c00012b7983 */ /* 0x000f220000300800 */
[C---:B------:R-:W-:Y:S01]  /*e7a0*/  SEL R153, R125.reuse, R153, !P1 ;  /* 0x000000997d997207 */ /* 0x040fe20004800000 */
[----:B------:R-:W-:Y:S01]  /*e7b0*/  IMAD R73, R42, UR5, RZ ;  /* 0x000000052a497c24 */ /* 0x000fe2000f8e02ff */
[C---:B------:R-:W-:Y:S01]  /*e7c0*/  SEL R154, R125.reuse, R154, !P1 ;  /* 0x0000009a7d9a7207 */ /* 0x040fe20004800000 */
[----:B------:R-:W4:Y:S01]  /*e7d0*/  LDL.LU R42, [R1+0x38] ;  /* 0x00003800012a7983 */ /* 0x000f220000300800 */
[----:B------:R-:W-:Y:S01]  /*e7e0*/  SEL R155, R125, R155, !P1 ;  /* 0x0000009b7d9b7207 */ /* 0x000fe20004800000 */
[----:B------:R-:W-:Y:S01]  /*e7f0*/  IMAD R72, R41, UR5, RZ ;  /* 0x0000000529487c24 */ /* 0x000fe2000f8e02ff */
[C---:B------:R-:W-:Y:S01]  /*e800*/  SEL R156, R125.reuse, R156, !P1 ;  /* 0x0000009c7d9c7207 */ /* 0x040fe20004800000 */
[----:B------:R-:W4:Y:S01]  /*e810*/  LDL.LU R41, [R1+0x34] ;  /* 0x0000340001297983 */ /* 0x000f220000300800 */
        /* <DEDUP_REMOVED lines=99> */
[----:B------:R-:W-:Y:S02]  /*ee50*/  SEL R125, R125, R8, !P1 ;  /* 0x000000087d7d7207 */ /* 0x000fe40004800000 */
[----:B------:R-:W4:Y:S04]  /*ee60*/  LDL.LU R8, [R1+0x30] ;  /* 0x0000300001087983 */ /* 0x000f280000300800 */
[----:B------:R-:W4:Y:S04]  /*ee70*/  LDL.LU R7, [R1+0x2c] ;  /* 0x00002c0001077983 */ /* 0x000f280000300800 */
[----:B------:R-:W4:Y:S04]  /*ee80*/  LDL.LU R6, [R1+0x28] ;  /* 0x0000280001067983 */ /* 0x000f280000300800 */
[----:B------:R-:W4:Y:S04]  /*ee90*/  LDL.LU R5, [R1+0x24] ;  /* 0x0000240001057983 */ /* 0x000f280000300800 */
[----:B------:R-:W4:Y:S04]  /*eea0*/  LDL.LU R4, [R1+0x20] ;  /* 0x0000200001047983 */ /* 0x000f280000300800 */
[----:B------:R-:W4:Y:S04]  /*eeb0*/  LDL.LU R84, [R1+0x1c] ;  /* 0x00001c0001547983 */ /* 0x000f280000300800 */
[----:B0-----:R-:W2:Y:S04]  /*eec0*/  LDL.LU R87, [R1+0x8] ;  /* 0x0000080001577983 */ /* 0x001ea80000300800 */
[----:B------:R-:W3:Y:S04]  /*eed0*/  LDL.LU R86, [R1+0x14] ;  /* 0x0000140001567983 */ /* 0x000ee80000300800 */
[----:B------:R-:W4:Y:S04]  /*eee0*/  LDL.LU R85, [R1+0x18] ;  /* 0x0000180001557983 */ /* 0x000f280000300800 */
[----:B------:R-:W4:Y:S04]  /*eef0*/  LDL.LU R3, [R1+0x10] ;  /* 0x0000100001037983 */ /* 0x000f280000300800 */
[----:B-1----:R-:W4:Y:S04]  /*ef00*/  LDL.LU R0, [R1+0xc] ;  /* 0x00000c0001007983 */ /* 0x002f280000300800 */
[----:B------:R-:W4:Y:S01]  /*ef10*/  LDL.LU R2, [R1+0x4] ;  /* 0x0000040001027983 */ /* 0x000f220000300800 */
[----:B--2---:R-:W-:-:S02]  /*ef20*/  IMAD R87, R87, UR5, RZ ;  /* 0x0000000557577c24 */ /* 0x004fc4000f8e02ff */
[----:B---3--:R-:W-:-:S03]  /*ef30*/  IMAD R86, R86, UR5, RZ ;  /* 0x0000000556567c24 */ /* 0x008fc6000f8e02ff */
[----:B------:R0:W-:Y:S01]  /*ef40*/  STL [R1+0x8], R87 ;  /* 0x0000085701007387 */ /* 0x0001e20000100800 */
[----:B----4-:R-:W-:Y:S02]  /*ef50*/  IMAD R85, R85, UR5, RZ ;  /* 0x0000000555557c24 */ /* 0x010fe4000f8e02ff */
[----:B------:R-:W-:Y:S01]  /*ef60*/  IMAD R3, R3, UR5, RZ ;  /* 0x0000000503037c24 */ /* 0x000fe2000f8e02ff */
[----:B0-----:R-:W2:Y:S04]  /*ef70*/  LDL.LU R87, [R1+0xe48] ;  /* 0x000e480001577983 */ /* 0x001ea80000300800 */
[----:B------:R0:W-:Y:S04]  /*ef80*/  STL [R1+0x14], R86 ;  /* 0x0000145601007387 */ /* 0x0001e80000100800 */
[----:B0-----:R-:W3:Y:S04]  /*ef90*/  LDL.LU R86, [R1+0xe44] ;  /* 0x000e440001567983 */ /* 0x001ee80000300800 */
[----:B------:R0:W-:Y:S04]  /*efa0*/  STL [R1+0x18], R85 ;  /* 0x0000185501007387 */ /* 0x0001e80000100800 */
[----:B0-----:R-:W4:Y:S04]  /*efb0*/  LDL.LU R85, [R1+0xe40] ;  /* 0x000e400001557983 */ /* 0x001f280000300800 */
[----:B------:R0:W-:Y:S04]  /*efc0*/  STL [R1+0x10], R3 ;  /* 0x0000100301007387 */ /* 0x0001e80000100800 */
[----:B0-----:R-:W2:Y:S01]  /*efd0*/  LDL.LU R3, [R1+0xe3c] ;  /* 0x000e3c0001037983 */ /* 0x001ea20000300800 */
[----:B------:R-:W-:-:S05]  /*efe0*/  IMAD R0, R0, UR5, RZ ;  /* 0x0000000500007c24 */ /* 0x000fca000f8e02ff */
[----:B------:R2:W-:Y:S02]  /*eff0*/  STL [R1+0xc], R0 ;  /* 0x00000c0001007387 */ /* 0x0005e40000100800 */
[----:B--2---:R-:W-:Y:S02]  /*f000*/  IMAD R0, R3, UR5, RZ ;  /* 0x0000000503007c24 */ /* 0x004fe4000f8e02ff */
[----:B------:R-:W2:Y:S01]  /*f010*/  LDL.LU R3, [R1+0xe38] ;  /* 0x000e380001037983 */ /* 0x000ea20000300800 */
[----:B------:R-:W-:-:S05]  /*f020*/  IMAD R2, R2, UR5, RZ ;  /* 0x0000000502027c24 */ /* 0x000fca000f8e02ff */
[----:B------:R2:W-:Y:S02]  /*f030*/  STL [R1+0x4], R2 ;  /* 0x0000040201007387 */ /* 0x0005e40000100800 */
[----:B--2---:R-:W-:-:S05]  /*f040*/  IADD3 R2, P5, R79, R3, RZ ;  /* 0x000000034f027210 */ /* 0x004fca0007fbe0ff */
[----:B------:R0:W-:Y:S02]  /*f050*/  STL [R1+0x208], R2 ;  /* 0x0002080201007387 */ /* 0x0001e40000100800 */
[----:B0-----:R-:W-:-:S05]  /*f060*/  IADD3 R2, P3, R78, R3, RZ ;  /* 0x000000034e027210 */ /* 0x001fca0007f7e0ff */
        /* <DEDUP_REMOVED lines=10> */
[----:B------:R0:W-:Y:S04]  /*f110*/  STL [R1+0x238], R2 ;  /* 0x0002380201007387 */ /* 0x0001e80000100800 */
[----:B0-----:R-:W2:Y:S01]  /*f120*/  LDL.LU R2, [R1+0xe34] ;  /* 0x000e340001027983 */ /* 0x001ea20000300800 */
[----:B------:R-:W-:Y:S02]  /*f130*/  IMAD R71, R71, UR5, RZ ;  /* 0x0000000547477c24 */ /* 0x000fe4000f8e02ff */
[----:B------:R-:W-:Y:S02]  /*f140*/  IMAD R70, R70, UR5, RZ ;  /* 0x0000000546467c24 */ /* 0x000fe4000f8e02ff */
[----:B------:R-:W-:Y:S02]  /*f150*/  IMAD R69, R69, UR5, RZ ;  /* 0x0000000545457c24 */ /* 0x000fe4000f8e02ff */
[----:B------:R-:W-:-:S02]  /*f160*/  IMAD R68, R68, UR5, RZ ;  /* 0x0000000544447c24 */ /* 0x000fc4000f8e02ff */
[----:B------:R-:W-:Y:S02]  /*f170*/  IMAD R67, R67, UR5, RZ ;  /* 0x0000000543437c24 */ /* 0x000fe4000f8e02ff */
[----:B------:R-:W-:Y:S02]  /*f180*/  IMAD R66, R66, UR5, RZ ;  /* 0x0000000542427c24 */ /* 0x000fe4000f8e02ff */
        /* <DEDUP_REMOVED lines=50> */
[----:B------:R-:W-:Y:S01]  /*f4b0*/  IMAD R15, R15, UR5, RZ ;  /* 0x000000050f0f7c24 */ /* 0x000fe2000f8e02ff */
[----:B--2---:R-:W-:-:S05]  /*f4c0*/  LEA.HI.X.SX32 R79, R79, R2, 0x1, P5 ;  /* 0x000000024f4f7211 */ /* 0x004fca00028f0eff */
[----:B------:R0:W-:Y:S02]  /*f4d0*/  STL [R1+0x204], R79 ;  /* 0x0002044f01007387 */ /* 0x0001e40000100800 */
[----:B0-----:R-:W-:-:S05]  /*f4e0*/  IADD3 R79, P5, R72, R3, RZ ;  /* 0x00000003484f7210 */ /* 0x001fca0007fbe0ff */
[----:B------:R0:W-:Y:S02]  /*f4f0*/  STL [R1+0x240], R79 ;  /* 0x0002404f01007387 */ /* 0x0001e40000100800 */
[----:B0-----:R-:W-:Y:S02]  /*f500*/  LEA.HI.X.SX32 R79, R78, R2, 0x1, P3 ;  /* 0x000000024e4f7211 */ /* 0x001fe400018f0eff */
[----:B------:R-:W-:-:S03]  /*f510*/  IADD3 R78, P3, R71, R3, RZ ;  /* 0x00000003474e7210 */ /* 0x000fc60007f7e0ff */
[----:B------:R0:W-:Y:S04]  /*f520*/  STL [R1+0x20c], R79 ;  /* 0x00020c4f01007387 */ /* 0x0001e80000100800 */
[----:B------:R1:W-:Y:S01]  /*f530*/  STL [R1+0x248], R78 ;  /* 0x0002484e01007387 */ /* 0x0003e20000100800 */
[-C--:B------:R-:W-:Y:S02]  /*f540*/  LEA.HI.X.SX32 R75, R75, R2.reuse, 0x1, P0 ;  /* 0x000000024b4b7211 */ /* 0x080fe400000f0eff */
[-C--:B0-----:R-:W-:Y:S02]  /*f550*/  LEA.HI.X.SX32 R79, R77, R2.reuse, 0x1, P2 ;  /* 0x000000024d4f7211 */ /* 0x081fe400010f0eff */
[----:B------:R-:W-:Y:S02]  /*f560*/  LEA.HI.X.SX32 R77, R76, R2, 0x1, P1 ;  /* 0x000000024c4d7211 */ /* 0x000fe400008f0eff */
[----:B-1----:R-:W-:-:S02]  /*f570*/  IADD3 R78, P2, R70, R3, RZ ;  /* 0x00000003464e7210 */ /* 0x002fc40007f5e0ff */
[-C--:B------:R-:W-:Y:S01]  /*f580*/  IADD3 R76, P1, R69, R3.reuse, RZ ;  /* 0x00000003454c7210 */ /* 0x080fe20007f3e0ff */
[----:B------:R-:W-:Y:S04]  /*f590*/  STL [R1+0x214], R79 ;  /* 0x0002144f01007387 */ /* 0x000fe80000100800 */
[----:B------:R-:W-:Y:S04]  /*f5a0*/  STL [R1+0x250], R78 ;  /* 0x0002504e01007387 */ /* 0x000fe80000100800 */
[----:B------:R0:W-:Y:S04]  /*f5b0*/  STL [R1+0x21c], R77 ;  /* 0x00021c4d01007387 */ /* 0x0001e80000100800 */
[----:B------:R1:W-:Y:S04]  /*f5c0*/  STL [R1+0x258], R76 ;  /* 0x0002584c01007387 */ /* 0x0003e80000100800 */
[----:B------:R2:W-:Y:S01]  /*f5d0*/  STL [R1+0x224], R75 ;  /* 0x0002244b01007387 */ /* 0x0005e20000100800 */
[----:B0-----:R-:W-:-:S02]  /*f5e0*/  IADD3 R77, P0, R68, R3, RZ ;  /* 0x00000003444d7210 */ /* 0x001fc40007f1e0ff */
[-C--:B-1----:R-:W-:Y:S02]  /*f5f0*/  LEA.HI.X.SX32 R76, R74, R2.reuse, 0x1, P4 ;  /* 0x000000024a4c7211 */ /* 0x082fe400020f0eff */
[-C--:B------:R-:W-:Y:S02]  /*f600*/  LEA.HI.X.SX32 R74, R73, R2.reuse, 0x1, P6 ;  /* 0x00000002494a7211 */ /* 0x080fe400030f0eff */
[-C--:B--2---:R-:W-:Y:S01]  /*f610*/  IADD3 R75, P4, R67, R3.reuse, RZ ;  /* 0x00000003434b7210 */ /* 0x084fe20007f9e0ff */
[----:B------:R-:W-:Y:S01]  /*f620*/  STL [R1+0x260], R77 ;  /* 0x0002604d01007387 */ /* 0x000fe20000100800 */
[-C--:B------:R-:W-:Y:S02]  /*f630*/  IADD3 R73, P6, R66, R3.reuse, RZ ;  /* 0x0000000342497210 */ /* 0x080fe40007fde0ff */
[----:B------:R-:W-:Y:S01]  /*f640*/  LEA.HI.X.SX32 R72, R72, R2, 0x1, P5 ;  /* 0x0000000248487211 */ /* 0x000fe200028f0eff */
        /* <DEDUP_REMOVED lines=198> */
[----:B-1----:R-:W-:-:S03]  /*102b0*/  LEA.HI.X.SX32 R25, R23, R2, 0x1, P5 ;  /* 0x0000000217197211 */ /* 0x002fc600028f0eff */
[----:B------:R-:W-:Y:S01]  /*102c0*/  STL [R1+0x3f8], R26 ;  /* 0x0003f81a01007387 */ /* 0x000fe20000100800 */
[----:B--2---:R-:W-:-:S03]  /*102d0*/  IADD3 R24, P5, R16, R3, RZ ;  /* 0x0000000310187210 */ /* 0x004fc60007fbe0ff */
[----:B------:R-:W-:Y:S01]  /*102e0*/  STL [R1+0x3c4], R25 ;  /* 0x0003c41901007387 */ /* 0x000fe20000100800 */
[-C--:B------:R-:W-:Y:S02]  /*102f0*/  LEA.HI.X.SX32 R23, R22, R2.reuse, 0x1, P3 ;  /* 0x0000000216177211 */ /* 0x080fe400018f0eff */
[----:B------:R-:W-:Y:S01]  /*10300*/  IADD3 R22, P3, R15, R3, RZ ;  /* 0x000000030f167210 */ /* 0x000fe20007f7e0ff */
[----:B------:R-:W-:Y:S01]  /*10310*/  STL [R1+0x400], R24 ;  /* 0x0004001801007387 */ /* 0x000fe20000100800 */
[----:B------:R-:W-:Y:S01]  /*10320*/  IMAD R14, R14, UR5, RZ ;  /* 0x000000050e0e7c24 */ /* 0x000fe2000f8e02ff */
[----:B------:R-:W-:Y:S02]  /*10330*/  LEA.HI.X.SX32 R21, R21, R2, 0x1, P2 ;  /* 0x0000000215157211 */ /* 0x000fe400010f0eff */
[----:B------:R-:W2:Y:S04]  /*10340*/  LDL.LU R74, [R1+0x8] ;  /* 0x00000800014a7983 */ /* 0x000ea80000300800 */
[----:B------:R-:W-:Y:S04]  /*10350*/  STL [R1+0x3cc], R23 ;  /* 0x0003cc1701007387 */ /* 0x000fe80000100800 */
[----:B------:R0:W-:Y:S01]  /*10360*/  STL [R1+0x408], R22 ;  /* 0x0004081601007387 */ /* 0x0001e20000100800 */
[----:B------:R-:W-:-:S03]  /*10370*/  IMAD R13, R13, UR5, RZ ;  /* 0x000000050d0d7c24 */ /* 0x000fc6000f8e02ff */
[----:B------:R-:W2:Y:S04]  /*10380*/  LDL.LU R75, [R1+0x14] ;  /* 0x00001400014b7983 */ /* 0x000ea80000300800 */
[----:B------:R1:W-:Y:S01]  /*10390*/  STL [R1+0x3d4], R21 ;  /* 0x0003d41501007387 */ /* 0x0003e20000100800 */
[----:B0-----:R-:W-:-:S03]  /*103a0*/  IADD3 R22, P2, R14, R3, RZ ;  /* 0x000000030e167210 */ /* 0x001fc60007f5e0ff */
[----:B------:R-:W2:Y:S01]  /*103b0*/  LDL.LU R76, [R1+0x18] ;  /* 0x00001800014c7983 */ /* 0x000ea20000300800 */
[----:B-1----:R-:W-:-:S03]  /*103c0*/  LEA.HI.X.SX32 R21, R20, R2, 0x1, P1 ;  /* 0x0000000214157211 */ /* 0x002fc600008f0eff */
[----:B------:R-:W-:Y:S01]  /*103d0*/  STL [R1+0x410], R22 ;  /* 0x0004101601007387 */ /* 0x000fe20000100800 */
[----:B------:R-:W-:-:S03]  /*103e0*/  IADD3 R20, P1, R13, R3, RZ ;  /* 0x000000030d147210 */ /* 0x000fc60007f3e0ff */
[----:B------:R-:W2:Y:S04]  /*103f0*/  LDL.LU R77, [R1+0x10] ;  /* 0x00001000014d7983 */ /* 0x000ea80000300800 */
[----:B------:R-:W-:Y:S04]  /*10400*/  STL [R1+0x3dc], R21 ;  /* 0x0003dc1501007387 */ /* 0x000fe80000100800 */
[----:B------:R-:W2:Y:S04]  /*10410*/  LDL.LU R78, [R1+0xc] ;  /* 0x00000c00014e7983 */ /* 0x000ea80000300800 */
[----:B------:R0:W-:Y:S04]  /*10420*/  STL [R1+0x418], R20 ;  /* 0x0004181401007387 */ /* 0x0001e80000100800 */
[----:B------:R-:W2:Y:S01]  /*10430*/  LDL.LU R79, [R1+0x4] ;  /* 0x00000400014f7983 */ /* 0x000ea20000300800 */
[----:B------:R-:W-:Y:S01]  /*10440*/  IMAD R12, R12, UR5, RZ ;  /* 0x000000050c0c7c24 */ /* 0x000fe2000f8e02ff */
[-C--:B------:R-:W-:Y:S01]  /*10450*/  LEA.HI.X.SX32 R19, R19, R2.reuse, 0x1, P0 ;  /* 0x0000000213137211 */ /* 0x080fe200000f0eff */
[----:B------:R-:W-:Y:S01]  /*10460*/  IMAD R11, R11, UR5, RZ ;  /* 0x000000050b0b7c24 */ /* 0x000fe2000f8e02ff */
[----:B------:R-:W-:-:S02]  /*10470*/  LEA.HI.X.SX32 R18, R18, R2, 0x1, P4 ;  /* 0x0000000212127211 */ /* 0x000fc400020f0eff */
[----:B0-----:R-:W-:Y:S01]  /*10480*/  IADD3 R20, P0, R12, R3, RZ ;  /* 0x000000030c147210 */ /* 0x001fe20007f1e0ff */
[----:B------:R-:W-:Y:S01]  /*10490*/  IMAD R10, R10, UR5, RZ ;  /* 0x000000050a0a7c24 */ /* 0x000fe2000f8e02ff */
[----:B------:R0:W-:Y:S01]  /*104a0*/  STL [R1+0x3e4], R19 ;  /* 0x0003e41301007387 */ /* 0x0001e20000100800 */
[-C--:B------:R-:W-:Y:S01]  /*104b0*/  LEA.HI.X.SX32 R17, R17, R2.reuse, 0x1, P6 ;  /* 0x0000000211117211 */ /* 0x080fe200030f0eff */
[----:B------:R-:W-:Y:S02]  /*104c0*/  IMAD R9, R9, UR5, RZ ;  /* 0x0000000509097c24 */ /* 0x000fe4000f8e02ff */
[----:B------:R-:W-:Y:S01]  /*104d0*/  STL [R1+0x420], R20 ;  /* 0x0004201401007387 */ /* 0x000fe20000100800 */
[----:B------:R-:W-:-:S03]  /*104e0*/  LEA.HI.X.SX32 R16, R16, R2, 0x1, P5 ;  /* 0x0000000210107211 */ /* 0x000fc600028f0eff */
[----:B------:R1:W-:Y:S01]  /*104f0*/  STL [R1+0x3ec], R18 ;  /* 0x0003ec1201007387 */ /* 0x0003e20000100800 */
[----:B0-----:R-:W-:Y:S01]  /*10500*/  IADD3 R19, P4, R11, R3, RZ ;  /* 0x000000030b137210 */ /* 0x001fe20007f9e0ff */
[----:B------:R-:W-:Y:S01]  /*10510*/  IMAD R8, R8, UR5, RZ ;  /* 0x0000000508087c24 */ /* 0x000fe2000f8e02ff */
[----:B------:R-:W-:-:S03]  /*10520*/  LEA.HI.X.SX32 R15, R15, R2, 0x1, P3 ;  /* 0x000000020f0f7211 */ /* 0x000fc600018f0eff */
[----:B------:R-:W-:Y:S01]  /*10530*/  STL [R1+0x428], R19 ;  /* 0x0004281301007387 */ /* 0x000fe20000100800 */
[----:B-1----:R-:W-:-:S03]  /*10540*/  IADD3 R18, P6, R10, R3, RZ ;  /* 0x000000030a127210 */ /* 0x002fc60007fde0ff */
[----:B------:R0:W-:Y:S01]  /*10550*/  STL [R1+0x3f4], R17 ;  /* 0x0003f41101007387 */ /* 0x0001e20000100800 */
[----:B------:R-:W-:-:S03]  /*10560*/  IMAD R7, R7, UR5, RZ ;  /* 0x0000000507077c24 */ /* 0x000fc6000f8e02ff */
        /* <DEDUP_REMOVED lines=23> */
[----:B0-----:R-:W-:Y:S02]  /*106e0*/  IADD3 R13, P0, R5, R3, RZ ;  /* 0x00000003050d7210 */ /* 0x001fe40007f1e0ff */
[----:B------:R-:W-:-:S03]  /*106f0*/  LEA.HI.X.SX32 R9, R9, R2, 0x1, P5 ;  /* 0x0000000209097211 */ /* 0x000fc600028f0eff */
[----:B------:R-:W-:Y:S01]  /*10700*/  STL [R1+0x458], R13 ;  /* 0x0004580d01007387 */ /* 0x000fe20000100800 */
[----:B-1----:R-:W-:-:S03]  /*10710*/  IADD3 R12, P4, R4, R3, RZ ;  /* 0x00000003040c7210 */ /* 0x002fc60007f9e0ff */
[----:B------:R0:W-:Y:S01]  /*10720*/  STL [R1+0x424], R11 ;  /* 0x0004240b01007387 */ /* 0x0001e20000100800 */
[----:B------:R-:W-:-:S03]  /*10730*/  LEA.HI.X.SX32 R8, R8, R2, 0x1, P3 ;  /* 0x0000000208087211 */ /* 0x000fc600018f0eff */
[----:B------:R-:W-:Y:S04]  /*10740*/  STL [R1+0x460], R12 ;  /* 0x0004600c01007387 */ /* 0x000fe80000100800 */
[----:B------:R2:W-:Y:S01]  /*10750*/  STL [R1+0x42c], R10 ;  /* 0x00042c0a01007387 */ /* 0x0005e20000100800 */
[----:B0-----:R-:W-:Y:S02]  /*10760*/  IADD3 R11, P6, R84, R3, RZ ;  /* 0x00000003540b7210 */ /* 0x001fe40007fde0ff */
[----:B------:R-:W-:-:S03]  /*10770*/  LEA.HI.X.SX32 R7, R7, R2, 0x1, P2 ;  /* 0x0000000207077211 */ /* 0x000fc600010f0eff */
[----:B------:R-:W-:Y:S04]  /*10780*/  STL [R1+0x468], R11 ;  /* 0x0004680b01007387 */ /* 0x000fe80000100800 */
[----:B------:R0:W-:Y:S01]  /*10790*/  STL [R1+0x434], R9 ;  /* 0x0004340901007387 */ /* 0x0001e20000100800 */
[-C--:B------:R-:W-:Y:S02]  /*107a0*/  LEA.HI.X.SX32 R6, R6, R2.reuse, 0x1, P1 ;  /* 0x0000000206067211 */ /* 0x080fe400008f0eff */
[-C--:B------:R-:W-:Y:S02]  /*107b0*/  LEA.HI.X.SX32 R5, R5, R2.reuse, 0x1, P0 ;  /* 0x0000000205057211 */ /* 0x080fe400000f0eff */
[----:B------:R-:W-:Y:S01]  /*107c0*/  LEA.HI.X.SX32 R4, R4, R2, 0x1, P4 ;  /* 0x0000000204047211 */ /* 0x000fe200020f0eff */
[----:B----4-:R-:W-:-:S02]  /*107d0*/  IMAD R85, R85, UR5, RZ ;  /* 0x0000000555557c24 */ /* 0x010fc4000f8e02ff */
[----:B---3--:R-:W-:Y:S02]  /*107e0*/  IMAD R86, R86, UR5, RZ ;  /* 0x0000000556567c24 */ /* 0x008fe4000f8e02ff */
        /* <DEDUP_REMOVED lines=17> */
[----:B------:R-:W-:Y:S01]  /*10900*/  IMAD R104, R104, UR5, RZ ;  /* 0x0000000568687c24 */ /* 0x000fe2000f8e02ff */
[----:B--2---:R-:W-:-:S05]  /*10910*/  IADD3 R10, P5, R74, R3, RZ ;  /* 0x000000034a0a7210 */ /* 0x004fca0007fbe0ff */
[----:B------:R-:W-:Y:S04]  /*10920*/  STL [R1+0x470], R10 ;  /* 0x0004700a01007387 */ /* 0x000fe80000100800 */
[----:B------:R1:W-:Y:S01]  /*10930*/  STL [R1+0x43c], R8 ;  /* 0x00043c0801007387 */ /* 0x0003e20000100800 */
[----:B0-----:R-:W-:-:S05]  /*10940*/  IADD3 R9, P3, R75, R3, RZ ;  /* 0x000000034b097210 */ /* 0x001fca0007f7e0ff */
[----:B------:R-:W-:Y:S01]  /*10950*/  STL [R1+0x478], R9 ;  /* 0x0004780901007387 */ /* 0x000fe20000100800 */
[----:B-1----:R-:W-:-:S03]  /*10960*/  IADD3 R8, P2, R76, R3, RZ ;  /* 0x000000034c087210 */ /* 0x002fc60007f5e0ff */
[----:B------:R0:W-:Y:S04]  /*10970*/  STL [R1+0x444], R7 ;  /* 0x0004440701007387 */ /* 0x0001e80000100800 */
[----:B------:R-:W-:Y:S04]  /*10980*/  STL [R1+0x480], R8 ;  /* 0x0004800801007387 */ /* 0x000fe80000100800 */
[----:B------:R1:W-:Y:S01]  /*10990*/  STL [R1+0x44c], R6 ;  /* 0x00044c0601007387 */ /* 0x0003e20000100800 */
[----:B0-----:R-:W-:-:S05]  /*109a0*/  IADD3 R7, P1, R77, R3, RZ ;  /* 0x000000034d077210 */ /* 0x001fca0007f3e0ff */
[----:B------:R-:W-:Y:S01]  /*109b0*/  STL [R1+0x488], R7 ;  /* 0x0004880701007387 */ /* 0x000fe20000100800 */
[----:B-1----:R-:W-:-:S03]  /*109c0*/  IADD3 R6, P0, R78, R3, RZ ;  /* 0x000000034e067210 */ /* 0x002fc60007f1e0ff */
[----:B------:R0:W-:Y:S04]  /*109d0*/  STL [R1+0x454], R5 ;  /* 0x0004540501007387 */ /* 0x0001e80000100800 */
[----:B------:R1:W-:Y:S04]  /*109e0*/  STL [R1+0x490], R6 ;  /* 0x0004900601007387 */ /* 0x0003e80000100800 */
[----:B------:R2:W-:Y:S01]  /*109f0*/  STL [R1+0x45c], R4 ;  /* 0x00045c0401007387 */ /* 0x0005e20000100800 */
[----:B0-----:R-:W-:Y:S02]  /*10a00*/  IADD3 R5, P4, R79, R3, RZ ;  /* 0x000000034f057210 */ /* 0x001fe40007f9e0ff */
[----:B-1----:R-:W-:-:S03]  /*10a10*/  LEA.HI.X.SX32 R6, R84, R2, 0x1, P6 ;  /* 0x0000000254067211 */ /* 0x002fc600030f0eff */
[----:B------:R0:W-:Y:S01]  /*10a20*/  STL [R1+0x498], R5 ;  /* 0x0004980501007387 */ /* 0x0001e20000100800 */
[----:B--2---:R-:W-:-:S03]  /*10a30*/  IADD3 R4, P6, R0, R3, RZ ;  /* 0x0000000300047210 */ /* 0x004fc60007fde0ff */
[----:B------:R1:W-:Y:S04]  /*10a40*/  STL [R1+0x464], R6 ;  /* 0x0004640601007387 */ /* 0x0003e80000100800 */
[----:B------:R2:W-:Y:S01]  /*10a50*/  STL [R1+0x4a0], R4 ;  /* 0x0004a00401007387 */ /* 0x0005e20000100800 */
[----:B0-----:R-:W-:Y:S02]  /*10a60*/  LEA.HI.X.SX32 R5, R74, R2, 0x1, P5 ;  /* 0x000000024a057211 */ /* 0x001fe400028f0eff */
[----:B-1----:R-:W-:-:S03]  /*10a70*/  IADD3 R6, P5, R85, R3, RZ ;  /* 0x0000000355067210 */ /* 0x002fc60007fbe0ff */
[----:B------:R0:W-:Y:S01]  /*10a80*/  STL [R1+0x46c], R5 ;  /* 0x00046c0501007387 */ /* 0x0001e20000100800 */
[----:B--2---:R-:W-:-:S03]  /*10a90*/  LEA.HI.X.SX32 R4, R75, R2, 0x1, P3 ;  /* 0x000000024b047211 */ /* 0x004fc600018f0eff */
        /* <DEDUP_REMOVED lines=18> */
[----:B------:R1:W-:Y:S01]  /*10bc0*/  STL [R1+0x494], R6 ;  /* 0x0004940601007387 */ /* 0x0003e20000100800 */
[----:B0-----:R-:W-:-:S03]  /*10bd0*/  LEA.HI.X.SX32 R5, R0, R2, 0x1, P6 ;  /* 0x0000000200057211 */ /* 0x001fc600030f0eff */
[----:B------:R-:W2:Y:S04]  /*10be0*/  LDL.LU R0, [R1+0xe30] ;  /* 0x000e300001007983 */ /* 0x000ea80000300800 */
[----:B------:R0:W-:Y:S01]  /*10bf0*/  STL [R1+0x4d0], R4 ;  /* 0x0004d00401007387 */ /* 0x0001e20000100800 */
[----:B-1----:R-:W-:-:S03]  /*10c00*/  LEA.HI.X.SX32 R6, R85, R2, 0x1, P5 ;  /* 0x0000000255067211 */ /* 0x002fc600028f0eff */
[----:B------:R1:W-:Y:S01]  /*10c10*/  STL [R1+0x49c], R5 ;  /* 0x00049c0501007387 */ /* 0x0003e20000100800 */
[-C--:B0-----:R-:W-:Y:S02]  /*10c20*/  IADD3 R4, P6, R91, R3.reuse, RZ ;  /* 0x000000035b047210 */ /* 0x081fe40007fde0ff */
[----:B-1----:R-:W-:-:S03]  /*10c30*/  IADD3 R5, P5, R92, R3, RZ ;  /* 0x000000035c057210 */ /* 0x002fc60007fbe0ff */
[----:B------:R0:W-:Y:S04]  /*10c40*/  STL [R1+0x4d8], R4 ;  /* 0x0004d80401007387 */ /* 0x0001e80000100800 */
[----:B------:R1:W-:Y:S01]  /*10c50*/  STL [R1+0x4a4], R6 ;  /* 0x0004a40601007387 */ /* 0x0003e20000100800 */
[----:B0-----:R-:W-:-:S03]  /*10c60*/  LEA.HI.X.SX32 R4, R86, R2, 0x1, P3 ;  /* 0x0000000256047211 */ /* 0x001fc600018f0eff */
[----:B------:R0:W-:Y:S01]  /*10c70*/  STL [R1+0x4e0], R5 ;  /* 0x0004e00501007387 */ /* 0x0001e20000100800 */
[----:B-1----:R-:W-:-:S03]  /*10c80*/  IADD3 R6, P3, R93, R3, RZ ;  /* 0x000000035d067210 */ /* 0x002fc60007f7e0ff */
[----:B------:R1:W-:Y:S01]  /*10c90*/  STL [R1+0x4ac], R4 ;  /* 0x0004ac0401007387 */ /* 0x0003e20000100800 */
[----:B0-----:R-:W-:-:S03]  /*10ca0*/  LEA.HI.X.SX32 R5, R87, R2, 0x1, P2 ;  /* 0x0000000257057211 */ /* 0x001fc600010f0eff */
[----:B------:R0:W-:Y:S01]  /*10cb0*/  STL [R1+0x4e8], R6 ;  /* 0x0004e80601007387 */ /* 0x0001e20000100800 */
[----:B-1----:R-:W-:-:S03]  /*10cc0*/  IADD3 R4, P2, R94, R3, RZ ;  /* 0x000000035e047210 */ /* 0x002fc60007f5e0ff */
[----:B------:R1:W-:Y:S04]  /*10cd0*/  STL [R1+0x4b4], R5 ;  /* 0x0004b40501007387 */ /* 0x0003e80000100800 */
[----:B------:R3:W-:Y:S01]  /*10ce0*/  STL [R1+0x4f0], R4 ;  /* 0x0004f00401007387 */ /* 0x0007e20000100800 */
[----:B0-----:R-:W-:Y:S02]  /*10cf0*/  LEA.HI.X.SX32 R6, R88, R2, 0x1, P1 ;  /* 0x0000000258067211 */ /* 0x001fe400008f0eff */
[----:B-1----:R-:W-:-:S03]  /*10d00*/  IADD3 R5, P1, R95, R3, RZ ;  /* 0x000000035f057210 */ /* 0x002fc60007f3e0ff */
[----:B------:R0:W-:Y:S01]  /*10d10*/  STL [R1+0x4bc], R6 ;  /* 0x0004bc0601007387 */ /* 0x0001e20000100800 */
[----:B---3--:R-:W-:-:S03]  /*10d20*/  LEA.HI.X.SX32 R4, R89, R2, 0x1, P0 ;  /* 0x0000000259047211 */ /* 0x008fc600000f0eff */
[----:B------:R1:W-:Y:S04]  /*10d30*/  STL [R1+0x4f8], R5 ;  /* 0x0004f80501007387 */ /* 0x0003e80000100800 */
[----:B------:R3:W-:Y:S01]  /*10d40*/  STL [R1+0x4c4], R4 ;  /* 0x0004c40401007387 */ /* 0x0007e20000100800 */
[----:B0-----:R-:W-:Y:S02]  /*10d50*/  IADD3 R6, P0, R96, R3, RZ ;  /* 0x0000000360067210 */ /* 0x001fe40007f1e0ff */
[----:B-1----:R-:W-:-:S03]  /*10d60*/  LEA.HI.X.SX32 R5, R90, R2, 0x1, P4 ;  /* 0x000000025a057211 */ /* 0x002fc600020f0eff */
[----:B------:R0:W-:Y:S01]  /*10d70*/  STL [R1+0x500], R6 ;  /* 0x0005000601007387 */ /* 0x0001e20000100800 */
[----:B---3--:R-:W-:-:S03]  /*10d80*/  IADD3 R4, P4, R97, R3, RZ ;  /* 0x0000000361047210 */ /* 0x008fc60007f9e0ff */
        /* <DEDUP_REMOVED lines=24> */
[----:B------:R1:W-:Y:S01]  /*10f10*/  STL [R1+0x4fc], R5 ;  /* 0x0004fc0501007387 */ /* 0x0003e20000100800 */
[----:B------:R-:W-:-:S03]  /*10f20*/  IMAD R105, R105, UR5, RZ ;  /* 0x0000000569697c24 */ /* 0x000fc6000f8e02ff */
[----:B------:R3:W-:Y:S01]  /*10f30*/  STL [R1+0x538], R4 ;  /* 0x0005380401007387 */ /* 0x0007e20000100800 */
[----:B0-----:R-:W-:Y:S01]  /*10f40*/  LEA.HI.X.SX32 R6, R97, R2, 0x1, P4 ;  /* 0x0000000261067211 */ /* 0x001fe200020f0eff */
[----:B------:R-:W-:Y:S01]  /*10f50*/  IMAD R106, R106, UR5, RZ ;  /* 0x000000056a6a7c24 */ /* 0x000fe2000f8e02ff */
[----:B-1----:R-:W-:-:S03]  /*10f60*/  IADD3 R5, P4, R104, R3, RZ ;  /* 0x0000000368057210 */ /* 0x002fc60007f9e0ff */
[----:B------:R0:W-:Y:S01]  /*10f70*/  STL [R1+0x504], R6 ;  /* 0x0005040601007387 */ /* 0x0001e20000100800 */
[----:B---3--:R-:W-:-:S03]  /*10f80*/  LEA.HI.X.SX32 R4, R98, R2, 0x1, P6 ;  /* 0x0000000262047211 */ /* 0x008fc600030f0eff */
[----:B------:R1:W-:Y:S01]  /*10f90*/  STL [R1+0x540], R5 ;  /* 0x0005400501007387 */ /* 0x0003e20000100800 */
[----:B------:R-:W-:-:S03]  /*10fa0*/  IMAD R107, R107, UR5, RZ ;  /* 0x000000056b6b7c24 */ /* 0x000fc6000f8e02ff */
        /* <DEDUP_REMOVED lines=736> */
[-C--:B0-----:R-:W-:Y:S01]  /*13db0*/  IADD3 R6, P6, R80, R3.reuse, RZ ;  /* 0x0000000350067210 */ /* 0x081fe20007fde0ff */
[----:B------:R-:W0:Y:S01]  /*13dc0*/  S2R R79, SR_TID.X ;  /* 0x00000000004f7919 */ /* 0x000e220000002100 */
[----:B-1----:R-:W-:Y:S02]  /*13dd0*/  LEA.HI.X.SX32 R5, R247, R2, 0x1, P5 ;  /* 0x00000002f7057211 */ /* 0x002fe400028f0eff */
[----:B---3--:R-:W-:Y:S01]  /*13de0*/  IADD3 R4, P5, R82, R3, RZ ;  /* 0x0000000352047210 */ /* 0x008fe20007fbe0ff */
[----:B------:R1:W-:Y:S01]  /*13df0*/  STL [R1+0xdec], R6 ;  /* 0x000dec0601007387 */ /* 0x0003e20000100800 */
[----:B------:R-:W-:-:S03]  /*13e00*/  IMAD R83, R83, UR5, RZ ;  /* 0x0000000553537c24 */ /* 0x000fc6000f8e02ff */
[----:B------:R3:W-:Y:S01]  /*13e10*/  STL [R1+0xdc4], R5 ;  /* 0x000dc40501007387 */ /* 0x0007e20000100800 */
[----:B------:R-:W-:-:S03]  /*13e20*/  IMAD R125, R125, UR5, RZ ;  /* 0x000000057d7d7c24 */ /* 0x000fc6000f8e02ff */
[----:B------:R4:W-:Y:S01]  /*13e30*/  STL [R1+0xdf8], R4 ;  /* 0x000df80401007387 */ /* 0x0009e20000100800 */
[----:B-1----:R-:W-:Y:S02]  /*13e40*/  LEA.HI.X.SX32 R6, R248, R2, 0x1, P3 ;  /* 0x00000002f8067211 */ /* 0x002fe400018f0eff */
[----:B---3--:R-:W-:-:S03]  /*13e50*/  IADD3 R5, P3, R81, R3, RZ ;  /* 0x0000000351057210 */ /* 0x008fc60007f7e0ff */
[----:B------:R1:W-:Y:S01]  /*13e60*/  STL [R1+0xdcc], R6 ;  /* 0x000dcc0601007387 */ /* 0x0003e20000100800 */
[----:B----4-:R-:W-:-:S03]  /*13e70*/  LEA.HI.X.SX32 R4, R249, R2, 0x1, P2 ;  /* 0x00000002f9047211 */ /* 0x010fc600010f0eff */
[----:B------:R3:W-:Y:S04]  /*13e80*/  STL [R1+0xdf0], R5 ;  /* 0x000df00501007387 */ /* 0x0007e80000100800 */
[----:B------:R4:W-:Y:S01]  /*13e90*/  STL [R1+0xdd4], R4 ;  /* 0x000dd40401007387 */ /* 0x0009e20000100800 */
[----:B-1----:R-:W-:Y:S02]  /*13ea0*/  IADD3 R6, P2, R83, R3, RZ ;  /* 0x0000000353067210 */ /* 0x002fe40007f5e0ff */
[----:B---3--:R-:W-:-:S03]  /*13eb0*/  LEA.HI.X.SX32 R5, R250, R2, 0x1, P1 ;  /* 0x00000002fa057211 */ /* 0x008fc600008f0eff */
[----:B------:R-:W-:Y:S01]  /*13ec0*/  STL [R1+0xdf4], R6 ;  /* 0x000df40601007387 */ /* 0x000fe20000100800 */
[----:B----4-:R-:W-:Y:S02]  /*13ed0*/  IADD3 R4, P1, R125, R3, RZ ;  /* 0x000000037d047210 */ /* 0x010fe40007f3e0ff */
[-C--:B------:R-:W-:Y:S01]  /*13ee0*/  LEA.HI.X.SX32 R3, R251, R2.reuse, 0x1, P0 ;  /* 0x00000002fb037211 */ /* 0x080fe200000f0eff */
[----:B------:R-:W-:Y:S04]  /*13ef0*/  STL [R1+0xddc], R5 ;  /* 0x000ddc0501007387 */ /* 0x000fe80000100800 */
[----:B------:R1:W-:Y:S04]  /*13f00*/  STL [R1+0x9f8], R4 ;  /* 0x0009f80401007387 */ /* 0x0003e80000100800 */
[----:B------:R3:W-:Y:S01]  /*13f10*/  STL [R1+0x9e4], R3 ;  /* 0x0009e40301007387 */ /* 0x0007e20000100800 */
[----:B-1----:R-:W-:-:S02]  /*13f20*/  LEA.HI.X.SX32 R4, R252, R2, 0x1, P4 ;  /* 0x00000002fc047211 */ /* 0x002fc400020f0eff */
[----:B---3--:R-:W-:-:S03]  /*13f30*/  LEA.HI.X.SX32 R3, R80, R2, 0x1, P6 ;  /* 0x0000000250037211 */ /* 0x008fc600030f0eff */
[----:B------:R1:W-:Y:S01]  /*13f40*/  STL [R1+0x9e8], R4 ;  /* 0x0009e80401007387 */ /* 0x0003e20000100800 */
[----:B------:R-:W-:-:S03]  /*13f50*/  LEA.HI.X.SX32 R5, R82, R2, 0x1, P5 ;  /* 0x0000000252057211 */ /* 0x000fc600028f0eff */
[----:B------:R3:W-:Y:S01]  /*13f60*/  STL [R1+0x9ec], R3 ;  /* 0x0009ec0301007387 */ /* 0x0007e20000100800 */
[----:B--2---:R-:W-:Y:S02]  /*13f70*/  IADD3 R17, P0, R0, UR6, RZ ;  /* 0x0000000600117c10 */ /* 0x004fe4000ff1e0ff */
[-C--:B-1----:R-:W-:Y:S01]  /*13f80*/  LEA.HI.X.SX32 R4, R81, R2.reuse, 0x1, P3 ;  /* 0x0000000251047211 */ /* 0x082fe200018f0eff */
[----:B------:R-:W-:Y:S01]  /*13f90*/  STL [R1+0x9fc], R5 ;  /* 0x0009fc0501007387 */ /* 0x000fe20000100800 */
[----:B---3--:R-:W-:-:S03]  /*13fa0*/  LEA.HI.X.SX32 R3, R83, R2, 0x1, P2 ;  /* 0x0000000253037211 */ /* 0x008fc600010f0eff */
[----:B------:R-:W-:Y:S01]  /*13fb0*/  STL [R1+0x9f0], R4 ;  /* 0x0009f00401007387 */ /* 0x000fe20000100800 */
[----:B------:R-:W-:-:S03]  /*13fc0*/  LEA.HI.X.SX32 R2, R125, R2, 0x1, P1 ;  /* 0x000000027d027211 */ /* 0x000fc600008f0eff */
[----:B------:R0:W-:Y:S01]  /*13fd0*/  STL [R1+0x9f4], R3 ;  /* 0x0009f40301007387 */ /* 0x0001e20000100800 */
[----:B------:R-:W-:-:S03]  /*13fe0*/  LEA.HI.X.SX32 R16, R0, UR7, 0x1, P0 ;  /* 0x0000000700107c11 */ /* 0x000fc600080f0eff */
[----:B------:R1:W5:Y:S01]  /*13ff0*/  LDL.LU R0, [R1+0xe2c] ;  /* 0x000e2c0001007983 */ /* 0x0003620000300800 */
[----:B0-----:R-:W-:-:S03]  /*14000*/  IMAD.SHL.U32 R3, R79, 0x10, RZ ;  /* 0x000000104f037824 */ /* 0x001fc600078e00ff */
[----:B------:R0:W-:Y:S04]  /*14010*/  STL [R1+0x5e8], R2 ;  /* 0x0005e80201007387 */ /* 0x0001e80000100800 */
[----:B------:R2:W-:Y:S04]  /*14020*/  STL [R1+0xe24], R3 ;  /* 0x000e240301007387 */ /* 0x0005e80000100800 */
[----:B------:R-:W-:Y:S01]  /*14030*/  STL [R1+0x200], RZ ;  /* 0x000200ff01007387 */ /* 0x000fe20000100800 */
[----:B0-----:R-:W0:Y:S03]  /*14040*/  LDC R2, c[0x0][0x238] ;  /* 0x00008e00ff027b82 */ /* 0x001e260000000800 */
[----:B------:R-:W-:Y:S04]  /*14050*/  STL [R1], RZ ;  /* 0x000000ff01007387 */ /* 0x000fe80000100800 */
[----:B------:R-:W-:Y:S04]  /*14060*/  STL [R1+0x4], RZ ;  /* 0x000004ff01007387 */ /* 0x000fe80000100800 */
        /* <DEDUP_REMOVED lines=125> */
[----:B------:R-:W-:Y:S01]  /*14840*/  STL [R1+0x1fc], RZ ;  /* 0x0001fcff01007387 */ /* 0x000fe20000100800 */
[----:B------:R-:W-:Y:S01]  /*14850*/  UIADD3 UR6, UR8, 0x8000, URZ ;  /* 0x0000800008067890 */ /* 0x000fe2000fffe03f */
[----:B------:R-:W-:-:S02]  /*14860*/  LOP3.LUT R209, R79, 0x7f, RZ, 0xc0, !PT ;  /* 0x0000007f4fd17812 */ /* 0x000fc400078ec0ff */
[----:B------:R-:W-:Y:S02]  /*14870*/  CS2R R24, SRZ ;  /* 0x0000000000187805 */ /* 0x000fe4000001ff00 */
[----:B------:R-:W-:Y:S02]  /*14880*/  CS2R R26, SRZ ;  /* 0x00000000001a7805 */ /* 0x000fe4000001ff00 */
[----:B------:R-:W-:Y:S02]  /*14890*/  CS2R R28, SRZ ;  /* 0x00000000001c7805 */ /* 0x000fe4000001ff00 */
[----:B------:R-:W-:Y:S02]  /*148a0*/  CS2R R30, SRZ ;  /* 0x00000000001e7805 */ /* 0x000fe4000001ff00 */
[----:B------:R-:W-:Y:S02]  /*148b0*/  CS2R R32, SRZ ;  /* 0x0000000000207805 */ /* 0x000fe4000001ff00 */
[----:B------:R-:W-:-:S02]  /*148c0*/  CS2R R34, SRZ ;  /* 0x0000000000227805 */ /* 0x000fc4000001ff00 */
        /* <DEDUP_REMOVED lines=31> */
[----:B------:R-:W-:Y:S01]  /*14ac0*/  CS2R R98, SRZ ;  /* 0x0000000000627805 */ /* 0x000fe2000001ff00 */
[----:B------:R-:W-:Y:S01]  /*14ad0*/  USHF.R.U32.HI UR14, URZ, 0x4, UR8 ;  /* 0x000000043f0e7899 */ /* 0x000fe20008011608 */
[----:B------:R-:W-:Y:S01]  /*14ae0*/  UMOV UR4, URZ ;  /* 0x0000003f00047c82 */ /* 0x000fe20008000000 */
[----:B------:R-:W-:Y:S01]  /*14af0*/  UMOV UR5, URZ ;  /* 0x0000003f00057c82 */ /* 0x000fe20008000000 */
[----:B------:R-:W-:Y:S02]  /*14b00*/  USHF.L.U32 UR9, UR9, 0x7, URZ ;  /* 0x0000000709097899 */ /* 0x000fe4000800063f */
[----:B------:R-:W-:Y:S01]  /*14b10*/  USHF.R.U32.HI UR6, URZ, 0x4, UR6 ;  /* 0x000000043f067899 */ /* 0x000fe20008011606 */
[----:B------:R-:W3:Y:S01]  /*14b20*/  LDC R210, c[0x0][0x230] ;  /* 0x00008c00ffd27b82 */ /* 0x000ee20000000800 */
[----:B--2---:R-:W-:Y:S01]  /*14b30*/  LOP3.LUT R3, R3, 0x70, RZ, 0xc0, !PT ;  /* 0x0000007003037812 */ /* 0x004fe200078ec0ff */
[C---:B0-----:R-:W-:Y:S01]  /*14b40*/  IMAD R4, R2.reuse, 0x7f, RZ ;  /* 0x0000007f02047824 */ /* 0x041fe200078e02ff */
[----:B------:R-:W-:Y:S01]  /*14b50*/  USGXT.U32 UR14, UR14, 0xe ;  /* 0x0000000e0e0e789a */ /* 0x000fe20008000000 */
[C---:B------:R-:W-:Y:S01]  /*14b60*/  IMAD R5, R2.reuse, 0x7e, RZ ;  /* 0x0000007e02057824 */ /* 0x040fe200078e02ff */
[----:B------:R-:W-:Y:S01]  /*14b70*/  USGXT.U32 UR12, UR6, 0xe ;  /* 0x0000000e060c789a */ /* 0x000fe20008000000 */
[----:B------:R-:W-:Y:S01]  /*14b80*/  IMAD R3, R209, 0x80, R3 ;  /* 0x00000080d1037824 */ /* 0x000fe200078e0203 */
[----:B------:R-:W-:Y:S01]  /*14b90*/  UIADD3 UR6, UP1, UR14, 0x2, URZ ;  /* 0x000000020e067890 */ /* 0x000fe2000ff3e03f */
[C---:B------:R-:W-:Y:S01]  /*14ba0*/  IMAD R6, R2.reuse, 0x7d, RZ ;  /* 0x0000007d02067824 */ /* 0x040fe200078e02ff */
[-C--:B------:R-:W-:Y:S01]  /*14bb0*/  IADD3 R209, P4, R5, R17.reuse, RZ ;  /* 0x0000001105d17210 */ /* 0x080fe20007f9e0ff */
[C---:B------:R-:W-:Y:S01]  /*14bc0*/  IMAD R7, R2.reuse, 0x7c, RZ ;  /* 0x0000007c02077824 */ /* 0x040fe200078e02ff */
[----:B------:R-:W-:Y:S01]  /*14bd0*/  STL [R1+0xe00], R3 ;  /* 0x000e000301007387 */ /* 0x000fe20000100800 */
[C---:B------:R-:W-:Y:S01]  /*14be0*/  IMAD R8, R2.reuse, 0x7b, RZ ;  /* 0x0000007b02087824 */ /* 0x040fe200078e02ff */
[----:B------:R-:W-:Y:S01]  /*14bf0*/  UIADD3 UR10, UP0, UR12, 0x2, URZ ;  /* 0x000000020c0a7890 */ /* 0x000fe2000ff1e03f */
[C---:B------:R-:W-:Y:S01]  /*14c00*/  IMAD R9, R2.reuse, 0x7a, RZ ;  /* 0x0000007a02097824 */ /* 0x040fe200078e02ff */
[-C--:B------:R-:W-:Y:S01]  /*14c10*/  IADD3 R211, P6, R7, R17.reuse, RZ ;  /* 0x0000001107d37210 */ /* 0x080fe20007fde0ff */
[C---:B------:R-:W-:Y:S01]  /*14c20*/  IMAD R10, R2.reuse, 0x79, RZ ;  /* 0x00000079020a7824 */ /* 0x040fe200078e02ff */
[----:B------:R-:W-:Y:S01]  /*14c30*/  UIADD3.X UR7, UR5, 0x40000040, URZ, UP1, !UPT ;  /* 0x4000004005077890 */ /* 0x000fe20008ffe43f */
[C---:B------:R-:W-:Y:S01]  /*14c40*/  IMAD R11, R2.reuse, 0x78, RZ ;  /* 0x00000078020b7824 */ /* 0x040fe200078e02ff */
[----:B------:R-:W-:Y:S01]  /*14c50*/  UIADD3.X UR5, UR4, 0x40000040, URZ, UP0, !UPT ;  /* 0x4000004004057890 */ /* 0x000fe200087fe43f */
[C---:B------:R-:W-:Y:S01]  /*14c60*/  IMAD R12, R2.reuse, 0x77, RZ ;  /* 0x00000077020c7824 */ /* 0x040fe200078e02ff */
[----:B------:R-:W-:Y:S01]  /*14c70*/  USHF.R.S32.HI UR11, URZ, 0x1f, UR9 ;  /* 0x0000001f3f0b7899 */ /* 0x000fe20008011409 */
[----:B------:R-:W-:Y:S01]  /*14c80*/  IMAD R13, R2, 0x76, RZ ;  /* 0x00000076020d7824 */ /* 0x000fe200078e02ff */
[----:B------:R-:W-:Y:S01]  /*14c90*/  UMOV UR4, UR10 ;  /* 0x0000000a00047c82 */ /* 0x000fe20008000000 */
[----:B---3--:R-:W-:Y:S01]  /*14ca0*/  VIADD R210, R210, 0x7f ;  /* 0x0000007fd2d27836 */ /* 0x008fe20000000000 */
[----:B------:R-:W-:Y:S01]  /*14cb0*/  UIADD3.64 UR26, UR6, 0x2, URZ ;  /* 0x00000002061a7897 */ /* 0x000fe2000fffe03f */
[C---:B------:R-:W-:Y:S01]  /*14cc0*/  IMAD R14, R2.reuse, 0x75, RZ ;  /* 0x00000075020e7824 */ /* 0x040fe200078e02ff */
[----:B------:R-:W-:Y:S01]  /*14cd0*/  UIADD3.64 UR22, UR6, 0x4, URZ ;  /* 0x0000000406167897 */ /* 0x000fe2000fffe03f */
[C---:B------:R-:W-:Y:S01]  /*14ce0*/  IMAD R15, R2.reuse, 0x74, RZ ;  /* 0x00000074020f7824 */ /* 0x040fe200078e02ff */
[----:B------:R-:W-:Y:S01]  /*14cf0*/  SHF.R.S32.HI R202, RZ, 0x1f, R210 ;  /* 0x0000001fffca7819 */ /* 0x000fe200000114d2 */
[C---:B------:R-:W-:Y:S01]  /*14d00*/  IMAD R18, R2.reuse, 0x73, RZ ;  /* 0x0000007302127824 */ /* 0x040fe200078e02ff */
[----:B------:R-:W-:Y:S01]  /*14d10*/  UIADD3.64 UR24, UR4, 0x2, URZ ;  /* 0x0000000204187897 */ /* 0x000fe2000fffe03f */
[----:B------:R-:W-:Y:S01]  /*14d20*/  IMAD R19, R2, 0x72, RZ ;  /* 0x0000007202137824 */ /* 0x000fe200078e02ff */
[----:B------:R-:W-:Y:S01]  /*14d30*/  LEA.HI R210, R202, R210, RZ, 0x7 ;  /* 0x000000d2cad27211 */ /* 0x000fe200078f38ff */
[C---:B------:R-:W-:Y:S01]  /*14d40*/  IMAD R20, R2.reuse, 0x71, RZ ;  /* 0x0000007102147824 */ /* 0x040fe200078e02ff */
[----:B------:R-:W-:Y:S01]  /*14d50*/  UIADD3.64 UR20, UR4, 0x4, URZ ;  /* 0x0000000404147897 */ /* 0x000fe2000fffe03f */
[C---:B------:R-:W-:Y:S01]  /*14d60*/  IMAD R21, R2.reuse, 0x70, RZ ;  /* 0x0000007002157824 */ /* 0x040fe200078e02ff */
[----:B------:R-:W-:Y:S01]  /*14d70*/  SHF.R.S32.HI R210, RZ, 0x7, R210 ;  /* 0x00000007ffd27819 */ /* 0x000fe200000114d2 */
[----:B------:R-:W-:Y:S01]  /*14d80*/  IMAD R22, R2, 0x6f, RZ ;  /* 0x0000006f02167824 */ /* 0x000fe200078e02ff */
[-C--:B------:R-:W-:Y:S01]  /*14d90*/  IADD3 R210, P3, R4, R17.reuse, RZ ;  /* 0x0000001104d27210 */ /* 0x080fe20007f7e0ff */
[C---:B------:R-:W-:Y:S01]  /*14da0*/  IMAD R23, R2.reuse, 0x6e, RZ ;  /* 0x0000006e02177824 */ /* 0x040fe200078e02ff */
[----:B------:R-:W-:Y:S01]  /*14db0*/  UIADD3.64 UR28, UR4, 0x1fe, URZ ;  /* 0x000001fe041c7897 */ /* 0x000fe2000fffe03f */
[C---:B------:R-:W-:Y:S01]  /*14dc0*/  IMAD R100, R2.reuse, 0x6d, RZ ;  /* 0x0000006d02647824 */ /* 0x040fe200078e02ff */
[----:B------:R-:W-:Y:S01]  /*14dd0*/  UIADD3.64 UR32, UR4, 0x200, URZ ;  /* 0x0000020004207897 */ /* 0x000fe2000fffe03f */
[----:B------:R0:W-:Y:S01]  /*14de0*/  STL [R1+0x5f0], R210 ;  /* 0x0005f0d201007387 */ /* 0x0001e20000100800 */
[C---:B------:R-:W-:Y:S01]  /*14df0*/  IMAD R101, R2.reuse, 0x6c, RZ ;  /* 0x0000006c02657824 */ /* 0x040fe200078e02ff */
[----:B------:R-:W-:Y:S01]  /*14e00*/  UIADD3.64 UR36, UR4, 0x202, URZ ;  /* 0x0000020204247897 */ /* 0x000fe2000fffe03f */
[C---:B------:R-:W-:Y:S01]  /*14e10*/  IMAD R102, R2.reuse, 0x6b, RZ ;  /* 0x0000006b02667824 */ /* 0x040fe200078e02ff */
[----:B------:R2:W-:Y:S01]  /*14e20*/  STL [R1+0x5f8], R209 ;  /* 0x0005f8d101007387 */ /* 0x0005e20000100800 */
[C---:B------:R-:W-:Y:S01]  /*14e30*/  IMAD R103, R2.reuse, 0x6a, RZ ;  /* 0x0000006a02677824 */ /* 0x040fe200078e02ff */
[----:B------:R-:W-:Y:S01]  /*14e40*/  UIADD3.64 UR40, UR4, 0x204, URZ ;  /* 0x0000020404287897 */ /* 0x000fe2000fffe03f */
[C---:B------:R-:W-:Y:S01]  /*14e50*/  IMAD R104, R2.reuse, 0x69, RZ ;  /* 0x0000006902687824 */ /* 0x040fe200078e02ff */
[----:B------:R-:W-:Y:S01]  /*14e60*/  UMOV UR15, 0x40000040 ;  /* 0x40000040000f7882 */ /* 0x000fe20000000000 */
[----:B------:R-:W-:Y:S01]  /*14e70*/  IMAD R105, R2, 0x68, RZ ;  /* 0x0000006802697824 */ /* 0x000fe200078e02ff */
[----:B0-----:R-:W-:Y:S01]  /*14e80*/  IADD3 R210, P5, R6, R17, RZ ;  /* 0x0000001106d27210 */ /* 0x001fe20007fbe0ff */
[----:B------:R-:W-:-:S02]  /*14e90*/  IMAD R106, R2, 0x67, RZ ;  /* 0x00000067026a7824 */ /* 0x000fc400078e02ff */
[----:B------:R-:W-:Y:S01]  /*14ea0*/  IMAD R107, R2, 0x66, RZ ;  /* 0x00000066026b7824 */ /* 0x000fe200078e02ff */
[-C--:B--2---:R-:W-:Y:S01]  /*14eb0*/  IADD3 R209, P0, R8, R17.reuse, RZ ;  /* 0x0000001108d17210 */ /* 0x084fe20007f1e0ff */
[----:B------:R0:W-:Y:S01]  /*14ec0*/  STL [R1+0x600], R210 ;  /* 0x000600d201007387 */ /* 0x0001e20000100800 */
[C---:B------:R-:W-:Y:S02]  /*14ed0*/  IMAD R108, R2.reuse, 0x65, RZ ;  /* 0x00000065026c7824 */ /* 0x040fe400078e02ff */
[C---:B------:R-:W-:Y:S01]  /*14ee0*/  IMAD R109, R2.reuse, 0x64, RZ ;  /* 0x00000064026d7824 */ /* 0x040fe200078e02ff */
[----:B------:R2:W-:Y:S01]  /*14ef0*/  STL [R1+0x608], R211 ;  /* 0x000608d301007387 */ /* 0x0005e20000100800 */
[C---:B------:R-:W-:Y:S02]  /*14f00*/  IMAD R110, R2.reuse, 0x63, RZ ;  /* 0x00000063026e7824 */ /* 0x040fe400078e02ff */
[C---:B------:R-:W-:Y:S01]  /*14f10*/  IMAD R111, R2.reuse, 0x62, RZ ;  /* 0x00000062026f7824 */ /* 0x040fe200078e02ff */
[----:B------:R3:W-:Y:S01]  /*14f20*/  STL [R1+0x610], R209 ;  /* 0x000610d101007387 */ /* 0x0007e20000100800 */
[C---:B------:R-:W-:Y:S01]  /*14f30*/  IMAD R112, R2.reuse, 0x61, RZ ;  /* 0x0000006102707824 */ /* 0x040fe200078e02ff */
[----:B0-----:R-:W-:Y:S01]  /*14f40*/  IADD3 R210, P1, R9, R17, RZ ;  /* 0x0000001109d27210 */ /* 0x001fe20007f3e0ff */
[----:B------:R-:W-:-:S02]  /*14f50*/  IMAD R113, R2, 0x60, RZ ;  /* 0x0000006002717824 */ /* 0x000fc400078e02ff */
[----:B------:R-:W-:Y:S01]  /*14f60*/  IMAD R114, R2, 0x5f, RZ ;  /* 0x0000005f02727824 */ /* 0x000fe200078e02ff */
[-C--:B--2---:R-:W-:Y:S01]  /*14f70*/  IADD3 R211, P2, R10, R17.reuse, RZ ;  /* 0x000000110ad37210 */ /* 0x084fe20007f5e0ff */
[----:B------:R0:W-:Y:S01]  /*14f80*/  STL [R1+0x618], R210 ;  /* 0x000618d201007387 */ /* 0x0001e20000100800 */
[----:B------:R-:W-:Y:S01]  /*14f90*/  IMAD R115, R2, 0x5e, RZ ;  /* 0x0000005e02737824 */ /* 0x000fe200078e02ff */
[-C--:B---3--:R-:W-:Y:S02]  /*14fa0*/  LEA.HI.X.SX32 R209, R4, R16.reuse, 0x1, P3 ;  /* 0x0000001004d17211 */ /* 0x088fe400018f0eff */
[----:B------:R-:W-:Y:S01]  /*14fb0*/  STL [R1+0x620], R211 ;  /* 0x000620d301007387 */ /* 0x000fe20000100800 */
[-C--:B------:R-:W-:Y:S01]  /*14fc0*/  LEA.HI.X.SX32 R4, R5, R16.reuse, 0x1, P4 ;  /* 0x0000001005047211 */ /* 0x080fe200020f0eff */
[----:B------:R-:W-:Y:S01]  /*14fd0*/  IMAD R116, R2, 0x5d, RZ ;  /* 0x0000005d02747824 */ /* 0x000fe200078e02ff */
[-C--:B------:R-:W-:Y:S01]  /*14fe0*/  LEA.HI.X.SX32 R5, R6, R16.reuse, 0x1, P5 ;  /* 0x0000001006057211 */ /* 0x080fe200028f0eff */
[----:B------:R2:W-:Y:S01]  /*14ff0*/  STL [R1+0x5ec], R209 ;  /* 0x0005ecd101007387 */ /* 0x0005e20000100800 */
[----:B------:R-:W-:Y:S01]  /*15000*/  LEA.HI.X.SX32 R6, R7, R16, 0x1, P6 ;  /* 0x0000001007067211 */ /* 0x000fe200030f0eff */
[C---:B------:R-:W-:Y:S01]  /*15010*/  IMAD R117, R2.reuse, 0x5c, RZ ;  /* 0x0000005c02757824 */ /* 0x040fe200078e02ff */
[----:B0-----:R-:W-:Y:S01]  /*15020*/  IADD3 R210, P3, R11, R17, RZ ;  /* 0x000000110bd27210 */ /* 0x001fe20007f7e0ff */
[----:B------:R-:W-:-:S02]  /*15030*/  IMAD R118, R2, 0x5b, RZ ;  /* 0x0000005b02767824 */ /* 0x000fc400078e02ff */
[C---:B------:R-:W-:Y:S02]  /*15040*/  IMAD R119, R2.reuse, 0x5a, RZ ;  /* 0x0000005a02777824 */ /* 0x040fe400078e02ff */
[----:B------:R-:W-:Y:S01]  /*15050*/  STL [R1+0x628], R210 ;  /* 0x000628d201007387 */ /* 0x000fe20000100800 */
[----:B------:R-:W-:Y:S01]  /*15060*/  IMAD R120, R2, 0x59, RZ ;  /* 0x0000005902787824 */ /* 0x000fe200078e02ff */
[----:B--2---:R-:W-:Y:S01]  /*15070*/  IADD3 R209, P4, R12, R17, RZ ;  /* 0x000000110cd17210 */ /* 0x004fe20007f9e0ff */
[C---:B------:R-:W-:Y:S01]  /*15080*/  IMAD R121, R2.reuse, 0x58, RZ ;  /* 0x0000005802797824 */ /* 0x040fe200078e02ff */
[----:B------:R0:W-:Y:S01]  /*15090*/  STL [R1+0x5f4], R4 ;  /* 0x0005f40401007387 */ /* 0x0001e20000100800 */
[C---:B------:R-:W-:Y:S02]  /*150a0*/  IMAD R122, R2.reuse, 0x57, RZ ;  /* 0x00000057027a7824 */ /* 0x040fe400078e02ff */
[C---:B------:R-:W-:Y:S01]  /*150b0*/  IMAD R123, R2.reuse, 0x56, RZ ;  /* 0x00000056027b7824 */ /* 0x040fe200078e02ff */
[----:B------:R-:W-:Y:S01]  /*150c0*/  STL [R1+0x630], R209 ;  /* 0x000630d101007387 */ /* 0x000fe20000100800 */
[----:B------:R-:W-:-:S02]  /*150d0*/  IMAD R124, R2, 0x55, RZ ;  /* 0x00000055027c7824 */ /* 0x000fc400078e02ff */
[C---:B------:R-:W-:Y:S01]  /*150e0*/  IMAD R125, R2.reuse, 0x54, RZ ;  /* 0x00000054027d7824 */ /* 0x040fe200078e02ff */
[----:B------:R2:W-:Y:S01]  /*150f0*/  STL [R1+0x5fc], R5 ;  /* 0x0005fc0501007387 */ /* 0x0005e20000100800 */
[C---:B------:R-:W-:Y:S01]  /*15100*/  IMAD R126, R2.reuse, 0x53, RZ ;  /* 0x00000053027e7824 */ /* 0x040fe200078e02ff */
[-C--:B0-----:R-:W-:Y:S01]  /*15110*/  IADD3 R4, P5, R13, R17.reuse, RZ ;  /* 0x000000110d047210 */ /* 0x081fe20007fbe0ff */
[C---:B------:R-:W-:Y:S02]  /*15120*/  IMAD R127, R2.reuse, 0x52, RZ ;  /* 0x00000052027f7824 */ /* 0x040fe400078e02ff */
[C---:B------:R-:W-:Y:S02]  /*15130*/  IMAD R128, R2.reuse, 0x51, RZ ;  /* 0x0000005102807824 */ /* 0x040fe400078e02ff */
[----:B------:R0:W-:Y:S01]  /*15140*/  STL [R1+0x638], R4 ;  /* 0x0006380401007387 */ /* 0x0001e20000100800 */
[----:B------:R-:W-:Y:S01]  /*15150*/  IMAD R129, R2, 0x50, RZ ;  /* 0x0000005002817824 */ /* 0x000fe200078e02ff */
[----:B--2---:R-:W-:-:S02]  /*15160*/  IADD3 R5, P6, R14, R17, RZ ;  /* 0x000000110e057210 */ /* 0x004fc40007fde0ff */
[----:B------:R2:W-:Y:S01]  /*15170*/  STL [R1+0x604], R6 ;  /* 0x0006040601007387 */ /* 0x0005e20000100800 */
[C---:B------:R-:W-:Y:S02]  /*15180*/  IMAD R130, R2.reuse, 0x4f, RZ ;  /* 0x0000004f02827824 */ /* 0x040fe400078e02ff */
[C---:B------:R-:W-:Y:S01]  /*15190*/  IMAD R131, R2.reuse, 0x4e, RZ ;  /* 0x0000004e02837824 */ /* 0x040fe200078e02ff */
[----:B------:R3:W-:Y:S01]  /*151a0*/  STL [R1+0x640], R5 ;  /* 0x0006400501007387 */ /* 0x0007e20000100800 */
[----:B------:R-:W-:Y:S01]  /*151b0*/  IMAD R132, R2, 0x4d, RZ ;  /* 0x0000004d02847824 */ /* 0x000fe200078e02ff */
[-C--:B0-----:R-:W-:Y:S01]  /*151c0*/  LEA.HI.X.SX32 R4, R8, R16.reuse, 0x1, P0 ;  /* 0x0000001008047211 */ /* 0x081fe200000f0eff */
[C---:B------:R-:W-:Y:S02]  /*151d0*/  IMAD R133, R2.reuse, 0x4c, RZ ;  /* 0x0000004c02857824 */ /* 0x040fe400078e02ff */
[C---:B------:R-:W-:Y:S01]  /*151e0*/  IMAD R134, R2.reuse, 0x4b, RZ ;  /* 0x0000004b02867824 */ /* 0x040fe200078e02ff */
[----:B--2---:R-:W-:Y:S01]  /*151f0*/  IADD3 R6, P0, R15, R17, RZ ;  /* 0x000000110f067210 */ /* 0x004fe20007f1e0ff */
[----:B------:R0:W-:Y:S01]  /*15200*/  STL [R1+0x60c], R4 ;  /* 0x00060c0401007387 */ /* 0x0001e20000100800 */
[----:B------:R-:W-:Y:S01]  /*15210*/  IMAD R135, R2, 0x4a, RZ ;  /* 0x0000004a02877824 */ /* 0x000fe200078e02ff */
[----:B---3--:R-:W-:-:S02]  /*15220*/  LEA.HI.X.SX32 R5, R9, R16, 0x1, P1 ;  /* 0x0000001009057211 */ /* 0x008fc400008f0eff */
[----:B------:R2:W-:Y:S01]  /*15230*/  STL [R1+0x648], R6 ;  /* 0x0006480601007387 */ /* 0x0005e20000100800 */
[C---:B------:R-:W-:Y:S02]  /*15240*/  IMAD R136, R2.reuse, 0x49, RZ ;  /* 0x0000004902887824 */ /* 0x040fe400078e02ff */
[C---:B------:R-:W-:Y:S01]  /*15250*/  IMAD R137, R2.reuse, 0x48, RZ ;  /* 0x0000004802897824 */ /* 0x040fe200078e02ff */
[----:B------:R3:W-:Y:S01]  /*15260*/  STL [R1+0x614], R5 ;  /* 0x0006140501007387 */ /* 0x0007e20000100800 */
[----:B------:R-:W-:Y:S01]  /*15270*/  IMAD R138, R2, 0x47, RZ ;  /* 0x00000047028a7824 */ /* 0x000fe200078e02ff */
[-C--:B0-----:R-:W-:Y:S01]  /*15280*/  IADD3 R4, P1, R18, R17.reuse, RZ ;  /* 0x0000001112047210 */ /* 0x081fe20007f3e0ff */
[C---:B------:R-:W-:Y:S02]  /*15290*/  IMAD R139, R2.reuse, 0x46, RZ ;  /* 0x00000046028b7824 */ /* 0x040fe400078e02ff */
[----:B------:R-:W-:Y:S01]  /*152a0*/  IMAD R140, R2, 0x45, RZ ;  /* 0x00000045028c7824 */ /* 0x000fe200078e02ff */
[----:B--2---:R-:W-:Y:S01]  /*152b0*/  LEA.HI.X.SX32 R6, R10, R16, 0x1, P2 ;  /* 0x000000100a067211 */ /* 0x004fe200010f0eff */
[----:B------:R0:W-:Y:S01]  /*152c0*/  STL [R1+0x650], R4 ;  /* 0x0006500401007387 */ /* 0x0001e20000100800 */
[----:B------:R-:W-:Y:S01]  /*152d0*/  IMAD R141, R2, 0x44, RZ ;  /* 0x00000044028d7824 */ /* 0x000fe200078e02ff */
[----:B---3--:R-:W-:-:S02]  /*152e0*/  IADD3 R5, P2, R19, R17, RZ ;  /* 0x0000001113057210 */ /* 0x008fc40007f5e0ff */
[----:B------:R2:W-:Y:S01]  /*152f0*/  STL [R1+0x61c], R6 ;  /* 0x00061c0601007387 */ /* 0x0005e20000100800 */
[C---:B------:R-:W-:Y:S02]  /*15300*/  IMAD R142, R2.reuse, 0x43, RZ ;  /* 0x00000043028e7824 */ /* 0x040fe400078e02ff */
[C---:B------:R-:W-:Y:S01]  /*15310*/  IMAD R143, R2.reuse, 0x42, RZ ;  /* 0x00000042028f7824 */ /* 0x040fe200078e02ff */
[----:B------:R3:W-:Y:S01]  /*15320*/  STL [R1+0x658], R5 ;  /* 0x0006580501007387 */ /* 0x0007e20000100800 */
[C---:B------:R-:W-:Y:S01]  /*15330*/  IMAD R144, R2.reuse, 0x41, RZ ;  /* 0x0000004102907824 */ /* 0x040fe200078e02ff */
[-C--:B0-----:R-:W-:Y:S01]  /*15340*/  LEA.HI.X.SX32 R4, R11, R16.reuse, 0x1, P3 ;  /* 0x000000100b047211 */ /* 0x081fe200018f0eff */
[C---:B------:R-:W-:Y:S02]  /*15350*/  IMAD.SHL.U32 R145, R2.reuse, 0x40, RZ ;  /* 0x0000004002917824 */ /* 0x040fe400078e00ff */
[----:B------:R-:W-:Y:S01]  /*15360*/  IMAD R146, R2, 0x3f, RZ ;  /* 0x0000003f02927824 */ /* 0x000fe200078e02ff */
        /* <DEDUP_REMOVED lines=8> */
[C---:B------:R-:W-:Y:S01]  /*153f0*/  IMAD R150, R2.reuse, 0x3b, RZ ;  /* 0x0000003b02967824 */ /* 0x040fe200078e02ff */
[-C--:B0-----:R-:W-:Y:S01]  /*15400*/  IADD3 R4, P4, R21, R17.reuse, RZ ;  /* 0x0000001115047210 */ /* 0x081fe20007f9e0ff */
[C---:B------:R-:W-:Y:S02]  /*15410*/  IMAD R151, R2.reuse, 0x3a, RZ ;  /* 0x0000003a02977824 */ /* 0x040fe400078e02ff */
[C---:B------:R-:W-:Y:S01]  /*15420*/  IMAD R152, R2.reuse, 0x39, RZ ;  /* 0x0000003902987824 */ /* 0x040fe200078e02ff */
        /* <DEDUP_REMOVED lines=34> */
[C---:B------:R-:W-:Y:S02]  /*15650*/  IMAD R169, R2.reuse, 0x28, RZ ;  /* 0x0000002802a97824 */ /* 0x040fe400078e02ff */
        /* <DEDUP_REMOVED lines=15> */
[----:B------:R-:W-:Y:S01]  /*15750*/  IMAD.SHL.U32 R177, R2, 0x20, RZ ;  /* 0x0000002002b17824 */ /* 0x000fe200078e00ff */
        /* <DEDUP_REMOVED lines=31> */
[C---:B------:R-:W-:Y:S01]  /*15950*/  IMAD.SHL.U32 R193, R2.reuse, 0x10, RZ ;  /* 0x0000001002c17824 */ /* 0x040fe200078e00ff */
[----:B------:R-:W-:Y:S01]  /*15960*/  CS2R R100, SRZ ;  /* 0x0000000000647805 */ /* 0x000fe2000001ff00 */
        /* <DEDUP_REMOVED lines=10> */
[----:B0-----:R-:W-:Y:S01]  /*15a10*/  IADD3 R4, P2, R109, R17, RZ ;  /* 0x000000116d047210 */ /* 0x001fe20007f5e0ff */
[C---:B------:R-:W-:Y:S02]  /*15a20*/  IMAD R199, R2.reuse, 0xa, RZ ;  /* 0x0000000a02c77824 */ /* 0x040fe400078e02ff */
[C---:B------:R-:W-:Y:S01]  /*15a30*/  IMAD R200, R2.reuse, 0x9, RZ ;  /* 0x0000000902c87824 */ /* 0x040fe200078e02ff */
[----:B--2---:R-:W-:Y:S01]  /*15a40*/  LEA.HI.X.SX32 R6, R103, R16, 0x1, P3 ;  /* 0x0000001067067211 */ /* 0x004fe200018f0eff */
[----:B------:R0:W-:Y:S01]  /*15a50*/  STL [R1+0x6c8], R4 ;  /* 0x0006c80401007387 */ /* 0x0001e20000100800 */
[----:B------:R-:W-:Y:S01]  /*15a60*/  IMAD.SHL.U32 R201, R2, 0x8, RZ ;  /* 0x0000000802c97824 */ /* 0x000fe200078e00ff */
[----:B------:R-:W-:-:S02]  /*15a70*/  CS2R R102, SRZ ;  /* 0x0000000000667805 */ /* 0x000fc4000001ff00 */
[-C--:B---3--:R-:W-:Y:S01]  /*15a80*/  IADD3 R5, P3, R110, R17.reuse, RZ ;  /* 0x000000116e057210 */ /* 0x088fe20007f7e0ff */
[----:B------:R2:W-:Y:S01]  /*15a90*/  STL [R1+0x694], R6 ;  /* 0x0006940601007387 */ /* 0x0005e20000100800 */
[C---:B------:R-:W-:Y:S02]  /*15aa0*/  IMAD R203, R2.reuse, 0x7, RZ ;  /* 0x0000000702cb7824 */ /* 0x040fe400078e02ff */
[C---:B------:R-:W-:Y:S01]  /*15ab0*/  IMAD R204, R2.reuse, 0x6, RZ ;  /* 0x0000000602cc7824 */ /* 0x040fe200078e02ff */
[----:B------:R3:W-:Y:S01]  /*15ac0*/  STL [R1+0x6d0], R5 ;  /* 0x0006d00501007387 */ /* 0x0007e20000100800 */
[----:B------:R-:W-:Y:S01]  /*15ad0*/  IMAD R205, R2, 0x5, RZ ;  /* 0x0000000502cd7824 */ /* 0x000fe200078e02ff */
[-C--:B0-----:R-:W-:Y:S01]  /*15ae0*/  LEA.HI.X.SX32 R4, R104, R16.reuse, 0x1, P4 ;  /* 0x0000001068047211 */ /* 0x081fe200020f0eff */
[C---:B------:R-:W-:Y:S02]  /*15af0*/  IMAD.SHL.U32 R206, R2.reuse, 0x4, RZ ;  /* 0x0000000402ce7824 */ /* 0x040fe400078e00ff */
[C---:B------:R-:W-:Y:S01]  /*15b00*/  IMAD R207, R2.reuse, 0x3, RZ ;  /* 0x0000000302cf7824 */ /* 0x040fe200078e02ff */
[----:B--2---:R-:W-:Y:S01]  /*15b10*/  IADD3 R6, P4, R111, R17, RZ ;  /* 0x000000116f067210 */ /* 0x004fe20007f9e0ff */
[----:B------:R0:W-:Y:S01]  /*15b20*/  STL [R1+0x69c], R4 ;  /* 0x00069c0401007387 */ /* 0x0001e20000100800 */
[----:B------:R-:W-:Y:S01]  /*15b30*/  IMAD.SHL.U32 R208, R2, 0x2, RZ ;  /* 0x0000000202d07824 */ /* 0x000fe200078e00ff */
[----:B---3--:R-:W-:-:S02]  /*15b40*/  LEA.HI.X.SX32 R5, R105, R16, 0x1, P5 ;  /* 0x0000001069057211 */ /* 0x008fc400028f0eff */
[----:B------:R2:W-:Y:S01]  /*15b50*/  STL [R1+0x6d8], R6 ;  /* 0x0006d80601007387 */ /* 0x0005e20000100800 */
[----:B------:R-:W-:Y:S01]  /*15b60*/  IMAD.SHL.U32 R202, R2, 0x80, RZ ;  /* 0x0000008002ca7824 */ /* 0x000fe200078e00ff */
[----:B------:R-:W-:Y:S02]  /*15b70*/  CS2R R104, SRZ ;  /* 0x0000000000687805 */ /* 0x000fe4000001ff00 */
[----:B------:R3:W-:Y:S01]  /*15b80*/  STL [R1+0x6a4], R5 ;  /* 0x0006a40501007387 */ /* 0x0007e20000100800 */
[-C--:B0-----:R-:W-:Y:S02]  /*15b90*/  IADD3 R4, P5, R112, R17.reuse, RZ ;  /* 0x0000001170047210 */ /* 0x081fe40007fbe0ff */
[----:B------:R-:W-:Y:S02]  /*15ba0*/  SHF.R.S32.HI R10, RZ, 0x1f, R202 ;  /* 0x0000001fff0a7819 */ /* 0x000fe400000114ca */
[----:B--2---:R-:W-:Y:S01]  /*15bb0*/  LEA.HI.X.SX32 R6, R106, R16, 0x1, P6 ;  /* 0x000000106a067211 */ /* 0x004fe200030f0eff */
[----:B------:R0:W-:Y:S01]  /*15bc0*/  STL [R1+0x6e0], R4 ;  /* 0x0006e00401007387 */ /* 0x0001e20000100800 */
[----:B---3--:R-:W-:-:S03]  /*15bd0*/  IADD3 R5, P6, R113, R17, RZ ;  /* 0x0000001171057210 */ /* 0x008fc60007fde0ff */
[----:B------:R2:W-:Y:S04]  /*15be0*/  STL [R1+0x6ac], R6 ;  /* 0x0006ac0601007387 */ /* 0x0005e80000100800 */
[----:B------:R3:W-:Y:S01]  /*15bf0*/  STL [R1+0x6e8], R5 ;  /* 0x0006e80501007387 */ /* 0x0007e20000100800 */
[-C--:B0-----:R-:W-:Y:S02]  /*15c00*/  LEA.HI.X.SX32 R4, R107, R16.reuse, 0x1, P0 ;  /* 0x000000106b047211 */ /* 0x081fe400000f0eff */
[----:B------:R-:W-:Y:S02]  /*15c10*/  CS2R R106, SRZ ;  /* 0x00000000006a7805 */ /* 0x000fe4000001ff00 */
[----:B--2---:R-:W-:Y:S01]  /*15c20*/  IADD3 R6, P0, R114, R17, RZ ;  /* 0x0000001172067210 */ /* 0x004fe20007f1e0ff */
[----:B------:R0:W-:Y:S01]  /*15c30*/  STL [R1+0x6b4], R4 ;  /* 0x0006b40401007387 */ /* 0x0001e20000100800 */
[----:B---3--:R-:W-:-:S03]  /*15c40*/  LEA.HI.X.SX32 R5, R108, R16, 0x1, P1 ;  /* 0x000000106c057211 */ /* 0x008fc600008f0eff */
[----:B------:R2:W-:Y:S04]  /*15c50*/  STL [R1+0x6f0], R6 ;  /* 0x0006f00601007387 */ /* 0x0005e80000100800 */
[----:B------:R3:W-:Y:S01]  /*15c60*/  STL [R1+0x6bc], R5 ;  /* 0x0006bc0501007387 */ /* 0x0007e20000100800 */
[----:B0-----:R-:W-:Y:S02]  /*15c70*/  IADD3 R4, P1, R115, R17, RZ ;  /* 0x0000001173047210 */ /* 0x001fe40007f3e0ff */
[----:B--2---:R-:W-:-:S03]  /*15c80*/  LEA.HI.X.SX32 R6, R109, R16, 0x1, P2 ;  /* 0x000000106d067211 */ /* 0x004fc600010f0eff */
[----:B------:R0:W-:Y:S01]  /*15c90*/  STL [R1+0x6f8], R4 ;  /* 0x0006f80401007387 */ /* 0x0001e20000100800 */
[----:B------:R-:W-:Y:S02]  /*15ca0*/  CS2R R108, SRZ ;  /* 0x00000000006c7805 */ /* 0x000fe4000001ff00 */
[-C--:B---3--:R-:W-:Y:S01]  /*15cb0*/  IADD3 R5, P2, R116, R17.reuse, RZ ;  /* 0x0000001174057210 */ /* 0x088fe20007f5e0ff */
[----:B------:R2:W-:Y:S04]  /*15cc0*/  STL [R1+0x6c4], R6 ;  /* 0x0006c40601007387 */ /* 0x0005e80000100800 */
[----:B------:R3:W-:Y:S01]  /*15cd0*/  STL [R1+0x700], R5 ;  /* 0x0007000501007387 */ /* 0x0007e20000100800 */
[----:B0-----:R-:W-:Y:S02]  /*15ce0*/  LEA.HI.X.SX32 R4, R110, R16, 0x1, P3 ;  /* 0x000000106e047211 */ /* 0x001fe400018f0eff */
[----:B--2---:R-:W-:-:S03]  /*15cf0*/  IADD3 R6, P3, R117, R17, RZ ;  /* 0x0000001175067210 */ /* 0x004fc60007f7e0ff */
[----:B------:R0:W-:Y:S01]  /*15d00*/  STL [R1+0x6cc], R4 ;  /* 0x0006cc0401007387 */ /* 0x0001e20000100800 */
[----:B---3--:R-:W-:-:S03]  /*15d10*/  LEA.HI.X.SX32 R5, R111, R16, 0x1, P4 ;  /* 0x000000106f057211 */ /* 0x008fc600020f0eff */
[----:B------:R2:W-:Y:S01]  /*15d20*/  STL [R1+0x708], R6 ;  /* 0x0007080601007387 */ /* 0x0005e20000100800 */
[----:B------:R-:W-:-:S03]  /*15d30*/  CS2R R110, SRZ ;  /* 0x00000000006e7805 */ /* 0x000fc6000001ff00 */
[----:B------:R3:W-:Y:S01]  /*15d40*/  STL [R1+0x6d4], R5 ;  /* 0x0006d40501007387 */ /* 0x0007e20000100800 */
[----:B0-----:R-:W-:Y:S02]  /*15d50*/  IADD3 R4, P4, R118, R17, RZ ;  /* 0x0000001176047210 */ /* 0x001fe40007f9e0ff */
[----:B--2---:R-:W-:-:S03]  /*15d60*/  LEA.HI.X.SX32 R6, R112, R16, 0x1, P5 ;  /* 0x0000001070067211 */ /* 0x004fc600028f0eff */
        /* <DEDUP_REMOVED lines=184> */
[----:B------:R2:W-:Y:S04]  /*168f0*/  STL [R1+0x858], R6 ;  /* 0x0008580601007387 */ /* 0x0005e80000100800 */
[----:B------:R3:W-:Y:S01]  /*16900*/  STL [R1+0x824], R5 ;  /* 0x0008240501007387 */ /* 0x0007e20000100800 */
[----:B0-----:R-:W-:Y:S02]  /*16910*/  IADD3 R4, P4, R160, R17, RZ ;  /* 0x00000011a0047210 */ /* 0x001fe40007f9e0ff */
[----:B--2---:R-:W-:-:S03]  /*16920*/  LEA.HI.X.SX32 R6, R154, R16, 0x1, P5 ;  /* 0x000000109a067211 */ /* 0x004fc600028f0eff */
[----:B------:R0:W-:Y:S01]  /*16930*/  STL [R1+0x860], R4 ;  /* 0x0008600401007387 */ /* 0x0001e20000100800 */
[----:B---3--:R-:W-:-:S03]  /*16940*/  IADD3 R5, P5, R161, R17, RZ ;  /* 0x00000011a1057210 */ /* 0x008fc60007fbe0ff */
        /* <DEDUP_REMOVED lines=191> */
[-C--:B------:R-:W-:Y:S02]  /*17540*/  LEA.HI.X.SX32 R2, R2, R16.reuse, 0x1, P3 ;  /* 0x0000001002027211 */ /* 0x080fe400018f0eff */
[-C--:B---3--:R-:W-:Y:S01]  /*17550*/  LEA.HI.X.SX32 R5, R204, R16.reuse, 0x1, P5 ;  /* 0x00000010cc057211 */ /* 0x088fe200028f0eff */
[----:B------:R2:W-:Y:S04]  /*17560*/  STL [R1+0x9ac], R6 ;  /* 0x0009ac0601007387 */ /* 0x0005e80000100800 */
[----:B------:R3:W-:Y:S01]  /*17570*/  STL [R1+0x9b4], R5 ;  /* 0x0009b40501007387 */ /* 0x0007e20000100800 */
[-C--:B0-----:R-:W-:Y:S02]  /*17580*/  LEA.HI.X.SX32 R4, R205, R16.reuse, 0x1, P6 ;  /* 0x00000010cd047211 */ /* 0x081fe400030f0eff */
[----:B--2---:R-:W-:-:S03]  /*17590*/  LEA.HI.X.SX32 R6, R206, R16, 0x1, P0 ;  /* 0x00000010ce067211 */ /* 0x004fc600000f0eff */
[----:B------:R0:W-:Y:S01]  /*175a0*/  STL [R1+0x9bc], R4 ;  /* 0x0009bc0401007387 */ /* 0x0001e20000100800 */
[----:B---3--:R-:W-:-:S03]  /*175b0*/  LEA.HI.X.SX32 R5, R207, R16, 0x1, P1 ;  /* 0x00000010cf057211 */ /* 0x008fc600008f0eff */
[----:B------:R-:W-:Y:S04]  /*175c0*/  STL [R1+0x9c4], R6 ;  /* 0x0009c40601007387 */ /* 0x000fe80000100800 */
[----:B------:R2:W-:Y:S01]  /*175d0*/  STL [R1+0x9cc], R5 ;  /* 0x0009cc0501007387 */ /* 0x0005e20000100800 */
[----:B0-----:R-:W-:-:S05]  /*175e0*/  LEA.HI.X.SX32 R4, R208, R16, 0x1, P2 ;  /* 0x00000010d0047211 */ /* 0x001fca00010f0eff */
[----:B------:R0:W-:Y:S01]  /*175f0*/  STL [R1+0x9d4], R4 ;  /* 0x0009d40401007387 */ /* 0x0001e20000100800 */
[----:B--2---:R-:W-:-:S03]  /*17600*/  LOP3.LUT R5, R3, 0x20, RZ, 0x3c, !PT ;  /* 0x0000002003057812 */ /* 0x004fc600078e3cff */
[----:B------:R2:W-:Y:S01]  /*17610*/  STL [R1+0x9dc], R2 ;  /* 0x0009dc0201007387 */ /* 0x0005e20000100800 */
[C---:B0-----:R-:W-:Y:S02]  /*17620*/  LOP3.LUT R4, R3.reuse, 0x30, RZ, 0x3c, !PT ;  /* 0x0000003003047812 */ /* 0x041fe400078e3cff */
[----:B--2---:R-:W-:-:S05]  /*17630*/  LOP3.LUT R2, R3, 0x10, RZ, 0x3c, !PT ;  /* 0x0000001003027812 */ /* 0x004fca00078e3cff */
[----:B------:R0:W-:Y:S04]  /*17640*/  STL [R1+0xe20], R2 ;  /* 0x000e200201007387 */ /* 0x0001e80000100800 */
[----:B------:R2:W-:Y:S04]  /*17650*/  STL [R1+0xe1c], R5 ;  /* 0x000e1c0501007387 */ /* 0x0005e80000100800 */
[----:B------:R3:W-:Y:S01]  /*17660*/  STL [R1+0xe18], R4 ;  /* 0x000e180401007387 */ /* 0x0007e20000100800 */
[C---:B0-----:R-:W-:Y:S02]  /*17670*/  LOP3.LUT R2, R3.reuse, 0x40, RZ, 0x3c, !PT ;  /* 0x0000004003027812 */ /* 0x041fe400078e3cff */
[----:B--2---:R-:W-:-:S03]  /*17680*/  LOP3.LUT R5, R3, 0x50, RZ, 0x3c, !PT ;  /* 0x0000005003057812 */ /* 0x004fc600078e3cff */
[----:B------:R0:W-:Y:S01]  /*17690*/  STL [R1+0xe14], R2 ;  /* 0x000e140201007387 */ /* 0x0001e20000100800 */
[----:B---3--:R-:W-:-:S03]  /*176a0*/  LOP3.LUT R4, R3, 0x60, RZ, 0x3c, !PT ;  /* 0x0000006003047812 */ /* 0x008fc600078e3cff */
[----:B------:R1:W-:Y:S04]  /*176b0*/  STL [R1+0xe10], R5 ;  /* 0x000e100501007387 */ /* 0x0003e80000100800 */
[----:B------:R1:W-:Y:S01]  /*176c0*/  STL [R1+0xe0c], R4 ;  /* 0x000e0c0401007387 */ /* 0x0003e20000100800 */
[----:B0-----:R-:W-:-:S05]  /*176d0*/  LOP3.LUT R2, R3, 0x70, RZ, 0x3c, !PT ;  /* 0x0000007003027812 */ /* 0x001fca00078e3cff */
[----:B------:R1:W-:Y:S02]  /*176e0*/  STL [R1+0xe08], R2 ;  /* 0x000e080201007387 */ /* 0x0003e40000100800 */
.L_x_2:
[----:B------:R-:W2:Y:S01]  /*176f0*/  LDL.LU R202, [R1+0x200] ;  /* 0x0002000001ca7983 */ /* 0x000ea20000300800 */
[----:B-1----:R-:W2:Y:S03]  /*17700*/  LDC R2, c[0x0][0x230] ;  /* 0x00008c00ff027b82 */ /* 0x002ea60000000800 */
[----:B------:R-:W3:Y:S04]  /*17710*/  LDL.LU R10, [R1+0x9c0] ;  /* 0x0009c000010a7983 */ /* 0x000ee80000300800 */
[----:B0-----:R0:W-:Y:S04]  /*17720*/  STL [R1+0xea4], R125 ;  /* 0x000ea47d01007387 */ /* 0x0011e80000100800 */
[----:B0-----:R-:W4:Y:S04]  /*17730*/  LDL.LU R125, [R1+0x8d8] ;  /* 0x0008d800017d7983 */ /* 0x001f280000300800 */
[----:B------:R0:W-:Y:S04]  /*17740*/  STL [R1+0xea0], R126 ;  /* 0x000ea07e01007387 */ /* 0x0001e80000100800 */
        /* <DEDUP_REMOVED lines=37> */
[----:B------:R0:W-:Y:S01]  /*179a0*/  STL [R1+0xe54], R145 ;  /* 0x000e549101007387 */ /* 0x0001e20000100800 */
[----:B------:R-:W-:-:S03]  /*179b0*/  PRMT R232, RZ, 0x7610, R232 ;  /* 0x00007610ffe87816 */ /* 0x000fc600000000e8 */
[----:B0-----:R-:W4:Y:S01]  /*179c0*/  LDL.LU R145, [R1+0x888] ;  /* 0x0008880001917983 */ /* 0x001f220000300800 */
[----:B--2---:R-:W-:-:S03]  /*179d0*/  IMAD R2, R202, -0x80, R2 ;  /* 0xffffff80ca027824 */ /* 0x004fc600078e0202 */
[----:B------:R0:W-:Y:S02]  /*179e0*/  STL [R1+0xe50], R146 ;  /* 0x000e509201007387 */ /* 0x0001e40000100800 */
[----:B------:R-:W-:Y:S02]  /*179f0*/  ISETP.GT.AND P0, PT, R2, RZ, PT ;  /* 0x000000ff0200720c */ /* 0x000fe40003f04270 */
[----:B0-----:R-:W2:Y:S04]  /*17a00*/  LDL.LU R146, [R1+0x8ac] ;  /* 0x0008ac0001927983 */ /* 0x001ea80000300800 */
[----:B------:R0:W-:Y:S07]  /*17a10*/  STL [R1+0xe4c], R147 ;  /* 0x000e4c9301007387 */ /* 0x0001ee0000100800 */
[----:B------:R-:W-:-:S02]  /*17a20*/  @P0 IMAD.MOV.U32 R4, RZ, RZ, R17 ;  /* 0x000000ffff040224 */ /* 0x000fc400078e0011 */
[----:B------:R-:W-:-:S05]  /*17a30*/  @P0 IMAD.MOV.U32 R5, RZ, RZ, R16 ;  /* 0x000000ffff050224 */ /* 0x000fca00078e0010 */
[----:B------:R1:W2:Y:S04]  /*17a40*/  @P0 LDG.E.U8 R232, desc[UR16][R4.64] ;  /* 0x0000001004e80981 */ /* 0x0002a8000c1e1100 */
[----:B0-----:R-:W2:Y:S04]  /*17a50*/  LDL.LU R147, [R1+0x880] ;  /* 0x0008800001937983 */ /* 0x001ea80000300800 */
[----:B------:R0:W-:Y:S04]  /*17a60*/  STL [R1+0xe48], R148 ;  /* 0x000e489401007387 */ /* 0x0001e80000100800 */
[----:B0-----:R-:W2:Y:S04]  /*17a70*/  LDL.LU R148, [R1+0x8a4] ;  /* 0x0008a40001947983 */ /* 0x001ea80000300800 */
[----:B------:R0:W-:Y:S04]  /*17a80*/  STL [R1+0xe44], R149 ;  /* 0x000e449501007387 */ /* 0x0001e80000100800 */
[----:B0-----:R-:W3:Y:S04]  /*17a90*/  LDL R149, [R1+0x9d0] ;  /* 0x0009d00001957983 */ /* 0x001ee80000100800 */
[----:B------:R0:W-:Y:S04]  /*17aa0*/  STL [R1+0xe40], R150 ;  /* 0x000e409601007387 */ /* 0x0001e80000100800 */
[----:B0-----:R-:W2:Y:S04]  /*17ab0*/  LDL.LU R150, [R1+0x89c] ;  /* 0x00089c0001967983 */ /* 0x001ea80000300800 */
[----:B------:R0:W-:Y:S04]  /*17ac0*/  STL [R1+0xe3c], R151 ;  /* 0x000e3c9701007387 */ /* 0x0001e80000100800 */
[----:B0-----:R-:W4:Y:S01]  /*17ad0*/  LDL R151, [R1+0x9cc] ;  /* 0x0009cc0001977983 */ /* 0x001f220000100800 */
[----:B------:R-:W-:-:S02]  /*17ae0*/  ISETP.GT.AND P2, PT, R2, 0x1, PT ;  /* 0x000000010200780c */ /* 0x000fc40003f44270 */
[----:B------:R-:W-:Y:S01]  /*17af0*/  PRMT R3, RZ, 0x7610, R3 ;  /* 0x00007610ff037816 */ /* 0x000fe20000000003 */
[----:B-----5:R-:W-:Y:S01]  /*17b00*/  STL [R1+0xe2c], R0 ;  /* 0x000e2c0001007387 */ /* 0x020fe20000100800 */
[C---:B------:R-:W-:Y:S02]  /*17b10*/  ISETP.GT.AND P3, PT, R2.reuse, 0x2, PT ;  /* 0x000000020200780c */ /* 0x040fe40003f64270 */
[----:B------:R-:W-:Y:S01]  /*17b20*/  ISETP.GT.AND P4, PT, R2, 0x3, PT ;  /* 0x000000030200780c */ /* 0x000fe20003f84270 */
[----:B------:R0:W-:Y:S04]  /*17b30*/  STL [R1+0x10a8], R16 ;  /* 0x0010a81001007387 */ /* 0x0001e80000100800 */
[----:B0-----:R-:W2:Y:S04]  /*17b40*/  LDL.LU R16, [R1+0x9c8] ;  /* 0x0009c80001107983 */ /* 0x001ea80000300800 */
[----:B------:R-:W1:Y:S04]  /*17b50*/  LDL R4, [R1+0x9dc] ;  /* 0x0009dc0001047983 */ /* 0x000e680000100800 */
[----:B------:R-:W1:Y:S02]  /*17b60*/  LDL R5, [R1+0x9e0] ;  /* 0x0009e00001057983 */ /* 0x000e640000100800 */
[----:B-1----:R-:W-:-:S04]  /*17b70*/  @P2 LOP3.LUT R5, R5, R4, RZ, 0x3c, !PT ;  /* 0x0000000405052212 */ /* 0x002fc800078e3cff */
[----:B------:R-:W-:-:S04]  /*17b80*/  @P2 LOP3.LUT R4, R5, R4, RZ, 0x3c, !PT ;  /* 0x0000000405042212 */ /* 0x000fc800078e3cff */
[----:B------:R-:W-:-:S05]  /*17b90*/  @P2 LOP3.LUT R5, R5, R4, RZ, 0x3c, !PT ;  /* 0x0000000405052212 */ /* 0x000fca00078e3cff */
[----:B------:R0:W2:Y:S04]  /*17ba0*/  @P2 LDG.E.U8 R3, desc[UR16][R4.64] ;  /* 0x0000001004032981 */ /* 0x0000a8000c1e1100 */
[----:B------:R-:W0:Y:S04]  /*17bb0*/  LDL R4, [R1+0x9d4] ;  /* 0x0009d40001047983 */ /* 0x000e280000100800 */
[----:B------:R-:W0:Y:S01]  /*17bc0*/  LDL R5, [R1+0x9d8] ;  /* 0x0009d80001057983 */ /* 0x000e220000100800 */
[----:B------:R-:W-:Y:S02]  /*17bd0*/  PRMT R245, RZ, 0x7610, R245 ;  /* 0x00007610fff57816 */ /* 0x000fe400000000f5 */
[----:B------:R-:W-:-:S02]  /*17be0*/  PRMT R247, RZ, 0x7610, R247 ;  /* 0x00007610fff77816 */ /* 0x000fc400000000f7 */
[----:B0-----:R-:W-:-:S04]  /*17bf0*/  @P3 LOP3.LUT R5, R5, R4, RZ, 0x3c, !PT ;  /* 0x0000000405053212 */ /* 0x001fc800078e3cff */
[----:B------:R-:W-:-:S04]  /*17c00*/  @P3 LOP3.LUT R4, R5, R4, RZ, 0x3c, !PT ;  /* 0x0000000405043212 */ /* 0x000fc800078e3cff */
[----:B------:R-:W-:-:S05]  /*17c10*/  @P3 LOP3.LUT R5, R5, R4, RZ, 0x3c, !PT ;  /* 0x0000000405053212 */ /* 0x000fca00078e3cff */
[----:B------:R3:W2:Y:S02]  /*17c20*/  @P3 LDG.E.U8 R245, desc[UR16][R4.64] ;  /* 0x0000001004f53981 */ /* 0x0006a4000c1e1100 */
[----:B---3--:R-:W-:Y:S02]  /*17c30*/  @P4 IMAD.MOV.U32 R4, RZ, RZ, R149 ;  /* 0x000000ffff044224 */ /* 0x008fe400078e0095 */
[----:B----4-:R-:W-:Y:S01]  /*17c40*/  @P4 IMAD.MOV.U32 R5, RZ, RZ, R151 ;  /* 0x000000ffff054224 */ /* 0x010fe200078e0097 */
[----:B------:R-:W-:Y:S01]  /*17c50*/  ISETP.GT.AND P1, PT, R2, 0x4, PT ;  /* 0x000000040200780c */ /* 0x000fe20003f24270 */
[----:B------:R-:W3:Y:S04]  /*17c60*/  LDL R151, [R1+0x9a4] ;  /* 0x0009a40001977983 */ /* 0x000ee80000100800 */
[----:B------:R2:W4:Y:S01]  /*17c70*/  @P4 LDG.E.U8 R247, desc[UR16][R4.64] ;  /* 0x0000001004f74981 */ /* 0x000522000c1e1100 */
[----:B------:R-:W-:-:S02]  /*17c80*/  PRMT R6, RZ, 0x7610, R6 ;  /* 0x00007610ff067816 */ /* 0x000fc40000000006 */
[----:B------:R-:W-:Y:S01]  /*17c90*/  ISETP.GT.AND P0, PT, R2, 0x5, PT ;  /* 0x000000050200780c */ /* 0x000fe20003f04270 */
[----:B------:R-:W3:Y:S04]  /*17ca0*/  LDL R149, [R1+0x9a8] ;  /* 0x0009a80001957983 */ /* 0x000ee80000100800 */
[----:B------:R-:W4:Y:S01]  /*17cb0*/  LDL R5, [R1+0x9c4] ;  /* 0x0009c40001057983 */ /* 0x000f220000100800 */
[----:B--2---:R-:W-:Y:S01]  /*17cc0*/  @P1 IMAD.MOV.U32 R4, RZ, RZ, R16 ;  /* 0x000000ffff041224 */ /* 0x004fe200078e0010 */
[----:B------:R-:W-:-:S04]  /*17cd0*/  PRMT R236, RZ, 0x7610, R236 ;  /* 0x00007610ffec7816 */ /* 0x000fc800000000ec */
[----:B----4-:R0:W2:Y:S04]  /*17ce0*/  @P1 LDG.E.U8 R6, desc[UR16][R4.64] ;  /* 0x0000001004061981 */ /* 0x0100a8000c1e1100 */
[----:B------:R-:W4:Y:S01]  /*17cf0*/  LDL R5, [R1+0x9bc] ;  /* 0x0009bc0001057983 */ /* 0x000f220000100800 */
[----:B0-----:R-:W-:Y:S01]  /*17d00*/  @P0 IMAD.MOV.U32 R4, RZ, RZ, R10 ;  /* 0x000000ffff040224 */ /* 0x001fe200078e000a */
[----:B------:R-:W-:-:S04]  /*17d10*/  ISETP.GT.AND P2, PT, R2, 0x6, PT ;  /* 0x000000060200780c */ /* 0x000fc80003f44270 */
[----:B----4-:R0:W4:Y:S04]  /*17d20*/  @P0 LDG.E.U8 R236, desc[UR16][R4.64] ;  /* 0x0000001004ec0981 */ /* 0x010128000c1e1100 */
[----:B------:R-:W0:Y:S04]  /*17d30*/  LDL R4, [R1+0x9b4] ;  /* 0x0009b40001047983 */ /* 0x000e280000100800 */
[----:B------:R-:W0:Y:S01]  /*17d40*/  LDL R5, [R1+0x9b8] ;  /* 0x0009b80001057983 */ /* 0x000e220000100800 */
[----:B------:R-:W-:Y:S02]  /*17d50*/  PRMT R241, RZ, 0x7610, R241 ;  /* 0x00007610fff17816 */ /* 0x000fe400000000f1 */
[----:B0-----:R-:W-:-:S04]  /*17d60*/  @P2 LOP3.LUT R5, R5, R4, RZ, 0x3c, !PT ;  /* 0x0000000405052212 */ /* 0x001fc800078e3cff */
[----:B------:R-:W-:-:S04]  /*17d70*/  @P2 LOP3.LUT R4, R5, R4, RZ, 0x3c, !PT ;  /* 0x0000000405042212 */ /* 0x000fc800078e3cff */
[----:B------:R-:W-:-:S05]  /*17d80*/  @P2 LOP3.LUT R5, R5, R4, RZ, 0x3c, !PT ;  /* 0x0000000405052212 */ /* 0x000fca00078e3cff */
[----:B------:R0:W2:Y:S04]  /*17d90*/  @P2 LDG.E.U8 R241, desc[UR16][R4.64] ;  /* 0x0000001004f12981 */ /* 0x0000a8000c1e1100 */
[----:B------:R-:W0:Y:S04]  /*17da0*/  LDL R4, [R1+0x9ac] ;  /* 0x0009ac0001047983 */ /* 0x000e280000100800 */
[----:B------:R-:W0:Y:S01]  /*17db0*/  LDL R5, [R1+0x9b0] ;  /* 0x0009b00001057983 */ /* 0x000e220000100800 */
[C---:B------:R-:W-:Y:S02]  /*17dc0*/  ISETP.GT.AND P3, PT, R2.reuse, 0x7, PT ;  /* 0x000000070200780c */ /* 0x040fe40003f64270 */
[----:B------:R-:W-:-:S02]  /*17dd0*/  ISETP.GT.AND P4, PT, R2, 0x8, PT ;  /* 0x000000080200780c */ /* 0x000fc40003f84270 */
[----:B------:R-:W-:Y:S02]  /*17de0*/  PRMT R244, RZ, 0x7610, R244 ;  /* 0x00007610fff47816 */ /* 0x000fe400000000f4 */
[----:B------:R-:W-:-:S07]  /*17df0*/  PRMT R248, RZ, 0x7610, R248 ;  /* 0x00007610fff87816 */ /* 0x000fce00000000f8 */
[----:B0-----:R-:W-:-:S04]  /*17e00*/  @P3 LOP3.LUT R5, R5, R4, RZ, 0x3c, !PT ;  /* 0x0000000405053212 */ /* 0x001fc800078e3cff */
[----:B------:R-:W-:-:S04]  /*17e10*/  @P3 LOP3.LUT R4, R5, R4, RZ, 0x3c, !PT ;  /* 0x0000000405043212 */ /* 0x000fc800078e3cff */
[----:B------:R-:W-:-:S05]  /*17e20*/  @P3 LOP3.LUT R5, R5, R4, RZ, 0x3c, !PT ;  /* 0x0000000405053212 */ /* 0x000fca00078e3cff */
[----:B------:R3:W2:Y:S02]  /*17e30*/  @P3 LDG.E.U8 R244, desc[UR16][R4.64] ;  /* 0x0000001004f43981 */ /* 0x0006a4000c1e1100 */
[----:B---3--:R-:W-:Y:S02]  /*17e40*/  @P4 IMAD.MOV.U32 R4, RZ, RZ, R149 ;  /* 0x000000ffff044224 */ /* 0x008fe400078e0095 */
[----:B------:R-:W-:Y:S01]  /*17e50*/  @P4 IMAD.MOV.U32 R5, RZ, RZ, R151 ;  /* 0x000000ffff054224 */ /* 0x000fe200078e0097 */
[----:B------:R-:W-:Y:S01]  /*17e60*/  ISETP.GT.AND P1, PT, R2, 0x9, PT ;  /* 0x000000090200780c */ /* 0x000fe20003f24270 */
[----:B------:R-:W3:Y:S04]  /*17e70*/  LDL R151, [R1+0x97c] ;  /* 0x00097c0001977983 */ /* 0x000ee80000100800 */
[----:B------:R0:W2:Y:S01]  /*17e80*/  @P4 LDG.E.U8 R248, desc[UR16][R4.64] ;  /* 0x0000001004f84981 */ /* 0x0000a2000c1e1100 */
[----:B------:R-:W-:-:S02]  /*17e90*/  PRMT R240, RZ, 0x7610, R240 ;  /* 0x00007610fff07816 */ /* 0x000fc400000000f0 */
[----:B------:R-:W-:Y:S01]  /*17ea0*/  ISETP.GT.AND P0, PT, R2, 0xa, PT ;  /* 0x0000000a0200780c */ /* 0x000fe20003f04270 */
[----:B------:R-:W4:Y:S04]  /*17eb0*/  LDL R149, [R1+0x980] ;  /* 0x0009800001957983 */ /* 0x000f280000100800 */
[----:B------:R-:W0:Y:S04]  /*17ec0*/  LDL R4, [R1+0x99c] ;  /* 0x00099c0001047983 */ /* 0x000e280000100800 */
[----:B------:R-:W0:Y:S02]  /*17ed0*/  LDL R5, [R1+0x9a0] ;  /* 0x0009a00001057983 */ /* 0x000e240000100800 */
[----:B0-----:R-:W-:-:S04]  /*17ee0*/  @P1 LOP3.LUT R5, R5, R4, RZ, 0x3c, !PT ;  /* 0x0000000405051212 */ /* 0x001fc800078e3cff */
[----:B------:R-:W-:-:S04]  /*17ef0*/  @P1 LOP3.LUT R4, R5, R4, RZ, 0x3c, !PT ;  /* 0x0000000405041212 */ /* 0x000fc800078e3cff */
[----:B------:R-:W-:-:S05]  /*17f00*/  @P1 LOP3.LUT R5, R5, R4, RZ, 0x3c, !PT ;  /* 0x0000000405051212 */ /* 0x000fca00078e3cff */
[----:B------:R0:W2:Y:S04]  /*17f10*/  @P1 LDG.E.U8 R240, desc[UR16][R4.64] ;  /* 0x0000001004f01981 */ /* 0x0000a8000c1e1100 */
        /* <DEDUP_REMOVED lines=9> */
[----:B------:R-:W-:Y:S02]  /*17fb0*/  ISETP.GT.AND P2, PT, R2, 0xb, PT ;  /* 0x0000000b0200780c */ /* 0x000fe40003f44270 */
[----:B------:R-:W-:-:S11]  /*17fc0*/  PRMT R9, RZ, 0x7610, R9 ;  /* 0x00007610ff097816 */ /* 0x000fd60000000009 */
        /* <DEDUP_REMOVED lines=14> */
[----:B----4-:R-:W-:Y:S02]  /*180b0*/  @P4 IMAD.MOV.U32 R4, RZ, RZ, R149 ;  /* 0x000000ffff044224 */ /* 0x010fe400078e0095 */
[----:B---3--:R-:W-:Y:S01]  /*180c0*/  @P4 IMAD.MOV.U32 R5, RZ, RZ, R151 ;  /* 0x000000ffff054224 */ /* 0x008fe200078e0097 */
[----:B------:R-:W-:Y:S01]  /*180d0*/  ISETP.GT.AND P1, PT, R2, 0xe, PT ;  /* 0x0000000e0200780c */ /* 0x000fe20003f24270 */
[----:B------:R-:W3:Y:S04]  /*180e0*/  LDL R151, [R1+0x954] ;  /* 0x0009540001977983 */ /* 0x000ee80000100800 */
[----:B------:R0:W4:Y:S01]  /*180f0*/  @P4 LDG.E.U8 R239, desc[UR16][R4.64] ;  /* 0x0000001004ef4981 */ /* 0x000122000c1e1100 */
[----:B------:R-:W-:-:S02]  /*18100*/  PRMT R7, RZ, 0x7610, R7 ;  /* 0x00007610ff077816 */ /* 0x000fc40000000007 */
[----:B------:R-:W-:Y:S01]  /*18110*/  ISETP.GT.AND P0, PT, R2, 0xf, PT ;  /* 0x0000000f0200780c */ /* 0x000fe20003f04270 */
[----:B------:R-:W2:Y:S04]  /*18120*/  LDL R149, [R1+0x958] ;  /* 0x0009580001957983 */ /* 0x000ea80000100800 */
[----:B------:R-:W0:Y:S04]  /*18130*/  LDL R4, [R1+0x974] ;  /* 0x0009740001047983 */ /* 0x000e280000100800 */
[----:B------:R-:W0:Y:S02]  /*18140*/  LDL R5, [R1+0x978] ;  /* 0x0009780001057983 */ /* 0x000e240000100800 */
[----:B0-----:R-:W-:-:S04]  /*18150*/  @P1 LOP3.LUT R5, R5, R4, RZ, 0x3c, !PT ;  /* 0x0000000405051212 */ /* 0x001fc800078e3cff */
[----:B------:R-:W-:-:S04]  /*18160*/  @P1 LOP3.LUT R4, R5, R4, RZ, 0x3c, !PT ;  /* 0x0000000405041212 */ /* 0x000fc800078e3cff */
[----:B------:R-:W-:-:S05]  /*18170*/  @P1 LOP3.LUT R5, R5, R4, RZ, 0x3c, !PT ;  /* 0x0000000405051212 */ /* 0x000fca00078e3cff */
[----:B------:R0:W4:Y:S04]  /*18180*/  @P1 LDG.E.U8 R7, desc[UR16][R4.64] ;  /* 0x0000001004071981 */ /* 0x000128000c1e1100 */
[----:B------:R-:W0:Y:S04]  /*18190*/  LDL R4, [R1+0x96c] ;  /* 0x00096c0001047983 */ /* 0x000e280000100800 */
[----:B------:R-:W0:Y:S01]  /*181a0*/  LDL R5, [R1+0x970] ;  /* 0x0009700001057983 */ /* 0x000e220000100800 */
[----:B------:R-:W-:Y:S02]  /*181b0*/  PRMT R8, RZ, 0x7610, R8 ;  /* 0x00007610ff087816 */ /* 0x000fe40000000008 */
[----:B0-----:R-:W-:-:S04]  /*181c0*/  @P0 LOP3.LUT R5, R5, R4, RZ, 0x3c, !PT ;  /* 0x0000000405050212 */ /* 0x001fc800078e3cff */
[----:B------:R-:W-:-:S04]  /*181d0*/  @P0 LOP3.LUT R4, R5, R4, RZ, 0x3c, !PT ;  /* 0x0000000405040212 */ /* 0x000fc800078e3cff */
[----:B------:R-:W-:-:S05]  /*181e0*/  @P0 LOP3.LUT R5, R5, R4, RZ, 0x3c, !PT ;  /* 0x0000000405050212 */ /* 0x000fca00078e3cff */
[----:B------:R0:W4:Y:S04]  /*181f0*/  @P0 LDG.E.U8 R8, desc[UR16][R4.64] ;  /* 0x0000001004080981 */ /* 0x000128000c1e1100 */
[----:B------:R-:W0:Y:S04]  /*18200*/  LDL R4, [R1+0x964] ;  /* 0x0009640001047983 */ /* 0x000e280000100800 */
[----:B------:R-:W0:Y:S01]  /*18210*/  LDL R5, [R1+0x968] ;  /* 0x0009680001057983 */ /* 0x000e220000100800 */
[----:B------:R-:W-:Y:S02]  /*18220*/  ISETP.GT.AND P2, PT, R2, 0x10, PT ;  /* 0x000000100200780c */ /* 0x000fe40003f44270 */
[----:B------:R-:W-:-:S11]  /*18230*/  PRMT R238, RZ, 0x7610, R238 ;  /* 0x00007610ffee7816 */ /* 0x000fd600000000ee */
[----:B0-----:R-:W-:-:S04]  /*18240*/  @P2 LOP3.LUT R5, R5, R4, RZ, 0x3c, !PT ;  /* 0x0000000405052212 */ /* 0x001fc800078e3cff */
[----:B------:R-:W-:-:S04]  /*18250*/  @P2 LOP3.LUT R4, R5, R4, RZ, 0x3c, !PT ;  /* 0x0000000405042212 */ /* 0x000fc800078e3cff */
[----:B------:R-:W-:-:S05]  /*18260*/  @P2 LOP3.LUT R5, R5, R4, RZ, 0x3c, !PT ;  /* 0x0000000405052212 */ /* 0x000fca00078e3cff */
[----:B------:R0:W4:Y:S04]  /*18270*/  @P2 LDG.E.U8 R238, desc[UR16][R4.64] ;  /* 0x0000001004ee2981 */ /* 0x000128000c1e1100 */
        /* <DEDUP_REMOVED lines=9> */
[----:B------:R2:W4:Y:S02]  /*18310*/  @P3 LDG.E.U8 R242, desc[UR16][R4.64] ;  /* 0x0000001004f23981 */ /* 0x000524000c1e1100 */
[----:B--2---:R-:W-:Y:S02]  /*18320*/  @P4 IMAD.MOV.U32 R4, RZ, RZ, R149 ;  /* 0x000000ffff044224 */ /* 0x004fe400078e0095 */
[----:B---3--:R-:W-:Y:S01]  /*18330*/  @P4 IMAD.MOV.U32 R5, RZ, RZ, R151 ;  /* 0x000000ffff054224 */ /* 0x008fe200078e0097 */
[----:B------:R-:W-:Y:S01]  /*18340*/  ISETP.GT.AND P1, PT, R2, 0x13, PT ;  /* 0x000000130200780c */ /* 0x000fe20003f24270 */
[----:B------:R-:W2:Y:S04]  /*18350*/  LDL R151, [R1+0x92c] ;  /* 0x00092c0001977983 */ /* 0x000ea80000100800 */
[----:B------:R0:W3:Y:S01]  /*18360*/  @P4 LDG.E.U8 R246, desc[UR16][R4.64] ;  /* 0x0000001004f64981 */ /* 0x0000e2000c1e1100 */
        /* <DEDUP_REMOVED lines=8> */
[----:B------:R0:W3:Y:S04]  /*183f0*/  @P1 LDG.E.U8 R231, desc[UR16][R4.64] ;  /* 0x0000001004e71981 */ /* 0x0000e8000c1e1100 */
[----:B------:R-:W0:Y:S04]  /*18400*/  LDL R4, [R1+0x944] ;  /* 0x0009440001047983 */ /* 0x000e280000100800 */
[----:B------:R-:W0:Y:S01]  /*18410*/  LDL R5, [R1+0x948] ;  /* 0x0009480001057983 */ /* 0x000e220000100800 */
[----:B------:R-:W-:Y:S02]  /*18420*/  PRMT R234, RZ, 0x7610, R234 ;  /* 0x00007610ffea7816 */ /* 0x000fe400000000ea */
[----:B0-----:R-:W-:-:S04]  /*18430*/  @P0 LOP3.LUT R5, R5, R4, RZ, 0x3c, !PT ;  /* 0x0000000405050212 */ /* 0x001fc800078e3cff */
[----:B------:R-:W-:-:S04]  /*18440*/  @P0 LOP3.LUT R4, R5, R4, RZ, 0x3c, !PT ;  /* 0x0000000405040212 */ /* 0x000fc800078e3cff */
[----:B------:R-:W-:-:S05]  /*18450*/  @P0 LOP3.LUT R5, R5, R4, RZ, 0x3c, !PT ;  /* 0x0000000405050212 */ /* 0x000fca00078e3cff */
[----:B------:R0:W3:Y:S04]  /*18460*/  @P0 LDG.E.U8 R234, desc[UR16][R4.64] ;  /* 0x0000001004ea0981 */ /* 0x0000e8000c1e1100 */
[----:B------:R-:W0:Y:S04]  /*18470*/  LDL R4, [R1+0x93c] ;  /* 0x00093c0001047983 */ /* 0x000e280000100800 */
[----:B------:R-:W0:Y:S01]  /*18480*/  LDL R5, [R1+0x940] ;  /* 0x0009400001057983 */ /* 0x000e220000100800 */
[----:B------:R-:W-:Y:S02]  /*18490*/  ISETP.GT.AND P2, PT, R2, 0x15, PT ;  /* 0x000000150200780c */ /* 0x000fe40003f44270 */
[----:B------:R-:W-:-:S11]  /*184a0*/  PRMT R226, RZ, 0x7610, R226 ;  /* 0x00007610ffe27816 */ /* 0x000fd600000000e2 */
[----:B0-----:R-:W-:-:S04]  /*184b0*/  @P2 LOP3.LUT R5, R5, R4, RZ, 0x3c, !PT ;  /* 0x0000000405052212 */ /* 0x001fc800078e3cff */
[----:B------:R-:W-:-:S04]  /*184c0*/  @P2 LOP3.LUT R4, R5, R4, RZ, 0x3c, !PT ;  /* 0x0000000405042212 */ /* 0x000fc800078e3cff */
[----:B------:R-:W-:-:S05]  /*184d0*/  @P2 LOP3.LUT R5, R5, R4, RZ, 0x3c, !PT ;  /* 0x0000000405052212 */ /* 0x000fca00078e3cff */
[----:B------:R0:W3:Y:S04]  /*184e0*/  @P2 LDG.E.U8 R226, desc[UR16][R4.64] ;  /* 0x0000001004e22981 */ /* 0x0000e8000c1e1100 */
        /* <DEDUP_REMOVED lines=9> */
[----:B------:R4:W3:Y:S02]  /*18580*/  @P3 LDG.E.U8 R228, desc[UR16][R4.64] ;  /* 0x0000001004e43981 */ /* 0x0008e4000c1e1100 */
[----:B----4-:R-:W-:Y:S02]  /*18590*/  @P4 IMAD.MOV.U32 R4, RZ, RZ, R149 ;  /* 0x000000ffff044224 */ /* 0x010fe400078e0095 */
[----:B--2---:R-:W-:Y:S01]  /*185a0*/  @P4 IMAD.MOV.U32 R5, RZ, RZ, R151 ;  /* 0x000000ffff054224 */ /* 0x004fe200078e0097 */
[----:B------:R-:W-:Y:S01]  /*185b0*/  ISETP.GT.AND P1, PT, R2, 0x18, PT ;  /* 0x000000180200780c */ /* 0x000fe20003f24270 */
[----:B------:R-:W2:Y:S04]  /*185c0*/  LDL R151, [R1+0x904] ;  /* 0x0009040001977983 */ /* 0x000ea80000100800 */
[----:B------:R0:W4:Y:S01]  /*185d0*/  @P4 LDG.E.U8 R230, desc[UR16][R4.64] ;  /* 0x0000001004e64981 */ /* 0x000122000c1e1100 */
[----:B------:R-:W-:-:S02]  /*185e0*/  PRMT R221, RZ, 0x7610, R221 ;  /* 0x00007610ffdd7816 */ /* 0x000fc400000000dd */
[----:B------:R-:W-:Y:S01]  /*185f0*/  ISETP.GT.AND P0, PT, R2, 0x19, PT ;  /* 0x000000190200780c */ /* 0x000fe20003f04270 */
[----:B------:R-:W3:Y:S04]  /*18600*/  LDL R149, [R1+0x908] ;  /* 0x0009080001957983 */ /* 0x000ee80000100800 */
        /* <DEDUP_REMOVED lines=31> */
[----:B---3--:R-:W-:Y:S02]  /*18800*/  @P4 IMAD.MOV.U32 R4, RZ, RZ, R149 ;  /* 0x000000ffff044224 */ /* 0x008fe400078e0095 */
[----:B--2---:R-:W-:Y:S01]  /*18810*/  @P4 IMAD.MOV.U32 R5, RZ, RZ, R151 ;  /* 0x000000ffff054224 */ /* 0x004fe200078e0097 */
[----:B------:R-:W-:Y:S01]  /*18820*/  ISETP.GT.AND P1, PT, R2, 0x1d, PT ;  /* 0x0000001d0200780c */ /* 0x000fe20003f24270 */
[----:B------:R-:W2:Y:S04]  /*18830*/  LDL R151, [R1+0x8e8] ;  /* 0x0008e80001977983 */ /* 0x000ea80000100800 */
[----:B------:R0:W3:Y:S01]  /*18840*/  @P4 LDG.E.U8 R220, desc[UR16][R4.64] ;  /* 0x0000001004dc4981 */ /* 0x0000e2000c1e1100 */
[----:B------:R-:W-:-:S02]  /*18850*/  PRMT R208, RZ, 0x7610, R208 ;  /* 0x00007610ffd07816 */ /* 0x000fc400000000d0 */
[----:B------:R-:W-:Y:S01]  /*18860*/  ISETP.GT.AND P0, PT, R2, 0x1e, PT ;  /* 0x0000001e0200780c */ /* 0x000fe20003f04270 */
[----:B------:R-:W4:Y:S04]  /*18870*/  LDL R149, [R1+0x8e0] ;  /* 0x0008e00001957983 */ /* 0x000f280000100800 */
[----:B------:R-:W0:Y:S02]  /*18880*/  LDL R5, [R1+0x900] ;  /* 0x0009000001057983 */ /* 0x000e240000100800 */
[----:B0-----:R-:W-:Y:S02]  /*18890*/  @P1 IMAD.MOV.U32 R4, RZ, RZ, R5 ;  /* 0x000000ffff041224 */ /* 0x001fe400078e0005 */
[----:B------:R-:W-:-:S05]  /*188a0*/  @P1 IMAD.MOV.U32 R5, RZ, RZ, R126 ;  /* 0x000000ffff051224 */ /* 0x000fca00078e007e */
[----:B------:R0:W3:Y:S04]  /*188b0*/  @P1 LDG.E.U8 R208, desc[UR16][R4.64] ;  /* 0x0000001004d01981 */ /* 0x0000e8000c1e1100 */
[----:B------:R-:W0:Y:S01]  /*188c0*/  LDL R5, [R1+0x8f8] ;  /* 0x0008f80001057983 */ /* 0x000e220000100800 */
[----:B------:R-:W-:Y:S02]  /*188d0*/  PRMT R210, RZ, 0x7610, R210 ;  /* 0x00007610ffd27816 */ /* 0x000fe400000000d2 */
[----:B------:R-:W-:Y:S01]  /*188e0*/  ISETP.GT.AND P2, PT, R2, 0x1f, PT ;  /* 0x0000001f0200780c */ /* 0x000fe20003f44270 */
[----:B0-----:R-:W-:Y:S02]  /*188f0*/  @P0 IMAD.MOV.U32 R4, RZ, RZ, R5 ;  /* 0x000000ffff040224 */ /* 0x001fe400078e0005 */
[----:B------:R-:W-:-:S05]  /*18900*/  @P0 IMAD.MOV.U32 R5, RZ, RZ, R128 ;  /* 0x000000ffff050224 */ /* 0x000fca00078e0080 */
[----:B------:R0:W3:Y:S04]  /*18910*/  @P0 LDG.E.U8 R210, desc[UR16][R4.64] ;  /* 0x0000001004d20981 */ /* 0x0000e8000c1e1100 */
[----:B------:R-:W0:Y:S01]  /*18920*/  LDL R5, [R1+0x8f0] ;  /* 0x0008f00001057983 */ /* 0x000e220000100800 */
[C---:B------:R-:W-:Y:S02]  /*18930*/  ISETP.GT.AND P3, PT, R2.reuse, 0x20, PT ;  /* 0x000000200200780c */ /* 0x040fe40003f64270 */
[----:B------:R-:W-:Y:S02]  /*18940*/  ISETP.GT.AND P4, PT, R2, 0x21, PT ;  /* 0x000000210200780c */ /* 0x000fe40003f84270 */
[----:B------:R-:W-:Y:S02]  /*18950*/  PRMT R201, RZ, 0x7610, R201 ;  /* 0x00007610ffc97816 */ /* 0x000fe400000000c9 */
[----:B------:R-:W-:-:S02]  /*18960*/  PRMT R214, RZ, 0x7610, R214 ;  /* 0x00007610ffd67816 */ /* 0x000fc400000000d6 */
[C---:B------:R-:W-:Y:S02]  /*18970*/  ISETP.GT.AND P1, PT, R2.reuse, 0x22, PT ;  /* 0x000000220200780c */ /* 0x040fe40003f24270 */
[----:B------:R-:W-:Y:S02]  /*18980*/  PRMT R217, RZ, 0x7610, R217 ;  /* 0x00007610ffd97816 */ /* 0x000fe400000000d9 */
[----:B------:R-:W-:Y:S02]  /*18990*/  ISETP.GT.AND P0, PT, R2, 0x23, PT ;  /* 0x000000230200780c */ /* 0x000fe40003f04270 */
[----:B------:R-:W-:Y:S02]  /*189a0*/  PRMT R205, RZ, 0x7610, R205 ;  /* 0x00007610ffcd7816 */ /* 0x000fe400000000cd */
[----:B------:R-:W-:Y:S02]  /*189b0*/  PRMT R207, RZ, 0x7610, R207 ;  /* 0x00007610ffcf7816 */ /* 0x000fe400000000cf */
[----:B------:R-:W-:-:S02]  /*189c0*/  PRMT R198, RZ, 0x7610, R198 ;  /* 0x00007610ffc67816 */ /* 0x000fc400000000c6 */
[----:B------:R-:W-:Y:S01]  /*189d0*/  PRMT R200, RZ, 0x7610, R200 ;  /* 0x00007610ffc87816 */ /* 0x000fe200000000c8 */
[----:B0-----:R-:W-:Y:S02]  /*189e0*/  @P2 IMAD.MOV.U32 R4, RZ, RZ, R5 ;  /* 0x000000ffff042224 */ /* 0x001fe400078e0005 */
[----:B------:R-:W-:-:S05]  /*189f0*/  @P2 IMAD.MOV.U32 R5, RZ, RZ, R130 ;  /* 0x000000ffff052224 */ /* 0x000fca00078e0082 */
[----:B------:R2:W3:Y:S02]  /*18a00*/  @P2 LDG.E.U8 R201, desc[UR16][R4.64] ;  /* 0x0000001004c92981 */ /* 0x0004e4000c1e1100 */
[----:B--2---:R-:W-:Y:S02]  /*18a10*/  @P3 IMAD.MOV.U32 R4, RZ, RZ, R151 ;  /* 0x000000ffff043224 */ /* 0x004fe400078e0097 */
[----:B------:R-:W-:Y:S01]  /*18a20*/  @P3 IMAD.MOV.U32 R5, RZ, RZ, R132 ;  /* 0x000000ffff053224 */ /* 0x000fe200078e0084 */
[----:B------:R-:W2:Y:S04]  /*18a30*/  LDL R151, [R1+0x894] ;  /* 0x0008940001977983 */ /* 0x000ea80000100800 */
[----:B------:R4:W3:Y:S02]  /*18a40*/  @P3 LDG.E.U8 R214, desc[UR16][R4.64] ;  /* 0x0000001004d63981 */ /* 0x0008e4000c1e1100 */
[----:B----4-:R-:W-:-:S02]  /*18a50*/  @P4 IMAD.MOV.U32 R4, RZ, RZ, R149 ;  /* 0x000000ffff044224 */ /* 0x010fc400078e0095 */
[----:B------:R-:W4:Y:S01]  /*18a60*/  LDL R149, [R1+0x88c] ;  /* 0x00088c0001957983 */ /* 0x000f220000100800 */
[----:B------:R-:W-:Y:S01]  /*18a70*/  @P4 IMAD.MOV.U32 R5, RZ, RZ, R134 ;  /* 0x000000ffff054224 */ /* 0x000fe200078e0086 */
[----:B------:R-:W-:-:S04]  /*18a80*/  ISETP.GT.AND P2, PT, R2, 0x24, PT ;  /* 0x000000240200780c */ /* 0x000fc80003f44270 */
[----:B------:R0:W3:Y:S01]  /*18a90*/  @P4 LDG.E.U8 R217, desc[UR16][R4.64] ;  /* 0x0000001004d94981 */ /* 0x0000e2000c1e1100 */
[----:B------:R-:W-:Y:S01]  /*18aa0*/  ISETP.GT.AND P3, PT, R2, 0x25, PT ;  /* 0x000000250200780c */ /* 0x000fe20003f64270 */
[----:B0-----:R-:W-:Y:S02]  /*18ab0*/  @P1 IMAD.MOV.U32 R4, RZ, RZ, R125 ;  /* 0x000000ffff041224 */ /* 0x001fe400078e007d */
[----:B------:R-:W-:-:S05]  /*18ac0*/  @P1 IMAD.MOV.U32 R5, RZ, RZ, R136 ;  /* 0x000000ffff051224 */ /* 0x000fca00078e0088 */
        /* <DEDUP_REMOVED lines=9> */
[----:B------:R-:W-:Y:S02]  /*18b60*/  PRMT R204, RZ, 0x7610, R204 ;  /* 0x00007610ffcc7816 */ /* 0x000fe400000000cc */
        /* <DEDUP_REMOVED lines=14> */
[----:B------:R-:W-:Y:S02]  /*18c50*/  ISETP.GT.AND P4, PT, R2, 0x2b, PT ;  /* 0x0000002b0200780c */ /* 0x000fe40003f84270 */
[----:B------:R-:W-:Y:S01]  /*18c60*/  PRMT R191, RZ, 0x7610, R191 ;  /* 0x00007610ffbf7816 */ /* 0x000fe200000000bf */
[----:B0-----:R-:W-:Y:S02]  /*18c70*/  @P0 IMAD.MOV.U32 R4, RZ, RZ, R137 ;  /* 0x000000ffff040224 */ /* 0x001fe400078e0089 */
[----:B------:R-:W-:-:S05]  /*18c80*/  @P0 IMAD.MOV.U32 R5, RZ, RZ, R148 ;  /* 0x000000ffff050224 */ /* 0x000fca00078e0094 */
[----:B------:R0:W3:Y:S01]  /*18c90*/  @P0 LDG.E.U8 R197, desc[UR16][R4.64] ;  /* 0x0000001004c50981 */ /* 0x0000e2000c1e1100 */
[----:B------:R-:W-:Y:S01]  /*18ca0*/  PRMT R194, RZ, 0x7610, R194 ;  /* 0x00007610ffc27816 */ /* 0x000fe200000000c2 */
[----:B0-----:R-:W-:Y:S02]  /*18cb0*/  @P2 IMAD.MOV.U32 R4, RZ, RZ, R139 ;  /* 0x000000ffff042224 */ /* 0x001fe400078e008b */
[----:B------:R-:W-:-:S05]  /*18cc0*/  @P2 IMAD.MOV.U32 R5, RZ, RZ, R150 ;  /* 0x000000ffff052224 */ /* 0x000fca00078e0096 */
[----:B------:R0:W3:Y:S01]  /*18cd0*/  @P2 LDG.E.U8 R191, desc[UR16][R4.64] ;  /* 0x0000001004bf2981 */ /* 0x0000e2000c1e1100 */
[----:B------:R-:W-:Y:S01]  /*18ce0*/  PRMT R195, RZ, 0x7610, R195 ;  /* 0x00007610ffc37816 */ /* 0x000fe200000000c3 */
[----:B0-----:R-:W-:Y:S02]  /*18cf0*/  @P3 IMAD.MOV.U32 R4, RZ, RZ, R141 ;  /* 0x000000ffff043224 */ /* 0x001fe400078e008d */
[----:B--2---:R-:W-:-:S05]  /*18d00*/  @P3 IMAD.MOV.U32 R5, RZ, RZ, R151 ;  /* 0x000000ffff053224 */ /* 0x004fca00078e0097 */
[----:B------:R0:W2:Y:S02]  /*18d10*/  @P3 LDG.E.U8 R194, desc[UR16][R4.64] ;  /* 0x0000001004c23981 */ /* 0x0000a4000c1e1100 */
[----:B0-----:R-:W-:Y:S02]  /*18d20*/  @P4 IMAD.MOV.U32 R4, RZ, RZ, R143 ;  /* 0x000000ffff044224 */ /* 0x001fe400078e008f */
[----:B----4-:R-:W-:Y:S02]  /*18d30*/  @P4 IMAD.MOV.U32 R5, RZ, RZ, R149 ;  /* 0x000000ffff054224 */ /* 0x010fe400078e0095 */
[----:B------:R-:W4:Y:S04]  /*18d40*/  LDL.LU R149, [R1+0x878] ;  /* 0x0008780001957983 */ /* 0x000f280000300800 */
[----:B------:R-:W3:Y:S04]  /*18d50*/  LDL.LU R151, [R1+0x870] ;  /* 0x0008700001977983 */ /* 0x000ee80000300800 */
[----:B------:R0:W2:Y:S04]  /*18d60*/  @P4 LDG.E.U8 R195, desc[UR16][R4.64] ;  /* 0x0000001004c34981 */ /* 0x0000a8000c1e1100 */
[----:B------:R-:W4:Y:S01]  /*18d70*/  LDL R5, [R1+0x884] ;  /* 0x0008840001057983 */ /* 0x000f220000100800 */
[----:B------:R-:W-:-:S02]  /*18d80*/  ISETP.GT.AND P1, PT, R2, 0x2c, PT ;  /* 0x0000002c0200780c */ /* 0x000fc40003f24270 */
[----:B------:R-:W-:-:S11]  /*18d90*/  PRMT R186, RZ, 0x7610, R186 ;  /* 0x00007610ffba7816 */ /* 0x000fd600000000ba */
[----:B0-----:R-:W-:Y:S01]  /*18da0*/  @P1 IMAD.MOV.U32 R4, RZ, RZ, R145 ;  /* 0x000000ffff041224 */ /* 0x001fe200078e0091 */
[----:B------:R-:W-:-:S04]  /*18db0*/  ISETP.GT.AND P0, PT, R2, 0x2d, PT ;  /* 0x0000002d0200780c */ /* 0x000fc80003f04270 */
[----:B----4-:R0:W4:Y:S04]  /*18dc0*/  @P1 LDG.E.U8 R186, desc[UR16][R4.64] ;  /* 0x0000001004ba1981 */ /* 0x010128000c1e1100 */
[----:B------:R-:W3:Y:S01]  /*18dd0*/  LDL R5, [R1+0x87c] ;  /* 0x00087c0001057983 */ /* 0x000ee20000100800 */
[----:B------:R-:W-:-:S04]  /*18de0*/  PRMT R188, RZ, 0x7610, R188 ;  /* 0x00007610ffbc7816 */ /* 0x000fc800000000bc */
[----:B0-----:R-:W-:Y:S01]  /*18df0*/  @P0 IMAD.MOV.U32 R4, RZ, RZ, R147 ;  /* 0x000000ffff040224 */ /* 0x001fe200078e0093 */
[C---:B------:R-:W-:Y:S02]  /*18e00*/  ISETP.GT.AND P2, PT, R2.reuse, 0x2e, PT ;  /* 0x0000002e0200780c */ /* 0x040fe40003f44270 */
[----:B------:R-:W-:Y:S02]  /*18e10*/  ISETP.GT.AND P3, PT, R2, 0x2f, PT ;  /* 0x0000002f0200780c */ /* 0x000fe40003f64270 */
[----:B---3--:R0:W3:Y:S04]  /*18e20*/  @P0 LDG.E.U8 R188, desc[UR16][R4.64] ;  /* 0x0000001004bc0981 */ /* 0x0080e8000c1e1100 */
[----:B------:R-:W2:Y:S01]  /*18e30*/  LDL R5, [R1+0x874] ;  /* 0x0008740001057983 */ /* 0x000ea20000100800 */
[----:B------:R-:W-:-:S04]  /*18e40*/  PRMT R180, RZ, 0x7610, R180 ;  /* 0x00007610ffb47816 */ /* 0x000fc800000000b4 */
[----:B0-----:R-:W-:-:S05]  /*18e50*/  @P2 IMAD.MOV.U32 R4, RZ, RZ, R149 ;  /* 0x000000ffff042224 */ /* 0x001fca00078e0095 */
[----:B--2---:R0:W2:Y:S04]  /*18e60*/  @P2 LDG.E.U8 R180, desc[UR16][R4.64] ;  /* 0x0000001004b42981 */ /* 0x0040a8000c1e1100 */
[----:B------:R-:W4:Y:S01]  /*18e70*/  LDL R5, [R1+0x86c] ;  /* 0x00086c0001057983 */ /* 0x000f220000100800 */
[----:B0-----:R-:W-:-:S03]  /*18e80*/  @P3 IMAD.MOV.U32 R4, RZ, RZ, R151 ;  /* 0x000000ffff043224 */ /* 0x001fc600078e0097 */
[----:B------:R0:W-:Y:S04]  /*18e90*/  STL.64 [R1+0x10a0], R150 ;  /* 0x0010a09601007387 */ /* 0x0001e80000100a00 */
[----:B0-----:R-:W3:Y:S04]  /*18ea0*/  LDL R150, [R1+0x83c] ;  /* 0x00083c0001967983 */ /* 0x001ee80000100800 */
[----:B------:R-:W2:Y:S04]  /*18eb0*/  LDL R151, [R1+0x840] ;  /* 0x0008400001977983 */ /* 0x000ea80000100800 */
        /* <DEDUP_REMOVED lines=15> */
[----:B------:R-:W-:Y:S04]  /*18fb0*/  STL.64 [R1+0x1070], R138 ;  /* 0x0010708a01007387 */ /* 0x000fe80000100a00 */
        /* <DEDUP_REMOVED lines=52> */
[----:B------:R0:W-:Y:S04]  /*19300*/  STL.64 [R1+0xec8], R32 ;  /* 0x000ec82001007387 */ /* 0x0001e80000100a00 */
[----:B------:R1:W-:Y:S04]  /*19310*/  STL.64 [R1+0xec0], R30 ;  /* 0x000ec01e01007387 */ /* 0x0003e80000100a00 */
[----:B------:R2:W-:Y:S04]  /*19320*/  STL.64 [R1+0xeb8], R28 ;  /* 0x000eb81c01007387 */ /* 0x0005e80000100a00 */
[----:B------:R2:W-:Y:S04]  /*19330*/  STL.64 [R1+0xeb0], R26 ;  /* 0x000eb01a01007387 */ /* 0x0005e80000100a00 */
[----:B------:R2:W-:Y:S04]  /*19340*/  STL.64 [R1+0xea8], R24 ;  /* 0x000ea81801007387 */ /* 0x0005e80000100a00 */
[----:B0-----:R-:W2:Y:S04]  /*19350*/  LDL R32, [R1+0x838] ;  /* 0x0008380001207983 */ /* 0x001ea80000100800 */
[----:B------:R-:W2:Y:S04]  /*19360*/  LDL R38, [R1+0x834] ;  /* 0x0008340001267983 */ /* 0x000ea80000100800 */
[----:B------:R-:W2:Y:S04]  /*19370*/  LDL R37, [R1+0x82c] ;  /* 0x00082c0001257983 */ /* 0x000ea80000100800 */
[----:B------:R-:W2:Y:S04]  /*19380*/  LDL R35, [R1+0x830] ;  /* 0x0008300001237983 */ /* 0x000ea80000100800 */
[----:B------:R-:W2:Y:S04]  /*19390*/  LDL R44, [R1+0x824] ;  /* 0x00082400012c7983 */ /* 0x000ea80000100800 */
[----:B------:R-:W2:Y:S04]  /*193a0*/  LDL R43, [R1+0x828] ;  /* 0x00082800012b7983 */ /* 0x000ea80000100800 */
[----:B------:R-:W2:Y:S04]  /*193b0*/  LDL R40, [R1+0x81c] ;  /* 0x00081c0001287983 */ /* 0x000ea80000100800 */
[----:B------:R-:W2:Y:S04]  /*193c0*/  LDL R36, [R1+0x820] ;  /* 0x0008200001247983 */ /* 0x000ea80000100800 */
[----:B-1----:R-:W2:Y:S01]  /*193d0*/  LDL R30, [R1+0x818] ;  /* 0x00081800011e7983 */ /* 0x002ea20000100800 */
[----:B------:R-:W-:-:S02]  /*193e0*/  ISETP.GT.AND P4, PT, R2, 0x30, PT ;  /* 0x000000300200780c */ /* 0x000fc40003f84270 */
[----:B------:R-:W-:Y:S01]  /*193f0*/  PRMT R183, RZ, 0x7610, R183 ;  /* 0x00007610ffb77816 */ /* 0x000fe200000000b7 */
[----:B------:R-:W2:Y:S01]  /*19400*/  LDL R34, [R1+0x814] ;  /* 0x0008140001227983 */ /* 0x000ea20000100800 */
[C---:B------:R-:W-:Y:S02]  /*19410*/  ISETP.GT.AND P0, PT, R2.reuse, 0x31, PT ;  /* 0x000000310200780c */ /* 0x040fe40003f04270 */
[----:B------:R-:W-:Y:S01]  /*19420*/  PRMT R193, RZ, 0x7610, R193 ;  /* 0x00007610ffc17816 */ /* 0x000fe200000000c1 */
[----:B------:R-:W2:Y:S01]  /*19430*/  LDL R42, [R1+0x80c] ;  /* 0x00080c00012a7983 */ /* 0x000ea20000100800 */
[----:B------:R-:W-:-:S03]  /*19440*/  ISETP.GT.AND P1, PT, R2, 0x32, PT ;  /* 0x000000320200780c */ /* 0x000fc60003f24270 */
[----:B----4-:R3:W4:Y:S01]  /*19450*/  @P3 LDG.E.U8 R183, desc[UR16][R4.64] ;  /* 0x0000001004b73981 */ /* 0x010722000c1e1100 */
[----:B------:R-:W-:Y:S02]  /*19460*/  PRMT R182, RZ, 0x7610, R182 ;  /* 0x00007610ffb67816 */ /* 0x000fe400000000b6 */
[----:B------:R-:W-:Y:S01]  /*19470*/  ISETP.GT.AND P2, PT, R2, 0x33, PT ;  /* 0x000000330200780c */ /* 0x000fe20003f44270 */
[----:B------:R-:W4:Y:S01]  /*19480*/  LDL R39, [R1+0x810] ;  /* 0x0008100001277983 */ /* 0x000f220000100800 */
[----:B------:R-:W-:Y:S02]  /*19490*/  PRMT R185, RZ, 0x7610, R185 ;  /* 0x00007610ffb97816 */ /* 0x000fe400000000b9 */
[----:B------:R-:W-:Y:S01]  /*194a0*/  PRMT R178, RZ, 0x7610, R178 ;  /* 0x00007610ffb27816 */ /* 0x000fe200000000b2 */
[----:B------:R-:W4:Y:S01]  /*194b0*/  LDL R46, [R1+0x644] ;  /* 0x00064400012e7983 */ /* 0x000f220000100800 */
[----:B------:R-:W-:Y:S02]  /*194c0*/  PRMT R176, RZ, 0x7610, R176 ;  /* 0x00007610ffb07816 */ /* 0x000fe400000000b0 */
[----:B------:R-:W-:Y:S01]  /*194d0*/  PRMT R174, RZ, 0x7610, R174 ;  /* 0x00007610ffae7816 */ /* 0x000fe200000000ae */
[----:B------:R-:W4:Y:S01]  /*194e0*/  LDL R45, [R1+0x648] ;  /* 0x00064800012d7983 */ /* 0x000f220000100800 */
[----:B---3--:R-:W-:Y:S01]  /*194f0*/  @P4 IMAD.MOV.U32 R5, RZ, RZ, R140 ;  /* 0x000000ffff054224 */ /* 0x008fe200078e008c */
[----:B------:R-:W-:-:S02]  /*19500*/  PRMT R172, RZ, 0x7610, R172 ;  /* 0x00007610ffac7816 */ /* 0x000fc400000000ac */
[----:B------:R-:W3:Y:S01]  /*19510*/  LDL R48, [R1+0xdd4] ;  /* 0x000dd40001307983 */ /* 0x000ee20000100800 */
[----:B--2---:R-:W-:Y:S01]  /*19520*/  @P4 IMAD.MOV.U32 R4, RZ, RZ, R141 ;  /* 0x000000ffff044224 */ /* 0x004fe200078e008d */
[----:B------:R-:W-:Y:S02]  /*19530*/  PRMT R170, RZ, 0x7610, R170 ;  /* 0x00007610ffaa7816 */ /* 0x000fe400000000aa */
[----:B------:R-:W2:Y:S04]  /*19540*/  LDL R47, [R1+0xd94] ;  /* 0x000d9400012f7983 */ /* 0x000ea80000100800 */
[----:B------:R0:W3:Y:S02]  /*19550*/  @P4 LDG.E.U8 R193, desc[UR16][R4.64] ;  /* 0x0000001004c14981 */ /* 0x0000e4000c1e1100 */
[----:B0-----:R-:W-:-:S02]  /*19560*/  @P0 IMAD.MOV.U32 R4, RZ, RZ, R143 ;  /* 0x000000ffff040224 */ /* 0x001fc400078e008f */
[----:B------:R-:W-:-:S05]  /*19570*/  @P0 IMAD.MOV.U32 R5, RZ, RZ, R142 ;  /* 0x000000ffff050224 */ /* 0x000fca00078e008e */
[----:B------:R0:W2:Y:S01]  /*19580*/  @P0 LDG.E.U8 R182, desc[UR16][R4.64] ;  /* 0x0000001004b60981 */ /* 0x0000a2000c1e1100 */
[----:B------:R-:W-:Y:S01]  /*19590*/  ISETP.GT.AND P0, PT, R2, 0x34, PT ;  /* 0x000000340200780c */ /* 0x000fe20003f04270 */
[----:B0-----:R-:W-:Y:S02]  /*195a0*/  @P1 IMAD.MOV.U32 R4, RZ, RZ, R145 ;  /* 0x000000ffff041224 */ /* 0x001fe400078e0091 */
[----:B------:R-:W-:-:S05]  /*195b0*/  @P1 IMAD.MOV.U32 R5, RZ, RZ, R144 ;  /* 0x000000ffff051224 */ /* 0x000fca00078e0090 */
[----:B------:R0:W2:Y:S01]  /*195c0*/  @P1 LDG.E.U8 R185, desc[UR16][R4.64] ;  /* 0x0000001004b91981 */ /* 0x0000a2000c1e1100 */
[----:B------:R-:W-:Y:S01]  /*195d0*/  ISETP.GT.AND P1, PT, R2, 0x35, PT ;  /* 0x000000350200780c */ /* 0x000fe20003f24270 */
[----:B0-----:R-:W-:Y:S02]  /*195e0*/  @P2 IMAD.MOV.U32 R4, RZ, RZ, R147 ;  /* 0x000000ffff042224 */ /* 0x001fe400078e0093 */
[----:B------:R-:W-:-:S05]  /*195f0*/  @P2 IMAD.MOV.U32 R5, RZ, RZ, R146 ;  /* 0x000000ffff052224 */ /* 0x000fca00078e0092 */
[----:B------:R0:W3:Y:S02]  /*19600*/  @P2 LDG.E.U8 R178, desc[UR16][R4.64] ;  /* 0x0000001004b22981 */ /* 0x0000e4000c1e1100 */
[----:B0-----:R-:W-:Y:S02]  /*19610*/  @P0 IMAD.MOV.U32 R4, RZ, RZ, R149 ;  /* 0x000000ffff040224 */ /* 0x001fe400078e0095 */
[----:B------:R-:W-:-:S05]  /*19620*/  @P0 IMAD.MOV.U32 R5, RZ, RZ, R148 ;  /* 0x000000ffff050224 */ /* 0x000fca00078e0094 */
[----:B------:R0:W2:Y:S01]  /*19630*/  @P0 LDG.E.U8 R176, desc[UR16][R4.64] ;  /* 0x0000001004b00981 */ /* 0x0000a2000c1e1100 */
[----:B------:R-:W-:Y:S01]  /*19640*/  ISETP.GT.AND P0, PT, R2, 0x36, PT ;  /* 0x000000360200780c */ /* 0x000fe20003f04270 */
[----:B0-----:R-:W-:Y:S02]  /*19650*/  @P1 IMAD.MOV.U32 R4, RZ, RZ, R151 ;  /* 0x000000ffff041224 */ /* 0x001fe400078e0097 */
[----:B------:R-:W-:-:S05]  /*19660*/  @P1 IMAD.MOV.U32 R5, RZ, RZ, R150 ;  /* 0x000000ffff051224 */ /* 0x000fca00078e0096 */
[----:B------:R0:W2:Y:S01]  /*19670*/  @P1 LDG.E.U8 R174, desc[UR16][R4.64] ;  /* 0x0000001004ae1981 */ /* 0x0000a2000c1e1100 */
[----:B------:R-:W-:Y:S02]  /*19680*/  ISETP.GT.AND P1, PT, R2, 0x37, PT ;  /* 0x000000370200780c */ /* 0x000fe40003f24270 */
[----:B------:R-:W-:Y:S02]  /*19690*/  PRMT R168, RZ, 0x7610, R168 ;  /* 0x00007610ffa87816 */ /* 0x000fe400000000a8 */
[----:B------:R-:W-:Y:S01]  /*196a0*/  PRMT R166, RZ, 0x7610, R166 ;  /* 0x00007610ffa67816 */ /* 0x000fe200000000a6 */
[----:B0-----:R-:W-:Y:S02]  /*196b0*/  @P0 IMAD.MOV.U32 R4, RZ, RZ, R32 ;  /* 0x000000ffff040224 */ /* 0x001fe400078e0020 */
[----:B------:R-:W3:Y:S01]  /*196c0*/  LDL R32, [R1+0x808] ;  /* 0x0008080001207983 */ /* 0x000ee20000100800 */
[----:B------:R-:W-:-:S03]  /*196d0*/  @P0 IMAD.MOV.U32 R5, RZ, RZ, R38 ;  /* 0x000000ffff050224 */ /* 0x000fc600078e0026 */
[----:B------:R-:W2:Y:S04]  /*196e0*/  LDL R38, [R1+0x804] ;  /* 0x0008040001267983 */ /* 0x000ea80000100800 */
[----:B------:R0:W2:Y:S01]  /*196f0*/  @P0 LDG.E.U8 R172, desc[UR16][R4.64] ;  /* 0x0000001004ac0981 */ /* 0x0000a2000c1e1100 */
[C---:B------:R-:W-:Y:S01]  /*19700*/  ISETP.GT.AND P0, PT, R2.reuse, 0x38, PT ;  /* 0x000000380200780c */ /* 0x040fe20003f04270 */
[----:B0-----:R-:W-:Y:S02]  /*19710*/  @P1 IMAD.MOV.U32 R4, RZ, RZ, R35 ;  /* 0x000000ffff041224 */ /* 0x001fe400078e0023 */
[----:B------:R-:W-:Y:S01]  /*19720*/  @P1 IMAD.MOV.U32 R5, RZ, RZ, R37 ;  /* 0x000000ffff051224 */ /* 0x000fe200078e0025 */
[----:B------:R-:W2:Y:S04]  /*19730*/  LDL R35, [R1+0x800] ;  /* 0x0008000001237983 */ /* 0x000ea80000100800 */
[----:B------:R-:W2:Y:S04]  /*19740*/  LDL R37, [R1+0x7fc] ;  /* 0x0007fc0001257983 */ /* 0x000ea80000100800 */
[----:B------:R0:W2:Y:S01]  /*19750*/  @P1 LDG.E.U8 R170, desc[UR16][R4.64] ;  /* 0x0000001004aa1981 */ /* 0x0000a2000c1e1100 */
[----:B------:R-:W-:Y:S01]  /*19760*/  ISETP.GT.AND P1, PT, R2, 0x39, PT ;  /* 0x000000390200780c */ /* 0x000fe20003f24270 */
[----:B0-----:R-:W-:-:S02]  /*19770*/  @P0 IMAD.MOV.U32 R4, RZ, RZ, R43 ;  /* 0x000000ffff040224 */ /* 0x001fc400078e002b */
        /* <DEDUP_REMOVED lines=9> */
[----:B------:R0:W2:Y:S02]  /*19810*/  @P1 LDG.E.U8 R166, desc[UR16][R4.64] ;  /* 0x0000001004a61981 */ /* 0x0000a4000c1e1100 */
[----:B0-----:R-:W-:-:S02]  /*19820*/  @P0 IMAD.MOV.U32 R4, RZ, RZ, R30 ;  /* 0x000000ffff040224 */ /* 0x001fc400078e001e */
[----:B------:R-:W2:Y:S01]  /*19830*/  LDL R30, [R1+0x7e8] ;  /* 0x0007e800011e7983 */ /* 0x000ea20000100800 */
[----:B------:R-:W-:Y:S01]  /*19840*/  PRMT R164, RZ, 0x7610, R164 ;  /* 0x00007610ffa47816 */ /* 0x000fe200000000a4 */
[----:B------:R-:W-:Y:S01]  /*19850*/  @P0 IMAD.MOV.U32 R5, RZ, RZ, R34 ;  /* 0x000000ffff050224 */ /* 0x000fe200078e0022 */
[C---:B------:R-:W-:Y:S01]  /*19860*/  ISETP.GT.AND P1, PT, R2.reuse, 0x3b, PT ;  /* 0x0000003b0200780c */ /* 0x040fe20003f24270 */
[----:B------:R-:W2:Y:S04]  /*19870*/  LDL R34, [R1+0x7e4] ;  /* 0x0007e40001227983 */ /* 0x000ea80000100800 */
[----:B------:R4:W2:Y:S01]  /*19880*/  @P0 LDG.E.U8 R164, desc[UR16][R4.64] ;  /* 0x0000001004a40981 */ /* 0x0008a2000c1e1100 */
[----:B------:R-:W-:Y:S02]  /*19890*/  ISETP.GT.AND P0, PT, R2, 0x3c, PT ;  /* 0x0000003c0200780c */ /* 0x000fe40003f04270 */
[----:B------:R-:W-:-:S05]  /*198a0*/  PRMT R162, RZ, 0x7610, R162 ;  /* 0x00007610ffa27816 */ /* 0x000fca00000000a2 */
[----:B----4-:R-:W-:Y:S02]  /*198b0*/  @P1 IMAD.MOV.U32 R4, RZ, RZ, R39 ;  /* 0x000000ffff041224 */ /* 0x010fe400078e0027 */
[----:B------:R-:W-:Y:S01]  /*198c0*/  @P1 IMAD.MOV.U32 R5, RZ, RZ, R42 ;  /* 0x000000ffff051224 */ /* 0x000fe200078e002a */
[----:B------:R-:W4:Y:S04]  /*198d0*/  LDL R39, [R1+0x7e0] ;  /* 0x0007e00001277983 */ /* 0x000f280000100800 */
[----:B------:R-:W4:Y:S04]  /*198e0*/  LDL R42, [R1+0x7dc] ;  /* 0x0007dc00012a7983 */ /* 0x000f280000100800 */
[----:B------:R3:W4:Y:S01]  /*198f0*/  @P1 LDG.E.U8 R162, desc[UR16][R4.64] ;  /* 0x0000001004a21981 */ /* 0x000722000c1e1100 */
[----:B------:R-:W-:-:S02]  /*19900*/  ISETP.GT.AND P1, PT, R2, 0x3d, PT ;  /* 0x0000003d0200780c */ /* 0x000fc40003f24270 */
[----:B------:R-:W-:Y:S02]  /*19910*/  PRMT R160, RZ, 0x7610, R160 ;  /* 0x00007610ffa07816 */ /* 0x000fe400000000a0 */
[----:B------:R-:W-:Y:S02]  /*19920*/  PRMT R158, RZ, 0x7610, R158 ;  /* 0x00007610ff9e7816 */ /* 0x000fe4000000009e */
[----:B------:R-:W-:Y:S02]  /*19930*/  PRMT R156, RZ, 0x7610, R156 ;  /* 0x00007610ff9c7816 */ /* 0x000fe4000000009c */
[----:B------:R-:W-:Y:S01]  /*19940*/  PRMT R154, RZ, 0x7610, R154 ;  /* 0x00007610ff9a7816 */ /* 0x000fe2000000009a */
[----:B---3--:R-:W-:Y:S02]  /*19950*/  @P0 IMAD.MOV.U32 R4, RZ, RZ, R32 ;  /* 0x000000ffff040224 */ /* 0x008fe400078e0020 */
[----:B------:R-:W3:Y:S01]  /*19960*/  LDL R32, [R1+0x7d8] ;  /* 0x0007d80001207983 */ /* 0x000ee20000100800 */
[----:B--2---:R-:W-:-:S03]  /*19970*/  @P0 IMAD.MOV.U32 R5, RZ, RZ, R38 ;  /* 0x000000ffff050224 */ /* 0x004fc600078e0026 */
[----:B------:R-:W2:Y:S04]  /*19980*/  LDL R38, [R1+0x7d4] ;  /* 0x0007d40001267983 */ /* 0x000ea80000100800 */
[----:B------:R0:W2:Y:S01]  /*19990*/  @P0 LDG.E.U8 R160, desc[UR16][R4.64] ;  /* 0x0000001004a00981 */ /* 0x0000a2000c1e1100 */
[----:B------:R-:W-:Y:S01]  /*199a0*/  ISETP.GT.AND P0, PT, R2, 0x3e, PT ;  /* 0x0000003e0200780c */ /* 0x000fe20003f04270 */
[----:B0-----:R-:W-:Y:S02]  /*199b0*/  @P1 IMAD.MOV.U32 R4, RZ, RZ, R35 ;  /* 0x000000ffff041224 */ /* 0x001fe400078e0023 */
[----:B------:R-:W2:Y:S01]  /*199c0*/  LDL R35, [R1+0x7d0] ;  /* 0x0007d00001237983 */ /* 0x000ea20000100800 */
[----:B------:R-:W-:-:S03]  /*199d0*/  @P1 IMAD.MOV.U32 R5, RZ, RZ, R37 ;  /* 0x000000ffff051224 */ /* 0x000fc600078e0025 */
        /* <DEDUP_REMOVED lines=13> */
[----:B------:R0:W2:Y:S02]  /*19ab0*/  @P1 LDG.E.U8 R154, desc[UR16][R4.64] ;  /* 0x00000010049a1981 */ /* 0x0000a4000c1e1100 */
[----:B0-----:R-:W-:Y:S02]  /*19ac0*/  @P0 IMAD.MOV.U32 R4, RZ, RZ, R30 ;  /* 0x000000ffff040224 */ /* 0x001fe400078e001e */
[----:B------:R-:W2:Y:S01]  /*19ad0*/  LDL R30, [R1+0x7b8] ;  /* 0x0007b800011e7983 */ /* 0x000ea20000100800 */
[----:B------:R-:W-:Y:S01]  /*19ae0*/  PRMT R159, RZ, 0x7610, R159 ;  /* 0x00007610ff9f7816 */ /* 0x000fe2000000009f */
[----:B------:R-:W-:Y:S01]  /*19af0*/  @P0 IMAD.MOV.U32 R5, RZ, RZ, R34 ;  /* 0x000000ffff050224 */ /* 0x000fe200078e0022 */
[C---:B------:R-:W-:Y:S01]  /*19b00*/  ISETP.GT.AND P1, PT, R2.reuse, 0x41, PT ;  /* 0x000000410200780c */ /* 0x040fe20003f24270 */
[----:B------:R-:W2:Y:S04]  /*19b10*/  LDL R34, [R1+0x7b4] ;  /* 0x0007b40001227983 */ /* 0x000ea80000100800 */
[----:B------:R4:W2:Y:S01]  /*19b20*/  @P0 LDG.E.U8 R159, desc[UR16][R4.64] ;  /* 0x00000010049f0981 */ /* 0x0008a2000c1e1100 */
[----:B------:R-:W-:-:S02]  /*19b30*/  ISETP.GT.AND P0, PT, R2, 0x42, PT ;  /* 0x000000420200780c */ /* 0x000fc40003f04270 */
[----:B------:R-:W-:-:S05]  /*19b40*/  PRMT R157, RZ, 0x7610, R157 ;  /* 0x00007610ff9d7816 */ /* 0x000fca000000009d */
[----:B----4-:R-:W-:Y:S02]  /*19b50*/  @P1 IMAD.MOV.U32 R4, RZ, RZ, R39 ;  /* 0x000000ffff041224 */ /* 0x010fe400078e0027 */
[----:B------:R-:W4:Y:S01]  /*19b60*/  LDL R39, [R1+0x7b0] ;  /* 0x0007b00001277983 */ /* 0x000f220000100800 */
[----:B------:R-:W-:-:S03]  /*19b70*/  @P1 IMAD.MOV.U32 R5, RZ, RZ, R42 ;  /* 0x000000ffff051224 */ /* 0x000fc600078e002a */
[----:B------:R-:W4:Y:S04]  /*19b80*/  LDL R42, [R1+0x7ac] ;  /* 0x0007ac00012a7983 */ /* 0x000f280000100800 */
[----:B------:R3:W4:Y:S01]  /*19b90*/  @P1 LDG.E.U8 R157, desc[UR16][R4.64] ;  /* 0x00000010049d1981 */ /* 0x000722000c1e1100 */
[----:B------:R-:W-:Y:S02]  /*19ba0*/  ISETP.GT.AND P1, PT, R2, 0x43, PT ;  /* 0x000000430200780c */ /* 0x000fe40003f24270 */
[----:B------:R-:W-:Y:S02]  /*19bb0*/  PRMT R155, RZ, 0x7610, R155 ;  /* 0x00007610ff9b7816 */ /* 0x000fe4000000009b */
[----:B------:R-:W-:Y:S02]  /*19bc0*/  PRMT R153, RZ, 0x7610, R153 ;  /* 0x00007610ff997816 */ /* 0x000fe40000000099 */
[----:B------:R-:W-:-:S02]  /*19bd0*/  PRMT R152, RZ, 0x7610, R152 ;  /* 0x00007610ff987816 */ /* 0x000fc40000000098 */
        /* <DEDUP_REMOVED lines=307> */
[----:B0-----:R-:W-:Y:S01]  /*1af10*/  @P0 IMAD.MOV.U32 R4, RZ, RZ, R43 ;  /* 0x000000ffff040224 */ /* 0x001fe200078e002b */
[----:B------:R-:W-:Y:S01]  /*1af20*/  PRMT R33, RZ, 0x7610, R33 ;  /* 0x00007610ff217816 */ /* 0x000fe20000000021 */
[----:B------:R-:W2:Y:S01]  /*1af30*/  LDL R43, [R1+0x630] ;  /* 0x00063000012b7983 */ /* 0x000ea20000100800 */
[----:B------:R-:W-:Y:S01]  /*1af40*/  @P0 IMAD.MOV.U32 R5, RZ, RZ, R44 ;  /* 0x000000ffff050224 */ /* 0x000fe200078e002c */
[----:B------:R-:W-:-:S02]  /*1af50*/  PRMT R31, RZ, 0x7610, R31 ;  /* 0x00007610ff1f7816 */ /* 0x000fc4000000001f */
        /* <DEDUP_REMOVED lines=10> */
[----:B------:R-:W-:Y:S01]  /*1b000*/  ISETP.GT.AND P1, PT, R2, 0x71, PT ;  /* 0x000000710200780c */ /* 0x000fe20003f24270 */
[----:B------:R-:W-:-:S02]  /*1b010*/  @P0 IMAD.MOV.U32 R5, RZ, RZ, R34 ;  /* 0x000000ffff050224 */ /* 0x000fc400078e0022 */
[----:B------:R-:W2:Y:S04]  /*1b020*/  LDL R34, [R1+0x634] ;  /* 0x0006340001227983 */ /* 0x000ea80000100800 */
[----:B------:R4:W2:Y:S01]  /*1b030*/  @P0 LDG.E.U8 R33, desc[UR16][R4.64] ;  /* 0x0000001004210981 */ /* 0x0008a2000c1e1100 */
[----:B------:R-:W-:-:S05]  /*1b040*/  ISETP.GT.AND P0, PT, R2, 0x72, PT ;  /* 0x000000720200780c */ /* 0x000fca0003f04270 */
[----:B----4-:R-:W-:Y:S02]  /*1b050*/  @P1 IMAD.MOV.U32 R4, RZ, RZ, R39 ;  /* 0x000000ffff041224 */ /* 0x010fe400078e0027 */
[----:B------:R-:W4:Y:S01]  /*1b060*/  LDL R39, [R1+0x624] ;  /* 0x0006240001277983 */ /* 0x000f220000100800 */
[----:B------:R-:W-:Y:S01]  /*1b070*/  @P1 IMAD.MOV.U32 R5, RZ, RZ, R42 ;  /* 0x000000ffff051224 */ /* 0x000fe200078e002a */
[----:B------:R-:W-:Y:S02]  /*1b080*/  PRMT R29, RZ, 0x7610, R29 ;  /* 0x00007610ff1d7816 */ /* 0x000fe4000000001d */
[----:B------:R-:W4:Y:S04]  /*1b090*/  LDL R42, [R1+0x61c] ;  /* 0x00061c00012a7983 */ /* 0x000f280000100800 */
[----:B------:R3:W4:Y:S01]  /*1b0a0*/  @P1 LDG.E.U8 R31, desc[UR16][R4.64] ;  /* 0x00000010041f1981 */ /* 0x000722000c1e1100 */
[----:B------:R-:W-:-:S02]  /*1b0b0*/  ISETP.GT.AND P1, PT, R2, 0x73, PT ;  /* 0x000000730200780c */ /* 0x000fc40003f24270 */
        /* <DEDUP_REMOVED lines=14> */
[C---:B------:R-:W-:Y:S01]  /*1b1a0*/  ISETP.GT.AND P1, PT, R2.reuse, 0x75, PT ;  /* 0x000000750200780c */ /* 0x040fe20003f24270 */
[----:B0-----:R-:W-:Y:S02]  /*1b1b0*/  @P0 IMAD.MOV.U32 R4, RZ, RZ, R45 ;  /* 0x000000ffff040224 */ /* 0x001fe400078e002d */
[----:B------:R-:W-:Y:S01]  /*1b1c0*/  @P0 IMAD.MOV.U32 R5, RZ, RZ, R46 ;  /* 0x000000ffff050224 */ /* 0x000fe200078e002e */
[----:B------:R-:W-:Y:S01]  /*1b1d0*/  PRMT R25, RZ, 0x7610, R25 ;  /* 0x00007610ff197816 */ /* 0x000fe20000000019 */
[----:B------:R-:W2:Y:S04]  /*1b1e0*/  LDL R46, [R1+0xd98] ;  /* 0x000d9800012e7983 */ /* 0x000ea80000100800 */
[----:B------:R0:W2:Y:S01]  /*1b1f0*/  @P0 LDG.E.U8 R27, desc[UR16][R4.64] ;  /* 0x00000010041b0981 */ /* 0x0000a2000c1e1100 */
[----:B------:R-:W-:-:S02]  /*1b200*/  ISETP.GT.AND P0, PT, R2, 0x76, PT ;  /* 0x000000760200780c */ /* 0x000fc40003f04270 */
[----:B------:R-:W-:Y:S01]  /*1b210*/  PRMT R24, RZ, 0x7610, R24 ;  /* 0x00007610ff187816 */ /* 0x000fe20000000018 */
[----:B------:R-:W2:Y:S01]  /*1b220*/  LDL R45, [R1+0xd54] ;  /* 0x000d5400012d7983 */ /* 0x000ea20000100800 */
[----:B0-----:R-:W-:-:S03]  /*1b230*/  @P1 IMAD.MOV.U32 R4, RZ, RZ, R36 ;  /* 0x000000ffff041224 */ /* 0x001fc600078e0024 */
[----:B------:R-:W2:Y:S01]  /*1b240*/  LDL R36, [R1+0x610] ;  /* 0x0006100001247983 */ /* 0x000ea20000100800 */
[----:B------:R-:W-:-:S03]  /*1b250*/  @P1 IMAD.MOV.U32 R5, RZ, RZ, R40 ;  /* 0x000000ffff051224 */ /* 0x000fc600078e0028 */
[----:B------:R-:W2:Y:S04]  /*1b260*/  LDL R40, [R1+0x60c] ;  /* 0x00060c0001287983 */ /* 0x000ea80000100800 */
[----:B------:R0:W2:Y:S02]  /*1b270*/  @P1 LDG.E.U8 R26, desc[UR16][R4.64] ;  /* 0x00000010041a1981 */ /* 0x0000a4000c1e1100 */
[----:B0-----:R-:W-:Y:S02]  /*1b280*/  @P0 IMAD.MOV.U32 R4, RZ, RZ, R30 ;  /* 0x000000ffff040224 */ /* 0x001fe400078e001e */
[----:B------:R-:W2:Y:S01]  /*1b290*/  LDL R30, [R1+0x608] ;  /* 0x00060800011e7983 */ /* 0x000ea20000100800 */
[C---:B------:R-:W-:Y:S01]  /*1b2a0*/  ISETP.GT.AND P1, PT, R2.reuse, 0x77, PT ;  /* 0x000000770200780c */ /* 0x040fe20003f24270 */
[----:B------:R-:W-:Y:S01]  /*1b2b0*/  @P0 IMAD.MOV.U32 R5, RZ, RZ, R34 ;  /* 0x000000ffff050224 */ /* 0x000fe200078e0022 */
[----:B------:R-:W-:Y:S01]  /*1b2c0*/  PRMT R252, RZ, 0x7610, R252 ;  /* 0x00007610fffc7816 */ /* 0x000fe200000000fc */
[----:B------:R-:W2:Y:S04]  /*1b2d0*/  LDL R34, [R1+0x604] ;  /* 0x0006040001227983 */ /* 0x000ea80000100800 */
[----:B------:R0:W2:Y:S01]  /*1b2e0*/  @P0 LDG.E.U8 R25, desc[UR16][R4.64] ;  /* 0x0000001004190981 */ /* 0x0000a2000c1e1100 */
[----:B------:R-:W-:-:S05]  /*1b2f0*/  ISETP.GT.AND P0, PT, R2, 0x78, PT ;  /* 0x000000780200780c */ /* 0x000fca0003f04270 */
[----:B0-----:R-:W-:Y:S02]  /*1b300*/  @P1 IMAD.MOV.U32 R4, RZ, RZ, R43 ;  /* 0x000000ffff041224 */ /* 0x001fe400078e002b */
[----:B------:R-:W-:Y:S01]  /*1b310*/  @P1 IMAD.MOV.U32 R5, RZ, RZ, R44 ;  /* 0x000000ffff051224 */ /* 0x000fe200078e002c */
[----:B------:R-:W-:Y:S01]  /*1b320*/  PRMT R251, RZ, 0x7610, R251 ;  /* 0x00007610fffb7816 */ /* 0x000fe200000000fb */
[----:B------:R-:W2:Y:S04]  /*1b330*/  LDL R44, [R1+0xd58] ;  /* 0x000d5800012c7983 */ /* 0x000ea80000100800 */
[----:B------:R4:W2:Y:S01]  /*1b340*/  @P1 LDG.E.U8 R24, desc[UR16][R4.64] ;  /* 0x0000001004181981 */ /* 0x0008a2000c1e1100 */
[----:B------:R-:W-:Y:S02]  /*1b350*/  ISETP.GT.AND P1, PT, R2, 0x79, PT ;  /* 0x000000790200780c */ /* 0x000fe40003f24270 */
[----:B------:R-:W-:Y:S01]  /*1b360*/  PRMT R250, RZ, 0x7610, R250 ;  /* 0x00007610fffa7816 */ /* 0x000fe200000000fa */
[----:B------:R-:W2:Y:S01]  /*1b370*/  LDL R43, [R1+0xd14] ;  /* 0x000d1400012b7983 */ /* 0x000ea20000100800 */
[----:B----4-:R-:W-:-:S03]  /*1b380*/  @P0 IMAD.MOV.U32 R5, RZ, RZ, R39 ;  /* 0x000000ffff050224 */ /* 0x010fc600078e0027 */
[----:B------:R-:W4:Y:S01]  /*1b390*/  LDL R39, [R1+0x5fc] ;  /* 0x0005fc0001277983 */ /* 0x000f220000100800 */
[----:B------:R-:W-:Y:S02]  /*1b3a0*/  LOP3.LUT R3, R3, 0xffff, RZ, 0xc0, !PT ;  /* 0x0000ffff03037812 */ /* 0x000fe400078ec0ff */
[----:B------:R-:W-:Y:S01]  /*1b3b0*/  PRMT R249, RZ, 0x7610, R249 ;  /* 0x00007610fff97816 */ /* 0x000fe200000000f9 */
[----:B---3--:R-:W-:Y:S02]  /*1b3c0*/  @P0 IMAD.MOV.U32 R4, RZ, RZ, R32 ;  /* 0x000000ffff040224 */ /* 0x008fe400078e0020 */
[----:B------:R-:W3:Y:S04]  /*1b3d0*/  LDL R32, [R1+0x600] ;  /* 0x0006000001207983 */ /* 0x000ee80000100800 */
[----:B------:R2:W3:Y:S01]  /*1b3e0*/  @P0 LDG.E.U8 R252, desc[UR16][R4.64] ;  /* 0x0000001004fc0981 */ /* 0x0004e2000c1e1100 */
[----:B------:R-:W-:Y:S01]  /*1b3f0*/  ISETP.GT.AND P0, PT, R2, 0x7a, PT ;  /* 0x0000007a0200780c */ /* 0x000fe20003f04270 */
[----:B--2---:R-:W-:-:S02]  /*1b400*/  @P1 IMAD.MOV.U32 R4, RZ, RZ, R38 ;  /* 0x000000ffff041224 */ /* 0x004fc400078e0026 */
[----:B------:R-:W-:Y:S01]  /*1b410*/  @P1 IMAD.MOV.U32 R5, RZ, RZ, R42 ;  /* 0x000000ffff051224 */ /* 0x000fe200078e002a */
[----:B------:R-:W2:Y:S04]  /*1b420*/  LDL R38, [R1+0x5f4] ;  /* 0x0005f40001267983 */ /* 0x000ea80000100800 */
[----:B------:R0:W2:Y:S04]  /*1b430*/  @P1 LDG.E.U8 R251, desc[UR16][R4.64] ;  /* 0x0000001004fb1981 */ /* 0x0000a8000c1e1100 */
[----:B------:R-:W2:Y:S01]  /*1b440*/  LDL R42, [R1+0xd18] ;  /* 0x000d1800012a7983 */ /* 0x000ea20000100800 */
[----:B0-----:R-:W-:-:S02]  /*1b450*/  @P0 IMAD.MOV.U32 R4, RZ, RZ, R35 ;  /* 0x000000ffff040224 */ /* 0x001fc400078e0023 */
[----:B------:R-:W-:Y:S02]  /*1b460*/  @P0 IMAD.MOV.U32 R5, RZ, RZ, R37 ;  /* 0x000000ffff050224 */ /* 0x000fe400078e0025 */
[----:B------:R-:W2:Y:S04]  /*1b470*/  LDL R37, [R1+0x5f8] ;  /* 0x0005f80001257983 */ /* 0x000ea80000100800 */
[----:B------:R0:W2:Y:S01]  /*1b480*/  @P0 LDG.E.U8 R250, desc[UR16][R4.64] ;  /* 0x0000001004fa0981 */ /* 0x0000a2000c1e1100 */
[----:B------:R-:W-:Y:S02]  /*1b490*/  ISETP.GT.AND P0, PT, R2, 0x7b, PT ;  /* 0x0000007b0200780c */ /* 0x000fe40003f04270 */
[----:B0-----:R-:W-:-:S04]  /*1b4a0*/  LOP3.LUT R4, R232, 0xffff, RZ, 0xc0, !PT ;  /* 0x0000ffffe8047812 */ /* 0x001fc800078ec0ff */
[----:B------:R-:W-:-:S07]  /*1b4b0*/  PRMT R35, R4, 0x3340, R3 ;  /* 0x0000334004237816 */ /* 0x000fce0000000003 */
[----:B------:R-:W-:Y:S02]  /*1b4c0*/  @P0 IMAD.MOV.U32 R4, RZ, RZ, R36 ;  /* 0x000000ffff040224 */ /* 0x000fe400078e0024 */
[----:B------:R-:W-:Y:S01]  /*1b4d0*/  @P0 IMAD.MOV.U32 R5, RZ, RZ, R40 ;  /* 0x000000ffff050224 */ /* 0x000fe200078e0028 */
[----:B------:R-:W-:Y:S01]  /*1b4e0*/  LOP3.LUT R3, R247, 0xffff, RZ, 0xc0, !PT ;  /* 0x0000fffff7037812 */ /* 0x000fe200078ec0ff */
[----:B------:R-:W2:Y:S04]  /*1b4f0*/  LDL R40, [R1+0xcd4] ;  /* 0x000cd40001287983 */ /* 0x000ea80000100800 */
[----:B------:R0:W2:Y:S01]  /*1b500*/  @P0 LDG.E.U8 R249, desc[UR16][R4.64] ;  /* 0x0000001004f90981 */ /* 0x0000a2000c1e1100 */
[----:B------:R-:W-:Y:S02]  /*1b510*/  ISETP.GT.AND P0, PT, R2, 0x7c, PT ;  /* 0x0000007c0200780c */ /* 0x000fe40003f04270 */
[----:B0-----:R-:W-:-:S04]  /*1b520*/  LOP3.LUT R4, R245, 0xffff, RZ, 0xc0, !PT ;  /* 0x0000fffff5047812 */ /* 0x001fc800078ec0ff */
[----:B------:R-:W-:-:S07]  /*1b530*/  PRMT R36, R4, 0x3340, R3 ;  /* 0x0000334004247816 */ /* 0x000fce0000000003 */
[----:B------:R-:W-:Y:S02]  /*1b540*/  @P0 IMAD.MOV.U32 R4, RZ, RZ, R30 ;  /* 0x000000ffff040224 */ /* 0x000fe400078e001e */
[----:B------:R-:W2:Y:S01]  /*1b550*/  LDL R30, [R1+0x5f0] ;  /* 0x0005f000011e7983 */ /* 0x000ea20000100800 */
[----:B------:R-:W-:Y:S01]  /*1b560*/  @P0 IMAD.MOV.U32 R5, RZ, RZ, R34 ;  /* 0x000000ffff050224 */ /* 0x000fe200078e0022 */
[----:B------:R-:W-:Y:S02]  /*1b570*/  PRMT R245, RZ, 0x7610, R245 ;  /* 0x00007610fff57816 */ /* 0x000fe400000000f5 */
[----:B------:R-:W2:Y:S04]  /*1b580*/  LDL R34, [R1+0x5ec] ;  /* 0x0005ec0001227983 */ /* 0x000ea80000100800 */
[----:B------:R0:W2:Y:S01]  /*1b590*/  @P0 LDG.E.U8 R245, desc[UR16][R4.64] ;  /* 0x0000001004f50981 */ /* 0x0000a2000c1e1100 */
[----:B------:R-:W-:-:S02]  /*1b5a0*/  ISETP.GT.AND P0, PT, R2, 0x7d, PT ;  /* 0x0000007d0200780c */ /* 0x000fc40003f04270 */
[----:B------:R-:W-:Y:S02]  /*1b5b0*/  LOP3.LUT R3, R236, 0xffff, RZ, 0xc0, !PT ;  /* 0x0000ffffec037812 */ /* 0x000fe400078ec0ff */
[----:B------:R-:W-:Y:S02]  /*1b5c0*/  PRMT R236, RZ, 0x7610, R236 ;  /* 0x00007610ffec7816 */ /* 0x000fe400000000ec */
[----:B0-----:R-:W-:-:S04]  /*1b5d0*/  LOP3.LUT R4, R6, 0xffff, RZ, 0xc0, !PT ;  /* 0x0000ffff06047812 */ /* 0x001fc800078ec0ff */
[----:B------:R-:W-:-:S03]  /*1b5e0*/  PRMT R247, R4, 0x3340, R3 ;  /* 0x0000334004f77816 */ /* 0x000fc60000000003 */
[----:B----4-:R-:W-:Y:S01]  /*1b5f0*/  @P0 IMAD.MOV.U32 R5, RZ, RZ, R39 ;  /* 0x000000ffff050224 */ /* 0x010fe200078e0027 */
[----:B------:R-:W-:Y:S01]  /*1b600*/  LOP3.LUT R3, R244, 0xffff, RZ, 0xc0, !PT ;  /* 0x0000fffff4037812 */ /* 0x000fe200078ec0ff */
[----:B------:R-:W4:Y:S01]  /*1b610*/  LDL R39, [R1+0xcd8] ;  /* 0x000cd80001277983 */ /* 0x000f220000100800 */
[----:B------:R-:W-:Y:S01]  /*1b620*/  PRMT R232, RZ, 0x7610, R232 ;  /* 0x00007610ffe87816 */ /* 0x000fe200000000e8 */
[----:B---3--:R-:W-:Y:S02]  /*1b630*/  @P0 IMAD.MOV.U32 R4, RZ, RZ, R32 ;  /* 0x000000ffff040224 */ /* 0x008fe400078e0020 */
[----:B------:R-:W3:Y:S04]  /*1b640*/  LDL R32, [R1+0xe00] ;  /* 0x000e000001207983 */ /* 0x000ee80000100800 */
[----:B------:R0:W4:Y:S01]  /*1b650*/  @P0 LDG.E.U8 R236, desc[UR16][R4.64] ;  /* 0x0000001004ec0981 */ /* 0x000122000c1e1100 */
[----:B------:R-:W-:-:S02]  /*1b660*/  ISETP.GT.AND P0, PT, R2, 0x7e, PT ;  /* 0x0000007e0200780c */ /* 0x000fc40003f04270 */
[----:B0-----:R-:W-:-:S04]  /*1b670*/  LOP3.LUT R4, R241, 0xffff, RZ, 0xc0, !PT ;  /* 0x0000fffff1047812 */ /* 0x001fc800078ec0ff */
[----:B------:R-:W-:-:S07]  /*1b680*/  PRMT R241, R4, 0x3340, R3 ;  /* 0x0000334004f17816 */ /* 0x000fce0000000003 */
[----:B--2---:R-:W-:Y:S01]  /*1b690*/  @P0 IMAD.MOV.U32 R5, RZ, RZ, R38 ;  /* 0x000000ffff050224 */ /* 0x004fe200078e0026 */
[----:B------:R-:W-:Y:S01]  /*1b6a0*/  LOP3.LUT R3, R9, 0xffff, RZ, 0xc0, !PT ;  /* 0x0000ffff09037812 */ /* 0x000fe200078ec0ff */
[----:B------:R-:W2:Y:S01]  /*1b6b0*/  LDL R38, [R1+0xc94] ;  /* 0x000c940001267983 */ /* 0x000ea20000100800 */
[----:B------:R-:W-:Y:S01]  /*1b6c0*/  @P0 IMAD.MOV.U32 R4, RZ, RZ, R37 ;  /* 0x000000ffff040224 */ /* 0x000fe200078e0025 */
[----:B------:R-:W-:Y:S02]  /*1b6d0*/  LOP3.LUT R6, R248, 0xffff, RZ, 0xc0, !PT ;  /* 0x0000fffff8067812 */ /* 0x000fe400078ec0ff */
[----:B------:R-:W2:Y:S04]  /*1b6e0*/  LDL R37, [R1+0xc98] ;  /* 0x000c980001257983 */ /* 0x000ea80000100800 */
[----:B------:R0:W2:Y:S01]  /*1b6f0*/  @P0 LDG.E.U8 R232, desc[UR16][R4.64] ;  /* 0x0000001004e80981 */ /* 0x0000a2000c1e1100 */
[----:B------:R-:W-:-:S02]  /*1b700*/  ISETP.GT.AND P0, PT, R2, 0x7f, PT ;  /* 0x0000007f0200780c */ /* 0x000fc40003f04270 */
[----:B0-----:R-:W-:-:S04]  /*1b710*/  LOP3.LUT R4, R243, 0xffff, RZ, 0xc0, !PT ;  /* 0x0000fffff3047812 */ /* 0x001fc800078ec0ff */
[----:B------:R-:W-:Y:S02]  /*1b720*/  PRMT R9, R4, 0x3340, R3 ;  /* 0x0000334004097816 */ /* 0x000fe40000000003 */
[----:B------:R-:W-:-:S05]  /*1b730*/  LOP3.LUT R3, R8, 0xffff, RZ, 0xc0, !PT ;  /* 0x0000ffff08037812 */ /* 0x000fca00078ec0ff */
[----:B------:R-:W-:Y:S02]  /*1b740*/  @P0 IMAD.MOV.U32 R8, RZ, RZ, R30 ;  /* 0x000000ffff080224 */ /* 0x000fe400078e001e */
[----:B------:R-:W4:Y:S01]  /*1b750*/  LDL R30, [R1+0xe20] ;  /* 0x000e2000011e7983 */ /* 0x000f220000100800 */
[----:B------:R-:W-:-:S04]  /*1b760*/  LOP3.LUT R5, R240, 0xffff, RZ, 0xc0, !PT ;  /* 0x0000fffff0057812 */ /* 0x000fc800078ec0ff */
[----:B------:R-:W-:Y:S02]  /*1b770*/  PRMT R240, R6, 0x3340, R5 ;  /* 0x0000334006f07816 */ /* 0x000fe40000000005 */
[----:B------:R-:W-:Y:S02]  /*1b780*/  LOP3.LUT R6, R211, 0xffff, RZ, 0xc0, !PT ;  /* 0x0000ffffd3067812 */ /* 0x000fe400078ec0ff */
[----:B------:R-:W-:Y:S02]  /*1b790*/  LOP3.LUT R5, R239, 0xffff, RZ, 0xc0, !PT ;  /* 0x0000ffffef057812 */ /* 0x000fe400078ec0ff */
[----:B------:R-:W-:Y:S02]  /*1b7a0*/  LOP3.LUT R4, R7, 0xffff, RZ, 0xc0, !PT ;  /* 0x0000ffff07047812 */ /* 0x000fe400078ec0ff */
[----:B------:R-:W-:Y:S02]  /*1b7b0*/  PRMT R7, R6, 0x3340, R5 ;  /* 0x0000334006077816 */ /* 0x000fe40000000005 */
[----:B------:R-:W-:Y:S01]  /*1b7c0*/  PRMT R6, R240, 0x5410, R9 ;  /* 0x00005410f0067816 */ /* 0x000fe20000000009 */
[----:B------:R-:W-:Y:S01]  /*1b7d0*/  @P0 IMAD.MOV.U32 R9, RZ, RZ, R34 ;  /* 0x000000ffff090224 */ /* 0x000fe200078e0022 */
[----:B------:R-:W-:Y:S01]  /*1b7e0*/  PRMT R211, RZ, 0x7610, R211 ;  /* 0x00007610ffd37816 */ /* 0x000fe200000000d3 */
[----:B------:R-:W2:Y:S05]  /*1b7f0*/  LDL R34, [R1+0x9fc] ;  /* 0x0009fc0001227983 */ /* 0x000eaa0000100800 */
[----:B------:R0:W2:Y:S01]  /*1b800*/  @P0 LDG.E.U8 R211, desc[UR16][R8.64] ;  /* 0x0000001008d30981 */ /* 0x0000a2000c1e1100 */
[----:B------:R-:W-:-:S02]  /*1b810*/  PRMT R3, R4, 0x3340, R3 ;  /* 0x0000334004037816 */ /* 0x000fc40000000003 */
[----:B------:R-:W-:Y:S02]  /*1b820*/  PRMT R4, R35, 0x5410, R36 ;  /* 0x0000541023047816 */ /* 0x000fe40000000024 */
[----:B------:R-:W-:Y:S01]  /*1b830*/  PRMT R5, R247, 0x5410, R241 ;  /* 0x00005410f7057816 */ /* 0x000fe200000000f1 */
[----:B------:R-:W2:Y:S01]  /*1b840*/  LDL R35, [R1+0xe14] ;  /* 0x000e140001237983 */ /* 0x000ea20000100800 */
[----:B------:R-:W-:Y:S01]  /*1b850*/  PRMT R7, R7, 0x5410, R3 ;  /* 0x0000541007077816 */ /* 0x000fe20000000003 */
[----:B------:R-:W-:Y:S01]  /*1b860*/  BAR.SYNC.DEFER_BLOCKING 0x0 ;  /* 0x0000000000007b1d */ /* 0x000fe20000010000 */
[----:B------:R-:W-:-:S05]  /*1b870*/  LOP3.LUT R3, R231, 0xffff, RZ, 0xc0, !PT ;  /* 0x0000ffffe7037812 */ /* 0x000fca00078ec0ff */
[----:B------:R-:W2:Y:S04]  /*1b880*/  LDL R36, [R1+0xc54] ;  /* 0x000c540001247983 */ /* 0x000ea80000100800 */
[----:B---3--:R1:W-:Y:S04]  /*1b890*/  STS.128 [R32+UR8+0x8000], R4 ;  /* 0x0080000420007988 */ /* 0x0083e80008000c08 */
[----:B-1----:R-:W3:Y:S01]  /*1b8a0*/  LDL R32, [R1+0xe1c] ;  /* 0x000e1c0001207983 */ /* 0x002ee20000100800 */
[----:B------:R-:W-:Y:S02]  /*1b8b0*/  LOP3.LUT R6, R238, 0xffff, RZ, 0xc0, !PT ;  /* 0x0000ffffee067812 */ /* 0x000fe400078ec0ff */
[----:B------:R-:W-:-:S02]  /*1b8c0*/  LOP3.LUT R5, R242, 0xffff, RZ, 0xc0, !PT ;  /* 0x0000fffff2057812 */ /* 0x000fc400078ec0ff */
[----:B------:R-:W-:Y:S02]  /*1b8d0*/  LOP3.LUT R4, R246, 0xffff, RZ, 0xc0, !PT ;  /* 0x0000fffff6047812 */ /* 0x000fe400078ec0ff */
[----:B------:R-:W-:Y:S02]  /*1b8e0*/  PRMT R238, R6, 0x3340, R5 ;  /* 0x0000334006ee7816 */ /* 0x000fe40000000005 */
[----:B------:R-:W-:Y:S02]  /*1b8f0*/  PRMT R231, R4, 0x3340, R3 ;  /* 0x0000334004e77816 */ /* 0x000fe40000000003 */
[----:B------:R-:W-:Y:S02]  /*1b900*/  LOP3.LUT R6, R234, 0xffff, RZ, 0xc0, !PT ;  /* 0x0000ffffea067812 */ /* 0x000fe400078ec0ff */
        /* <DEDUP_REMOVED lines=9> */
[----:B0-----:R-:W-:Y:S02]  /*1b9a0*/  PRMT R9, R6, 0x3340, R5 ;  /* 0x0000334006097816 */ /* 0x001fe40000000005 */
[----:B------:R-:W-:Y:S02]  /*1b9b0*/  PRMT R8, R4, 0x3340, R3 ;  /* 0x0000334004087816 */ /* 0x000fe40000000003 */
[----:B------:R-:W-:Y:S02]  /*1b9c0*/  LOP3.LUT R6, R220, 0xffff, RZ, 0xc0, !PT ;  /* 0x0000ffffdc067812 */ /* 0x000fe400078ec0ff */
[----:B------:R-:W-:Y:S02]  /*1b9d0*/  LOP3.LUT R5, R208, 0xffff, RZ, 0xc0, !PT ;  /* 0x0000ffffd0057812 */ /* 0x000fe400078ec0ff */
[----:B------:R-:W-:-:S02]  /*1b9e0*/  LOP3.LUT R4, R210, 0xffff, RZ, 0xc0, !PT ;  /* 0x0000ffffd2047812 */ /* 0x000fc400078ec0ff */
[----:B------:R-:W-:Y:S02]  /*1b9f0*/  LOP3.LUT R3, R201, 0xffff, RZ, 0xc0, !PT ;  /* 0x0000ffffc9037812 */ /* 0x000fe400078ec0ff */
[----:B------:R-:W-:Y:S02]  /*1ba00*/  PRMT R7, R6, 0x3340, R5 ;  /* 0x0000334006077816 */ /* 0x000fe40000000005 */
[----:B------:R-:W-:Y:S02]  /*1ba10*/  PRMT R3, R4, 0x3340, R3 ;  /* 0x0000334004037816 */ /* 0x000fe40000000003 */
[----:B------:R-:W-:Y:S02]  /*1ba20*/  PRMT R4, R238, 0x5410, R231 ;  /* 0x00005410ee047816 */ /* 0x000fe400000000e7 */
[----:B------:R-:W-:Y:S02]  /*1ba30*/  PRMT R5, R228, 0x5410, R226 ;  /* 0x00005410e4057816 */ /* 0x000fe400000000e2 */
[----:B------:R-:W-:-:S02]  /*1ba40*/  PRMT R6, R9, 0x5410, R8 ;  /* 0x0000541009067816 */ /* 0x000fc40000000008 */
[----:B------:R-:W-:-:S05]  /*1ba50*/  PRMT R7, R7, 0x5410, R3 ;  /* 0x0000541007077816 */ /* 0x000fca0000000003 */
[----:B----4-:R0:W-:Y:S04]  /*1ba60*/  STS.128 [R30+UR8+0x8000], R4 ;  /* 0x008000041e007988 */ /* 0x0101e80008000c08 */
[----:B0-----:R-:W4:Y:S01]  /*1ba70*/  LDL R30, [R1+0xe18] ;  /* 0x000e1800011e7983 */ /* 0x001f220000100800 */
[----:B------:R-:W-:Y:S02]  /*1ba80*/  LOP3.LUT R6, R214, 0xffff, RZ, 0xc0, !PT ;  /* 0x0000ffffd6067812 */ /* 0x000fe400078ec0ff */
[----:B------:R-:W-:Y:S02]  /*1ba90*/  LOP3.LUT R5, R217, 0xffff, RZ, 0xc0, !PT ;  /* 0x0000ffffd9057812 */ /* 0x000fe400078ec0ff */
[----:B------:R-:W-:Y:S02]  /*1baa0*/  LOP3.LUT R4, R205, 0xffff, RZ, 0xc0, !PT ;  /* 0x0000ffffcd047812 */ /* 0x000fe400078ec0ff */
[----:B------:R-:W-:-:S02]  /*1bab0*/  LOP3.LUT R3, R207, 0xffff, RZ, 0xc0, !PT ;  /* 0x0000ffffcf037812 */ /* 0x000fc400078ec0ff */
[----:B------:R-:W-:Y:S02]  /*1bac0*/  PRMT R205, R6, 0x3340, R5 ;  /* 0x0000334006cd7816 */ /* 0x000fe40000000005 */
[----:B------:R-:W-:Y:S02]  /*1bad0*/  PRMT R201, R4, 0x3340, R3 ;  /* 0x0000334004c97816 */ /* 0x000fe40000000003 */
        /* <DEDUP_REMOVED lines=18> */
[----:B------:R-:W-:Y:S02]  /*1bc00*/  PRMT R4, R205, 0x5410, R201 ;  /* 0x00005410cd047816 */ /* 0x000fe400000000c9 */
[----:B------:R-:W-:Y:S02]  /*1bc10*/  PRMT R5, R198, 0x5410, R196 ;  /* 0x00005410c6057816 */ /* 0x000fe400000000c4 */
[----:B------:R-:W-:Y:S02]  /*1bc20*/  PRMT R6, R9, 0x5410, R8 ;  /* 0x0000541009067816 */ /* 0x000fe40000000008 */
[----:B------:R-:W-:-:S02]  /*1bc30*/  PRMT R7, R7, 0x5410, R3 ;  /* 0x0000541007077816 */ /* 0x000fc40000000003 */
[----:B------:R-:W-:-:S03]  /*1bc40*/  LOP3.LUT R3, R178, 0xffff, RZ, 0xc0, !PT ;  /* 0x0000ffffb2037812 */ /* 0x000fc600078ec0ff */
[----:B---3--:R0:W-:Y:S02]  /*1bc50*/  STS.128 [R32+UR8+0x8000], R4 ;  /* 0x0080000420007988 */ /* 0x0081e40008000c08 */
[----:B0-----:R-:W-:Y:S02]  /*1bc60*/  LOP3.LUT R6, R193, 0xffff, RZ, 0xc0, !PT ;  /* 0x0000ffffc1067812 */ /* 0x001fe400078ec0ff */
[----:B------:R-:W3:Y:S01]  /*1bc70*/  LDL R32, [R1+0xdf8] ;  /* 0x000df80001207983 */ /* 0x000ee20000100800 */
[----:B------:R-:W-:Y:S02]  /*1bc80*/  LOP3.LUT R5, R182, 0xffff, RZ, 0xc0, !PT ;  /* 0x0000ffffb6057812 */ /* 0x000fe400078ec0ff */
[----:B------:R-:W-:Y:S02]  /*1bc90*/  LOP3.LUT R4, R185, 0xffff, RZ, 0xc0, !PT ;  /* 0x0000ffffb9047812 */ /* 0x000fe400078ec0ff */
[----:B------:R-:W-:Y:S02]  /*1bca0*/  PRMT R180, R6, 0x3340, R5 ;  /* 0x0000334006b47816 */ /* 0x000fe40000000005 */
[----:B------:R-:W-:-:S02]  /*1bcb0*/  PRMT R178, R4, 0x3340, R3 ;  /* 0x0000334004b27816 */ /* 0x000fc40000000003 */
[----:B------:R-:W-:Y:S02]  /*1bcc0*/  LOP3.LUT R6, R176, 0xffff, RZ, 0xc0, !PT ;  /* 0x0000ffffb0067812 */ /* 0x000fe400078ec0ff */
[----:B------:R-:W-:Y:S02]  /*1bcd0*/  LOP3.LUT R5, R174, 0xffff, RZ, 0xc0, !PT ;  /* 0x0000ffffae057812 */ /* 0x000fe400078ec0ff */
        /* <DEDUP_REMOVED lines=16> */
[----:B------:R-:W-:Y:S02]  /*1bde0*/  PRMT R4, R180, 0x5410, R178 ;  /* 0x00005410b4047816 */ /* 0x000fe400000000b2 */
[----:B------:R-:W-:Y:S02]  /*1bdf0*/  PRMT R5, R172, 0x5410, R170 ;  /* 0x00005410ac057816 */ /* 0x000fe400000000aa */
[----:B------:R-:W-:Y:S02]  /*1be00*/  PRMT R6, R9, 0x5410, R8 ;  /* 0x0000541009067816 */ /* 0x000fe40000000008 */
[----:B------:R-:W-:-:S05]  /*1be10*/  PRMT R7, R7, 0x5410, R3 ;  /* 0x0000541007077816 */ /* 0x000fca0000000003 */
[----:B----4-:R0:W-:Y:S04]  /*1be20*/  STS.128 [R30+UR8+0x8000], R4 ;  /* 0x008000041e007988 */ /* 0x0101e80008000c08 */
[----:B0-----:R-:W4:Y:S01]  /*1be30*/  LDL R30, [R1+0xdd8] ;  /* 0x000dd800011e7983 */ /* 0x001f220000100800 */
[----:B------:R-:W0:Y:S01]  /*1be40*/  S2R R174, SR_TID.X ;  /* 0x0000000000ae7919 */ /* 0x000e220000002100 */
[----:B------:R-:W-:Y:S02]  /*1be50*/  LOP3.LUT R5, R159, 0xffff, RZ, 0xc0, !PT ;  /* 0x0000ffff9f057812 */ /* 0x000fe400078ec0ff */
[----:B------:R-:W-:-:S04]  /*1be60*/  LOP3.LUT R4, R157, 0xffff, RZ, 0xc0, !PT ;  /* 0x0000ffff9d047812 */ /* 0x000fc800078ec0ff */
[----:B------:R-:W-:Y:S02]  /*1be70*/  PRMT R154, R5, 0x3340, R4 ;  /* 0x00003340059a7816 */ /* 0x000fe40000000004 */
[----:B------:R-:W-:Y:S02]  /*1be80*/  LOP3.LUT R5, R152, 0xffff, RZ, 0xc0, !PT ;  /* 0x0000ffff98057812 */ /* 0x000fe400078ec0ff */
[----:B------:R-:W-:Y:S02]  /*1be90*/  LOP3.LUT R4, R23, 0xffff, RZ, 0xc0, !PT ;  /* 0x0000ffff17047812 */ /* 0x000fe400078ec0ff */
[----:B0-----:R-:W-:-:S04]  /*1bea0*/  LOP3.LUT R3, R174, 0x7f, RZ, 0xc0, !PT ;  /* 0x0000007fae037812 */ /* 0x001fc800078ec0ff */
[----:B------:R-:W-:Y:S02]  /*1beb0*/  ISETP.GE.AND P0, PT, R3, R2, PT ;  /* 0x000000020300720c */ /* 0x000fe40003f06270 */
[----:B------:R-:W-:Y:S02]  /*1bec0*/  LOP3.LUT R3, R155, 0xffff, RZ, 0xc0, !PT ;  /* 0x0000ffff9b037812 */ /* 0x000fe400078ec0ff */
[----:B------:R-:W-:-:S04]  /*1bed0*/  LOP3.LUT R2, R153, 0xffff, RZ, 0xc0, !PT ;  /* 0x0000ffff99027812 */ /* 0x000fc800078ec0ff */
[----:B------:R-:W-:Y:S02]  /*1bee0*/  PRMT R153, R3, 0x3340, R2 ;  /* 0x0000334003997816 */ /* 0x000fe40000000002 */
[----:B------:R-:W-:Y:S02]  /*1bef0*/  LOP3.LUT R3, R22, 0xffff, RZ, 0xc0, !PT ;  /* 0x0000ffff16037812 */ /* 0x000fe400078ec0ff */
[----:B------:R-:W-:Y:S02]  /*1bf00*/  LOP3.LUT R2, R21, 0xffff, RZ, 0xc0, !PT ;  /* 0x0000ffff15027812 */ /* 0x000fe400078ec0ff */
[----:B------:R-:W-:Y:S02]  /*1bf10*/  PRMT R21, R5, 0x3340, R4 ;  /* 0x0000334005157816 */ /* 0x000fe40000000004 */
[----:B------:R-:W-:Y:S02]  /*1bf20*/  PRMT R9, R3, 0x3340, R2 ;  /* 0x0000334003097816 */ /* 0x000fe40000000002 */
[----:B------:R-:W-:-:S02]  /*1bf30*/  LOP3.LUT R5, R20, 0xffff, RZ, 0xc0, !PT ;  /* 0x0000ffff14057812 */ /* 0x000fc400078ec0ff */
[----:B------:R-:W-:Y:S02]  /*1bf40*/  LOP3.LUT R4, R19, 0xffff, RZ, 0xc0, !PT ;  /* 0x0000ffff13047812 */ /* 0x000fe400078ec0ff */
[----:B------:R-:W-:Y:S02]  /*1bf50*/  LOP3.LUT R3, R18, 0xffff, RZ, 0xc0, !PT ;  /* 0x0000ffff12037812 */ /* 0x000fe400078ec0ff */
[----:B------:R-:W-:Y:S02]  /*1bf60*/  LOP3.LUT R2, R15, 0xffff, RZ, 0xc0, !PT ;  /* 0x0000ffff0f027812 */ /* 0x000fe400078ec0ff */
[----:B------:R-:W-:Y:S02]  /*1bf70*/  PRMT R8, R5, 0x3340, R4 ;  /* 0x0000334005087816 */ /* 0x000fe40000000004 */
[----:B------:R-:W-:Y:S02]  /*1bf80*/  PRMT R6, R3, 0x3340, R2 ;  /* 0x0000334003067816 */ /* 0x000fe40000000002 */
[----:B------:R-:W-:-:S02]  /*1bf90*/  LOP3.LUT R5, R14, 0xffff, RZ, 0xc0, !PT ;  /* 0x0000ffff0e057812 */ /* 0x000fc400078ec0ff */
[----:B------:R-:W-:Y:S02]  /*1bfa0*/  LOP3.LUT R4, R13, 0xffff, RZ, 0xc0, !PT ;  /* 0x0000ffff0d047812 */ /* 0x000fe400078ec0ff */
[----:B------:R-:W-:Y:S01]  /*1bfb0*/  LOP3.LUT R3, R12, 0xffff, RZ, 0xc0, !PT ;  /* 0x0000ffff0c037812 */ /* 0x000fe200078ec0ff */
[----:B------:R-:W4:Y:S01]  /*1bfc0*/  LDL R13, [R1+0xbd8] ;  /* 0x000bd800010d7983 */ /* 0x000f220000100800 */
[----:B------:R-:W-:Y:S02]  /*1bfd0*/  LOP3.LUT R2, R11, 0xffff, RZ, 0xc0, !PT ;  /* 0x0000ffff0b027812 */ /* 0x000fe400078ec0ff */
[----:B------:R-:W-:Y:S01]  /*1bfe0*/  PRMT R7, R5, 0x3340, R4 ;  /* 0x0000334005077816 */ /* 0x000fe20000000004 */
[----:B------:R-:W4:Y:S01]  /*1bff0*/  LDL R12, [R1+0xb94] ;  /* 0x000b9400010c7983 */ /* 0x000f220000100800 */
[----:B------:R-:W-:Y:S02]  /*1c000*/  PRMT R2, R3, 0x3340, R2 ;  /* 0x0000334003027816 */ /* 0x000fe40000000002 */
[----:B------:R-:W-:Y:S01]  /*1c010*/  PRMT R4, R154, 0x5410, R153 ;  /* 0x000054109a047816 */ /* 0x000fe20000000099 */
[----:B------:R-:W4:Y:S01]  /*1c020*/  LDL R11, [R1+0xb98] ;  /* 0x000b9800010b7983 */ /* 0x000f220000100800 */
[----:B------:R-:W-:-:S02]  /*1c030*/  PRMT R5, R21, 0x5410, R9 ;  /* 0x0000541015057816 */ /* 0x000fc40000000009 */
[----:B------:R-:W-:Y:S01]  /*1c040*/  PRMT R6, R8, 0x5410, R6 ;  /* 0x0000541008067816 */ /* 0x000fe20000000006 */
[----:B--2---:R-:W-:Y:S01]  /*1c050*/  @!P0 IMAD.MOV.U32 R3, RZ, RZ, R34 ;  /* 0x000000ffff038224 */ /* 0x004fe200078e0022 */
[----:B------:R-:W-:Y:S01]  /*1c060*/  PRMT R7, R7, 0x5410, R2 ;  /* 0x0000541007077816 */ /* 0x000fe20000000002 */
[----:B------:R-:W2:Y:S04]  /*1c070*/  LDL R34, [R1+0xc14] ;  /* 0x000c140001227983 */ /* 0x000ea80000100800 */
[----:B------:R0:W-:Y:S01]  /*1c080*/  STS.128 [R35+UR8+0x8000], R4 ;  /* 0x0080000423007988 */ /* 0x0001e20008000c08 */
[----:B------:R-:W-:-:S03]  /*1c090*/  PRMT R185, RZ, 0x7610, R185 ;  /* 0x00007610ffb97816 */ /* 0x000fc600000000b9 */
[----:B------:R-:W2:Y:S04]  /*1c0a0*/  LDL R9, [R1+0xb54] ;  /* 0x000b540001097983 */ /* 0x000ea80000100800 */
[----:B------:R-:W2:Y:S04]  /*1c0b0*/  LDL R8, [R1+0xb58] ;  /* 0x000b580001087983 */ /* 0x000ea80000100800 */
[----:B0-----:R-:W2:Y:S04]  /*1c0c0*/  LDL R35, [R1+0xc58] ;  /* 0x000c580001237983 */ /* 0x001ea80000100800 */
[----:B------:R-:W2:Y:S04]  /*1c0d0*/  LDL R7, [R1+0xb14] ;  /* 0x000b140001077983 */ /* 0x000ea80000100800 */
[----:B------:R-:W2:Y:S01]  /*1c0e0*/  LDL R6, [R1+0xb18] ;  /* 0x000b180001067983 */ /* 0x000ea20000100800 */
[----:B------:R-:W-:-:S03]  /*1c0f0*/  PRMT R180, RZ, 0x7610, R180 ;  /* 0x00007610ffb47816 */ /* 0x000fc600000000b4 */
[----:B------:R-:W2:Y:S04]  /*1c100*/  LDL R5, [R1+0xad4] ;  /* 0x000ad40001057983 */ /* 0x000ea80000100800 */
[----:B------:R-:W2:Y:S01]  /*1c110*/  LDL R4, [R1+0xad8] ;  /* 0x000ad80001047983 */ /* 0x000ea20000100800 */
[----:B---3--:R-:W-:-:S03]  /*1c120*/  @!P0 IMAD.MOV.U32 R2, RZ, RZ, R32 ;  /* 0x000000ffff028224 */ /* 0x008fc600078e0020 */
[----:B------:R-:W3:Y:S04]  /*1c130*/  LDL R32, [R1+0xc18] ;  /* 0x000c180001207983 */ /* 0x000ee80000100800 */
[----:B------:R4:W3:Y:S02]  /*1c140*/  @!P0 LDG.E.U8 R185, desc[UR16][R2.64] ;  /* 0x0000001002b98981 */ /* 0x0008e4000c1e1100 */
[----:B----4-:R-:W-:Y:S02]  /*1c150*/  @!P0 IMAD.MOV.U32 R2, RZ, RZ, R30 ;  /* 0x000000ffff028224 */ /* 0x010fe400078e001e */
[----:B------:R-:W4:Y:S01]  /*1c160*/  LDL R30, [R1+0xbd4] ;  /* 0x000bd400011e7983 */ /* 0x000f220000100800 */
[----:B------:R-:W-:Y:S01]  /*1c170*/  @!P0 IMAD.MOV.U32 R3, RZ, RZ, R48 ;  /* 0x000000ffff038224 */ /* 0x000fe200078e0030 */
[----:B------:R-:W-:-:S02]  /*1c180*/  PRMT R183, RZ, 0x7610, R183 ;  /* 0x00007610ffb77816 */ /* 0x000fc400000000b7 */
[----:B------:R-:W-:Y:S01]  /*1c190*/  PRMT R188, RZ, 0x7610, R188 ;  /* 0x00007610ffbc7816 */ /* 0x000fe200000000bc */
[----:B------:R-:W4:Y:S04]  /*1c1a0*/  LDL R48, [R1+0x5bc] ;  /* 0x0005bc0001307983 */ /* 0x000f280000100800 */
[----:B------:R0:W4:Y:S02]  /*1c1b0*/  @!P0 LDG.E.U8 R180, desc[UR16][R2.64] ;  /* 0x0000001002b48981 */ /* 0x000124000c1e1100 */
[----:B0-----:R-:W-:Y:S02]  /*1c1c0*/  @!P0 IMAD.MOV.U32 R2, RZ, RZ, R46 ;  /* 0x000000ffff028224 */ /* 0x001fe400078e002e */
[----:B------:R-:W-:Y:S01]  /*1c1d0*/  @!P0 IMAD.MOV.U32 R3, RZ, RZ, R47 ;  /* 0x000000ffff038224 */ /* 0x000fe200078e002f */
[----:B------:R-:W-:Y:S01]  /*1c1e0*/  PRMT R182, RZ, 0x7610, R182 ;  /* 0x00007610ffb67816 */ /* 0x000fe200000000b6 */
[----:B------:R-:W4:Y:S04]  /*1c1f0*/  LDL R47, [R1+0x57c] ;  /* 0x00057c00012f7983 */ /* 0x000f280000100800 */
[----:B------:R0:W4:Y:S01]  /*1c200*/  @!P0 LDG.E.U8 R183, desc[UR16][R2.64] ;  /* 0x0000001002b78981 */ /* 0x000122000c1e1100 */
[----:B------:R-:W-:-:S02]  /*1c210*/  PRMT R186, RZ, 0x7610, R186 ;  /* 0x00007610ffba7816 */ /* 0x000fc400000000ba */
[----:B------:R-:W-:Y:S01]  /*1c220*/  PRMT R191, RZ, 0x7610, R191 ;  /* 0x00007610ffbf7816 */ /* 0x000fe200000000bf */
[----:B------:R-:W4:Y:S01]  /*1c230*/  LDL R46, [R1+0x580] ;  /* 0x00058000012e7983 */ /* 0x000f220000100800 */
        /* <DEDUP_REMOVED lines=18> */
[----:B------:R-:W4:Y:S04]  /*1c360*/  LDL R39, [R1+0xa94] ;  /* 0x000a940001277983 */ /* 0x000f280000100800 */
[----:B------:R0:W4:Y:S02]  /*1c370*/  @!P0 LDG.E.U8 R186, desc[UR16][R2.64] ;  /* 0x0000001002ba8981 */ /* 0x000124000c1e1100 */
[----:B0-----:R-:W-:-:S02]  /*1c380*/  @!P0 IMAD.MOV.U32 R2, RZ, RZ, R37 ;  /* 0x000000ffff028224 */ /* 0x001fc400078e0025 */
[----:B------:R-:W-:Y:S01]  /*1c390*/  @!P0 IMAD.MOV.U32 R3, RZ, RZ, R38 ;  /* 0x000000ffff038224 */ /* 0x000fe200078e0026 */
[----:B------:R-:W4:Y:S04]  /*1c3a0*/  LDL R37, [R1+0xe10] ;  /* 0x000e100001257983 */ /* 0x000f280000100800 */
[----:B------:R-:W4:Y:S04]  /*1c3b0*/  LDL R38, [R1+0xa98] ;  /* 0x000a980001267983 */ /* 0x000f280000100800 */
[----:B------:R2:W4:Y:S02]  /*1c3c0*/  @!P0 LDG.E.U8 R191, desc[UR16][R2.64] ;  /* 0x0000001002bf8981 */ /* 0x000524000c1e1100 */
[----:B--2---:R-:W-:-:S02]  /*1c3d0*/  @!P0 IMAD.MOV.U32 R2, RZ, RZ, R35 ;  /* 0x000000ffff028224 */ /* 0x004fc400078e0023 */
[----:B------:R-:W-:Y:S01]  /*1c3e0*/  @!P0 IMAD.MOV.U32 R3, RZ, RZ, R36 ;  /* 0x000000ffff038224 */ /* 0x000fe200078e0024 */
[----:B------:R-:W2:Y:S04]  /*1c3f0*/  LDL R35, [R1+0xa58] ;  /* 0x000a580001237983 */ /* 0x000ea80000100800 */
[----:B------:R-:W2:Y:S04]  /*1c400*/  LDL R36, [R1+0xa54] ;  /* 0x000a540001247983 */ /* 0x000ea80000100800 */
[----:B------:R0:W2:Y:S02]  /*1c410*/  @!P0 LDG.E.U8 R193, desc[UR16][R2.64] ;  /* 0x0000001002c18981 */ /* 0x0000a4000c1e1100 */
[----:B0-----:R-:W-:-:S02]  /*1c420*/  @!P0 IMAD.MOV.U32 R3, RZ, RZ, R34 ;  /* 0x000000ffff038224 */ /* 0x001fc400078e0022 */
[----:B------:R-:W2:Y:S01]  /*1c430*/  LDL R34, [R1+0xa14] ;  /* 0x000a140001227983 */ /* 0x000ea20000100800 */
[----:B---3--:R-:W-:-:S03]  /*1c440*/  @!P0 IMAD.MOV.U32 R2, RZ, RZ, R32 ;  /* 0x000000ffff028224 */ /* 0x008fc600078e0020 */
[----:B------:R-:W3:Y:S04]  /*1c450*/  LDL R32, [R1+0xa18] ;  /* 0x000a180001207983 */ /* 0x000ee80000100800 */
[----:B------:R4:W3:Y:S02]  /*1c460*/  @!P0 LDG.E.U8 R194, desc[UR16][R2.64] ;  /* 0x0000001002c28981 */ /* 0x0008e4000c1e1100 */
[----:B----4-:R-:W-:Y:S02]  /*1c470*/  @!P0 IMAD.MOV.U32 R3, RZ, RZ, R30 ;  /* 0x000000ffff038224 */ /* 0x010fe400078e001e */
[----:B------:R-:W4:Y:S01]  /*1c480*/  LDL R30, [R1+0x5c0] ;  /* 0x0005c000011e7983 */ /* 0x000f220000100800 */
[----:B------:R-:W-:-:S05]  /*1c490*/  @!P0 IMAD.MOV.U32 R2, RZ, RZ, R13 ;  /* 0x000000ffff028224 */ /* 0x000fca00078e000d */
[----:B------:R0:W4:Y:S02]  /*1c4a0*/  @!P0 LDG.E.U8 R195, desc[UR16][R2.64] ;  /* 0x0000001002c38981 */ /* 0x000124000c1e1100 */
[----:B0-----:R-:W-:Y:S02]  /*1c4b0*/  @!P0 IMAD.MOV.U32 R2, RZ, RZ, R11 ;  /* 0x000000ffff028224 */ /* 0x001fe400078e000b */
[----:B------:R-:W-:-:S05]  /*1c4c0*/  @!P0 IMAD.MOV.U32 R3, RZ, RZ, R12 ;  /* 0x000000ffff038224 */ /* 0x000fca00078e000c */
[----:B------:R0:W4:Y:S02]  /*1c4d0*/  @!P0 LDG.E.U8 R196, desc[UR16][R2.64] ;  /* 0x0000001002c48981 */ /* 0x000124000c1e1100 */
[----:B0-----:R-:W-:Y:S02]  /*1c4e0*/  @!P0 IMAD.MOV.U32 R2, RZ, RZ, R8 ;  /* 0x000000ffff028224 */ /* 0x001fe400078e0008 */
[----:B------:R-:W-:-:S05]  /*1c4f0*/  @!P0 IMAD.MOV.U32 R3, RZ, RZ, R9 ;  /* 0x000000ffff038224 */ /* 0x000fca00078e0009 */
[----:B------:R0:W4:Y:S01]  /*1c500*/  @!P0 LDG.E.U8 R197, desc[UR16][R2.64] ;  /* 0x0000001002c58981 */ /* 0x000122000c1e1100 */
[----:B------:R-:W-:Y:S01]  /*1c510*/  PRMT R0, RZ, 0x7610, R0 ;  /* 0x00007610ff007816 */ /* 0x000fe20000000000 */
[----:B0-----:R-:W-:Y:S02]  /*1c520*/  @!P0 IMAD.MOV.U32 R2, RZ, RZ, R6 ;  /* 0x000000ffff028224 */ /* 0x001fe400078e0006 */
[----:B------:R-:W-:-:S05]  /*1c530*/  @!P0 IMAD.MOV.U32 R3, RZ, RZ, R7 ;  /* 0x000000ffff038224 */ /* 0x000fca00078e0007 */
[----:B------:R0:W4:Y:S02]  /*1c540*/  @!P0 LDG.E.U8 R69, desc[UR16][R2.64] ;  /* 0x0000001002458981 */ /* 0x000124000c1e1100 */
[----:B0-----:R-:W-:Y:S02]  /*1c550*/  @!P0 IMAD.MOV.U32 R2, RZ, RZ, R4 ;  /* 0x000000ffff028224 */ /* 0x001fe400078e0004 */
[----:B------:R-:W-:Y:S01]  /*1c560*/  @!P0 IMAD.MOV.U32 R3, RZ, RZ, R5 ;  /* 0x000000ffff038224 */ /* 0x000fe200078e0005 */
[----:B------:R-:W-:Y:S02]  /*1c570*/  LOP3.LUT R5, R192, 0xffff, RZ, 0xc0, !PT ;  /* 0x0000ffffc0057812 */ /* 0x000fe400078ec0ff */
[----:B------:R-:W-:Y:S02]  /*1c580*/  LOP3.LUT R4, R190, 0xffff, RZ, 0xc0, !PT ;  /* 0x0000ffffbe047812 */ /* 0x000fe400078ec0ff */
[----:B------:R0:W4:Y:S02]  /*1c590*/  @!P0 LDG.E.U8 R0, desc[UR16][R2.64] ;  /* 0x0000001002008981 */ /* 0x000124000c1e1100 */
[----:B------:R-:W-:-:S02]  /*1c5a0*/  PRMT R13, R5, 0x3340, R4 ;  /* 0x00003340050d7816 */ /* 0x000fc40000000004 */
[----:B------:R-:W-:Y:S02]  /*1c5b0*/  LOP3.LUT R5, R184, 0xffff, RZ, 0xc0, !PT ;  /* 0x0000ffffb8057812 */ /* 0x000fe400078ec0ff */
[----:B0-----:R-:W-:Y:S02]  /*1c5c0*/  LOP3.LUT R3, R189, 0xffff, RZ, 0xc0, !PT ;  /* 0x0000ffffbd037812 */ /* 0x001fe400078ec0ff */
[----:B------:R-:W-:Y:S02]  /*1c5d0*/  LOP3.LUT R2, R187, 0xffff, RZ, 0xc0, !PT ;  /* 0x0000ffffbb027812 */ /* 0x000fe400078ec0ff */
[----:B------:R-:W-:Y:S02]  /*1c5e0*/  LOP3.LUT R4, R181, 0xffff, RZ, 0xc0, !PT ;  /* 0x0000ffffb5047812 */ /* 0x000fe400078ec0ff */
[----:B------:R-:W-:Y:S02]  /*1c5f0*/  PRMT R12, R3, 0x3340, R2 ;  /* 0x00003340030c7816 */ /* 0x000fe40000000002 */
        /* <DEDUP_REMOVED lines=15> */
[----:B------:R-:W-:Y:S01]  /*1c6f0*/  PRMT R2, R3, 0x3340, R2 ;  /* 0x0000334003027816 */ /* 0x000fe20000000002 */
[----:B------:R-:W-:Y:S01]  /*1c700*/  @!P0 IMAD.MOV.U32 R3, RZ, RZ, R39 ;  /* 0x000000ffff038224 */ /* 0x000fe200078e0027 */
[----:B------:R-:W-:Y:S01]  /*1c710*/  PRMT R165, RZ, 0x7610, R165 ;  /* 0x00007610ffa57816 */ /* 0x000fe200000000a5 */
[----:B------:R-:W4:Y:S01]  /*1c720*/  LDL R39, [R1+0x4bc] ;  /* 0x0004bc0001277983 */ /* 0x000f220000100800 */
[----:B------:R-:W-:Y:S01]  /*1c730*/  PRMT R7, R7, 0x5410, R2 ;  /* 0x0000541007077816 */ /* 0x000fe20000000002 */
[----:B------:R-:W-:Y:S01]  /*1c740*/  @!P0 IMAD.MOV.U32 R2, RZ, RZ, R38 ;  /* 0x000000ffff028224 */ /* 0x000fe200078e0026 */
[----:B------:R-:W-:Y:S01]  /*1c750*/  PRMT R167, RZ, 0x7610, R167 ;  /* 0x00007610ffa77816 */ /* 0x000fe200000000a7 */
[----:B------:R-:W4:Y:S01]  /*1c760*/  LDL R38, [R1+0x4c0] ;  /* 0x0004c00001267983 */ /* 0x000f220000100800 */
[----:B------:R-:W-:-:S03]  /*1c770*/  PRMT R4, R13, 0x5410, R12 ;  /* 0x000054100d047816 */ /* 0x000fc6000000000c */
[----:B------:R2:W4:Y:S01]  /*1c780*/  @!P0 LDG.E.U8 R165, desc[UR16][R2.64] ;  /* 0x0000001002a58981 */ /* 0x000522000c1e1100 */
[----:B------:R-:W-:Y:S02]  /*1c790*/  PRMT R5, R11, 0x5410, R9 ;  /* 0x000054100b057816 */ /* 0x000fe40000000009 */
[----:B------:R-:W-:Y:S01]  /*1c7a0*/  PRMT R6, R8, 0x5410, R6 ;  /* 0x0000541008067816 */ /* 0x000fe20000000006 */
[----:B--2---:R-:W-:Y:S02]  /*1c7b0*/  @!P0 IMAD.MOV.U32 R2, RZ, RZ, R35 ;  /* 0x000000ffff028224 */ /* 0x004fe400078e0023 */
[----:B------:R-:W-:Y:S02]  /*1c7c0*/  @!P0 IMAD.MOV.U32 R3, RZ, RZ, R36 ;  /* 0x000000ffff038224 */ /* 0x000fe400078e0024 */
[----:B------:R0:W-:Y:S04]  /*1c7d0*/  STS.128 [R37+UR8+0x8000], R4 ;  /* 0x0080000425007988 */ /* 0x0001e80008000c08 */
[----:B------:R1:W2:Y:S04]  /*1c7e0*/  @!P0 LDG.E.U8 R167, desc[UR16][R2.64] ;  /* 0x0000001002a78981 */ /* 0x0002a8000c1e1100 */
[----:B------:R-:W2:Y:S04]  /*1c7f0*/  LDL R36, [R1+0x43c] ;  /* 0x00043c0001247983 */ /* 0x000ea80000100800 */
[----:B------:R-:W2:Y:S01]  /*1c800*/  LDL R35, [R1+0x440] ;  /* 0x0004400001237983 */ /* 0x000ea20000100800 */
[----:B-1----:R-:W-:-:S03]  /*1c810*/  @!P0 IMAD.MOV.U32 R3, RZ, RZ, R34 ;  /* 0x000000ffff038224 */ /* 0x002fc600078e0022 */
[----:B0-----:R-:W2:Y:S04]  /*1c820*/  LDL R37, [R1+0x47c] ;  /* 0x00047c0001257983 */ /* 0x001ea80000100800 */
[----:B------:R-:W2:Y:S01]  /*1c830*/  LDL R34, [R1+0x3fc] ;  /* 0x0003fc0001227983 */ /* 0x000ea20000100800 */
[----:B------:R-:W-:Y:S01]  /*1c840*/  PRMT R164, RZ, 0x7610, R164 ;  /* 0x00007610ffa47816 */ /* 0x000fe200000000a4 */
[----:B---3--:R-:W-:Y:S02]  /*1c850*/  @!P0 IMAD.MOV.U32 R2, RZ, RZ, R32 ;  /* 0x000000ffff028224 */ /* 0x008fe400078e0020 */
[----:B------:R-:W3:Y:S04]  /*1c860*/  LDL R32, [R1+0x400] ;  /* 0x0004000001207983 */ /* 0x000ee80000100800 */
[----:B------:R-:W3:Y:S04]  /*1c870*/  LDL.LU R40, [R1+0x480] ;  /* 0x0004800001287983 */ /* 0x000ee80000300800 */
[----:B------:R4:W3:Y:S04]  /*1c880*/  @!P0 LDG.E.U8 R164, desc[UR16][R2.64] ;  /* 0x0000001002a48981 */ /* 0x0008e8000c1e1100 */
[----:B------:R-:W3:Y:S01]  /*1c890*/  LDL R13, [R1+0x3c0] ;  /* 0x0003c000010d7983 */ /* 0x000ee20000100800 */
[----:B------:R-:W-:-:S03]  /*1c8a0*/  PRMT R166, RZ, 0x7610, R166 ;  /* 0x00007610ffa67816 */ /* 0x000fc600000000a6 */
[----:B------:R-:W3:Y:S04]  /*1c8b0*/  LDL R12, [R1+0x37c] ;  /* 0x00037c00010c7983 */ /* 0x000ee80000100800 */
        /* <DEDUP_REMOVED lines=10> */
[----:B------:R-:W-:Y:S02]  /*1c960*/  PRMT R170, RZ, 0x7610, R170 ;  /* 0x00007610ffaa7816 */ /* 0x000fe400000000aa */
[----:B------:R-:W-:Y:S01]  /*1c970*/  PRMT R172, RZ, 0x7610, R172 ;  /* 0x00007610ffac7816 */ /* 0x000fe200000000ac */
[----:B------:R-:W3:Y:S01]  /*1c980*/  LDL R53, [R1+0xdcc] ;  /* 0x000dcc0001357983 */ /* 0x000ee20000100800 */
[----:B------:R-:W-:Y:S02]  /*1c990*/  PRMT R173, RZ, 0x7610, R173 ;  /* 0x00007610ffad7816 */ /* 0x000fe400000000ad */
[----:B------:R-:W-:Y:S01]  /*1c9a0*/  PRMT R174, RZ, 0x7610, R174 ;  /* 0x00007610ffae7816 */ /* 0x000fe200000000ae */
[----:B------:R-:W3:Y:S04]  /*1c9b0*/  LDL R52, [R1+0xd8c] ;  /* 0x000d8c0001347983 */ /* 0x000ee80000100800 */
[----:B------:R-:W3:Y:S01]  /*1c9c0*/  LDL R51, [R1+0xd90] ;  /* 0x000d900001337983 */ /* 0x000ee20000100800 */
[----:B----4-:R-:W-:-:S03]  /*1c9d0*/  @!P0 IMAD.MOV.U32 R2, RZ, RZ, R30 ;  /* 0x000000ffff028224 */ /* 0x010fc600078e001e */
        /* <DEDUP_REMOVED lines=15> */
[----:B--2---:R-:W-:Y:S02]  /*1cad0*/  @!P0 IMAD.MOV.U32 R3, RZ, RZ, R37 ;  /* 0x000000ffff038224 */ /* 0x004fe400078e0025 */
[----:B------:R-:W2:Y:S01]  /*1cae0*/  LDL R37, [R1+0xe0c] ;  /* 0x000e0c0001257983 */ /* 0x000ea20000100800 */
[----:B---3--:R-:W-:-:S05]  /*1caf0*/  @!P0 IMAD.MOV.U32 R2, RZ, RZ, R40 ;  /* 0x000000ffff028224 */ /* 0x008fca00078e0028 */
[----:B------:R0:W3:Y:S02]  /*1cb00*/  @!P0 LDG.E.U8 R172, desc[UR16][R2.64] ;  /* 0x0000001002ac8981 */ /* 0x0000e4000c1e1100 */
[----:B0-----:R-:W-:Y:S02]  /*1cb10*/  @!P0 IMAD.MOV.U32 R2, RZ, RZ, R35 ;  /* 0x000000ffff028224 */ /* 0x001fe400078e0023 */
[----:B------:R-:W-:Y:S01]  /*1cb20*/  @!P0 IMAD.MOV.U32 R3, RZ, RZ, R36 ;  /* 0x000000ffff038224 */ /* 0x000fe200078e0024 */
[----:B------:R-:W3:Y:S04]  /*1cb30*/  LDL R35, [R1+0x9f8] ;  /* 0x0009f80001237983 */ /* 0x000ee80000100800 */
[----:B------:R0:W3:Y:S04]  /*1cb40*/  @!P0 LDG.E.U8 R173, desc[UR16][R2.64] ;  /* 0x0000001002ad8981 */ /* 0x0000e8000c1e1100 */
[----:B------:R-:W3:Y:S01]  /*1cb50*/  LDL R36, [R1+0x5e8] ;  /* 0x0005e80001247983 */ /* 0x000ee20000100800 */
[----:B0-----:R-:W-:-:S03]  /*1cb60*/  @!P0 IMAD.MOV.U32 R3, RZ, RZ, R34 ;  /* 0x000000ffff038224 */ /* 0x001fc600078e0022 */
[----:B------:R-:W3:Y:S01]  /*1cb70*/  LDL R34, [R1+0xdd0] ;  /* 0x000dd00001227983 */ /* 0x000ee20000100800 */
[----:B------:R-:W-:-:S03]  /*1cb80*/  @!P0 IMAD.MOV.U32 R2, RZ, RZ, R32 ;  /* 0x000000ffff028224 */ /* 0x000fc600078e0020 */
[----:B------:R-:W3:Y:S04]  /*1cb90*/  LDL.LU R47, [R1+0x240] ;  /* 0x00024000012f7983 */ /* 0x000ee80000300800 */
[----:B------:R-:W3:Y:S04]  /*1cba0*/  LDL.LU R42, [R1+0x27c] ;  /* 0x00027c00012a7983 */ /* 0x000ee80000300800 */
[----:B------:R-:W3:Y:S04]  /*1cbb0*/  LDL.LU R32, [R1+0x280] ;  /* 0x0002800001207983 */ /* 0x000ee80000300800 */
[----:B------:R4:W3:Y:S02]  /*1cbc0*/  @!P0 LDG.E.U8 R174, desc[UR16][R2.64] ;  /* 0x0000001002ae8981 */ /* 0x0008e4000c1e1100 */
[----:B----4-:R-:W-:-:S02]  /*1cbd0*/  @!P0 IMAD.MOV.U32 R3, RZ, RZ, R30 ;  /* 0x000000ffff038224 */ /* 0x010fc400078e001e */
[----:B------:R-:W4:Y:S01]  /*1cbe0*/  LDL.LU R30, [R1+0x23c] ;  /* 0x00023c00011e7983 */ /* 0x000f220000300800 */
[----:B------:R-:W-:Y:S01]  /*1cbf0*/  PRMT R175, RZ, 0x7610, R175 ;  /* 0x00007610ffaf7816 */ /* 0x000fe200000000af */
[----:B------:R-:W-:Y:S01]  /*1cc00*/  @!P0 IMAD.MOV.U32 R2, RZ, RZ, R13 ;  /* 0x000000ffff028224 */ /* 0x000fe200078e000d */
[----:B------:R-:W-:Y:S01]  /*1cc10*/  PRMT R176, RZ, 0x7610, R176 ;  /* 0x00007610ffb07816 */ /* 0x000fe200000000b0 */
[----:B------:R-:W4:Y:S04]  /*1cc20*/  LDL R50, [R1+0xd4c] ;  /* 0x000d4c0001327983 */ /* 0x000f280000100800 */
[----:B------:R0:W4:Y:S01]  /*1cc30*/  @!P0 LDG.E.U8 R175, desc[UR16][R2.64] ;  /* 0x0000001002af8981 */ /* 0x000122000c1e1100 */
[----:B------:R-:W-:Y:S02]  /*1cc40*/  PRMT R177, RZ, 0x7610, R177 ;  /* 0x00007610ffb17816 */ /* 0x000fe400000000b1 */
[----:B------:R-:W-:Y:S01]  /*1cc50*/  PRMT R178, RZ, 0x7610, R178 ;  /* 0x00007610ffb27816 */ /* 0x000fe200000000b2 */
[----:B------:R-:W4:Y:S01]  /*1cc60*/  LDL R49, [R1+0xd50] ;  /* 0x000d500001317983 */ /* 0x000f220000100800 */
[----:B------:R-:W-:-:S03]  /*1cc70*/  PRMT R179, RZ, 0x7610, R179 ;  /* 0x00007610ffb37816 */ /* 0x000fc600000000b3 */
[----:B------:R-:W4:Y:S01]  /*1cc80*/  LDL R48, [R1+0xd0c] ;  /* 0x000d0c0001307983 */ /* 0x000f220000100800 */
[----:B0-----:R-:W-:Y:S02]  /*1cc90*/  @!P0 IMAD.MOV.U32 R2, RZ, RZ, R11 ;  /* 0x000000ffff028224 */ /* 0x001fe400078e000b */
[----:B------:R-:W-:Y:S01]  /*1cca0*/  @!P0 IMAD.MOV.U32 R3, RZ, RZ, R12 ;  /* 0x000000ffff038224 */ /* 0x000fe200078e000c */
[----:B------:R-:W4:Y:S04]  /*1ccb0*/  LDL R46, [R1+0xd10] ;  /* 0x000d1000012e7983 */ /* 0x000f280000100800 */
[----:B------:R0:W4:Y:S04]  /*1ccc0*/  @!P0 LDG.E.U8 R176, desc[UR16][R2.64] ;  /* 0x0000001002b08981 */ /* 0x000128000c1e1100 */
[----:B------:R-:W4:Y:S04]  /*1ccd0*/  LDL R45, [R1+0xccc] ;  /* 0x000ccc00012d7983 */ /* 0x000f280000100800 */
[----:B------:R-:W4:Y:S01]  /*1cce0*/  LDL R44, [R1+0xcd0] ;  /* 0x000cd000012c7983 */ /* 0x000f220000100800 */
[----:B0-----:R-:W-:-:S02]  /*1ccf0*/  @!P0 IMAD.MOV.U32 R2, RZ, RZ, R8 ;  /* 0x000000ffff028224 */ /* 0x001fc400078e0008 */
[----:B------:R-:W-:Y:S01]  /*1cd00*/  @!P0 IMAD.MOV.U32 R3, RZ, RZ, R9 ;  /* 0x000000ffff038224 */ /* 0x000fe200078e0009 */
[----:B------:R-:W-:Y:S01]  /*1cd10*/  PRMT R18, RZ, 0x7610, R18 ;  /* 0x00007610ff127816 */ /* 0x000fe20000000012 */
[----:B------:R-:W4:Y:S04]  /*1cd20*/  LDL R43, [R1+0xc8c] ;  /* 0x000c8c00012b7983 */ /* 0x000f280000100800 */
[----:B------:R0:W4:Y:S04]  /*1cd30*/  @!P0 LDG.E.U8 R177, desc[UR16][R2.64] ;  /* 0x0000001002b18981 */ /* 0x000128000c1e1100 */
[----:B------:R-:W4:Y:S01]  /*1cd40*/  LDL R39, [R1+0xc90] ;  /* 0x000c900001277983 */ /* 0x000f220000100800 */
[----:B------:R-:W-:-:S03]  /*1cd50*/  PRMT R21, RZ, 0x7610, R21 ;  /* 0x00007610ff157816 */ /* 0x000fc60000000015 */
[----:B------:R-:W4:Y:S01]  /*1cd60*/  LDL R38, [R1+0xc4c] ;  /* 0x000c4c0001267983 */ /* 0x000f220000100800 */
        /* <DEDUP_REMOVED lines=31> */
[----:B------:R-:W-:Y:S01]  /*1cf60*/  PRMT R7, R7, 0x5410, R2 ;  /* 0x0000541007077816 */ /* 0x000fe20000000002 */
[----:B------:R-:W4:Y:S01]  /*1cf70*/  LDL R13, [R1+0xbd0] ;  /* 0x000bd000010d7983 */ /* 0x000f220000100800 */
[----:B------:R-:W-:-:S02]  /*1cf80*/  PRMT R5, R11, 0x5410, R9 ;  /* 0x000054100b057816 */ /* 0x000fc40000000009 */
[----:B------:R-:W-:Y:S01]  /*1cf90*/  PRMT R6, R8, 0x5410, R6 ;  /* 0x0000541008067816 */ /* 0x000fe20000000006 */
[----:B------:R-:W4:Y:S01]  /*1cfa0*/  LDL R12, [R1+0xb8c] ;  /* 0x000b8c00010c7983 */ /* 0x000f220000100800 */
[----:B------:R-:W-:-:S03]  /*1cfb0*/  PRMT R20, RZ, 0x7610, R20 ;  /* 0x00007610ff147816 */ /* 0x000fc60000000014 */
[----:B------:R-:W4:Y:S04]  /*1cfc0*/  LDL R11, [R1+0xb90] ;  /* 0x000b9000010b7983 */ /* 0x000f280000100800 */
[----:B------:R-:W4:Y:S04]  /*1cfd0*/  LDL R9, [R1+0xb4c] ;  /* 0x000b4c0001097983 */ /* 0x000f280000100800 */
[----:B------:R-:W4:Y:S04]  /*1cfe0*/  LDL R8, [R1+0xb50] ;  /* 0x000b500001087983 */ /* 0x000f280000100800 */
[----:B--2---:R0:W-:Y:S04]  /*1cff0*/  STS.128 [R37+UR8+0x8000], R4 ;  /* 0x0080000425007988 */ /* 0x0041e80008000c08 */
[----:B0-----:R-:W2:Y:S04]  /*1d000*/  LDL R37, [R1+0xc50] ;  /* 0x000c500001257983 */ /* 0x001ea80000100800 */
[----:B------:R-:W2:Y:S04]  /*1d010*/  LDL R7, [R1+0xb0c] ;  /* 0x000b0c0001077983 */ /* 0x000ea80000100800 */
[----:B------:R-:W2:Y:S04]  /*1d020*/  LDL R6, [R1+0xb10] ;  /* 0x000b100001067983 */ /* 0x000ea80000100800 */
[----:B------:R-:W2:Y:S04]  /*1d030*/  LDL R5, [R1+0xacc] ;  /* 0x000acc0001057983 */ /* 0x000ea80000100800 */
[----:B------:R-:W2:Y:S01]  /*1d040*/  LDL R4, [R1+0xad0] ;  /* 0x000ad00001047983 */ /* 0x000ea20000100800 */
[----:B---3--:R-:W-:-:S02]  /*1d050*/  @!P0 IMAD.MOV.U32 R3, RZ, RZ, R42 ;  /* 0x000000ffff038224 */ /* 0x008fc400078e002a */
[----:B------:R-:W-:-:S05]  /*1d060*/  @!P0 IMAD.MOV.U32 R2, RZ, RZ, R32 ;  /* 0x000000ffff028224 */ /* 0x000fca00078e0020 */
[----:B------:R0:W3:Y:S02]  /*1d070*/  @!P0 LDG.E.U8 R18, desc[UR16][R2.64] ;  /* 0x0000001002128981 */ /* 0x0000e4000c1e1100 */
[----:B0-----:R-:W-:Y:S02]  /*1d080*/  @!P0 IMAD.MOV.U32 R2, RZ, RZ, R47 ;  /* 0x000000ffff028224 */ /* 0x001fe400078e002f */
[----:B----4-:R-:W-:-:S05]  /*1d090*/  @!P0 IMAD.MOV.U32 R3, RZ, RZ, R30 ;  /* 0x000000ffff038224 */ /* 0x010fca00078e001e */
[----:B------:R0:W4:Y:S02]  /*1d0a0*/  @!P0 LDG.E.U8 R21, desc[UR16][R2.64] ;  /* 0x0000001002158981 */ /* 0x000124000c1e1100 */
[----:B0-----:R-:W-:Y:S02]  /*1d0b0*/  @!P0 IMAD.MOV.U32 R2, RZ, RZ, R35 ;  /* 0x000000ffff028224 */ /* 0x001fe400078e0023 */
[----:B------:R-:W-:Y:S01]  /*1d0c0*/  @!P0 IMAD.MOV.U32 R3, RZ, RZ, R36 ;  /* 0x000000ffff038224 */ /* 0x000fe200078e0024 */
[----:B------:R-:W3:Y:S04]  /*1d0d0*/  LDL R35, [R1+0xc10] ;  /* 0x000c100001237983 */ /* 0x000ee80000100800 */
[----:B------:R-:W4:Y:S04]  /*1d0e0*/  LDL R36, [R1+0xc0c] ;  /* 0x000c0c0001247983 */ /* 0x000f280000100800 */
[----:B------:R0:W4:Y:S02]  /*1d0f0*/  @!P0 LDG.E.U8 R20, desc[UR16][R2.64] ;  /* 0x0000001002148981 */ /* 0x000124000c1e1100 */
[----:B0-----:R-:W-:-:S02]  /*1d100*/  @!P0 IMAD.MOV.U32 R2, RZ, RZ, R34 ;  /* 0x000000ffff028224 */ /* 0x001fc400078e0022 */
[----:B------:R-:W4:Y:S01]  /*1d110*/  LDL R34, [R1+0xbcc] ;  /* 0x000bcc0001227983 */ /* 0x000f220000100800 */
[----:B------:R-:W-:Y:S01]  /*1d120*/  PRMT R23, RZ, 0x7610, R23 ;  /* 0x00007610ff177816 */ /* 0x000fe20000000017 */
[----:B------:R-:W-:Y:S01]  /*1d130*/  @!P0 IMAD.MOV.U32 R3, RZ, RZ, R53 ;  /* 0x000000ffff038224 */ /* 0x000fe200078e0035 */
[----:B------:R-:W-:-:S04]  /*1d140*/  PRMT R153, RZ, 0x7610, R153 ;  /* 0x00007610ff997816 */ /* 0x000fc80000000099 */
[----:B------:R0:W4:Y:S01]  /*1d150*/  @!P0 LDG.E.U8 R23, desc[UR16][R2.64] ;  /* 0x0000001002178981 */ /* 0x000122000c1e1100 */
[----:B------:R-:W-:Y:S01]  /*1d160*/  PRMT R155, RZ, 0x7610, R155 ;  /* 0x00007610ff9b7816 */ /* 0x000fe2000000009b */
[----:B0-----:R-:W-:Y:S02]  /*1d170*/  @!P0 IMAD.MOV.U32 R2, RZ, RZ, R51 ;  /* 0x000000ffff028224 */ /* 0x001fe400078e0033 */
[----:B------:R-:W-:-:S05]  /*1d180*/  @!P0 IMAD.MOV.U32 R3, RZ, RZ, R52 ;  /* 0x000000ffff038224 */ /* 0x000fca00078e0034 */
        /* <DEDUP_REMOVED lines=11> */
[----:B------:R-:W-:Y:S01]  /*1d240*/  @!P0 IMAD.MOV.U32 R3, RZ, RZ, R45 ;  /* 0x000000ffff038224 */ /* 0x000fe200078e002d */
[----:B------:R-:W-:Y:S01]  /*1d250*/  PRMT R157, RZ, 0x7610, R157 ;  /* 0x00007610ff9d7816 */ /* 0x000fe2000000009d */
[----:B------:R-:W4:Y:S04]  /*1d260*/  LDL R44, [R1+0x574] ;  /* 0x00057400012c7983 */ /* 0x000f280000100800 */
[----:B------:R0:W4:Y:S02]  /*1d270*/  @!P0 LDG.E.U8 R154, desc[UR16][R2.64] ;  /* 0x00000010029a8981 */ /* 0x000124000c1e1100 */
[----:B0-----:R-:W-:-:S02]  /*1d280*/  @!P0 IMAD.MOV.U32 R2, RZ, RZ, R39 ;  /* 0x000000ffff028224 */ /* 0x001fc400078e0027 */
[----:B------:R-:W-:Y:S01]  /*1d290*/  @!P0 IMAD.MOV.U32 R3, RZ, RZ, R43 ;  /* 0x000000ffff038224 */ /* 0x000fe200078e002b */
[----:B------:R-:W-:Y:S01]  /*1d2a0*/  PRMT R158, RZ, 0x7610, R158 ;  /* 0x00007610ff9e7816 */ /* 0x000fe2000000009e */
[----:B------:R-:W4:Y:S04]  /*1d2b0*/  LDL R43, [R1+0x578] ;  /* 0x00057800012b7983 */ /* 0x000f280000100800 */
[----:B------:R0:W4:Y:S01]  /*1d2c0*/  @!P0 LDG.E.U8 R156, desc[UR16][R2.64] ;  /* 0x00000010029c8981 */ /* 0x000122000c1e1100 */
[----:B------:R-:W-:Y:S02]  /*1d2d0*/  PRMT R159, RZ, 0x7610, R159 ;  /* 0x00007610ff9f7816 */ /* 0x000fe4000000009f */
[----:B------:R-:W-:Y:S01]  /*1d2e0*/  PRMT R160, RZ, 0x7610, R160 ;  /* 0x00007610ffa07816 */ /* 0x000fe200000000a0 */
[----:B------:R-:W4:Y:S01]  /*1d2f0*/  LDL R39, [R1+0x474] ;  /* 0x0004740001277983 */ /* 0x000f220000100800 */
[----:B0-----:R-:W-:Y:S01]  /*1d300*/  @!P0 IMAD.MOV.U32 R3, RZ, RZ, R38 ;  /* 0x000000ffff038224 */ /* 0x001fe200078e0026 */
[----:B------:R-:W-:-:S02]  /*1d310*/  PRMT R161, RZ, 0x7610, R161 ;  /* 0x00007610ffa17816 */ /* 0x000fc400000000a1 */
[----:B------:R-:W4:Y:S01]  /*1d320*/  LDL R38, [R1+0x478] ;  /* 0x0004780001267983 */ /* 0x000f220000100800 */
[----:B------:R-:W-:Y:S01]  /*1d330*/  PRMT R162, RZ, 0x7610, R162 ;  /* 0x00007610ffa27816 */ /* 0x000fe200000000a2 */
[----:B--2---:R-:W-:Y:S01]  /*1d340*/  @!P0 IMAD.MOV.U32 R2, RZ, RZ, R37 ;  /* 0x000000ffff028224 */ /* 0x004fe200078e0025 */
[----:B------:R-:W-:Y:S01]  /*1d350*/  PRMT R163, RZ, 0x7610, R163 ;  /* 0x00007610ffa37816 */ /* 0x000fe200000000a3 */
[----:B------:R-:W2:Y:S04]  /*1d360*/  LDL R37, [R1+0xa4c] ;  /* 0x000a4c0001257983 */ /* 0x000ea80000100800 */
[----:B------:R3:W2:Y:S02]  /*1d370*/  @!P0 LDG.E.U8 R157, desc[UR16][R2.64] ;  /* 0x00000010029d8981 */ /* 0x0006a4000c1e1100 */
[----:B---3--:R-:W-:-:S02]  /*1d380*/  @!P0 IMAD.MOV.U32 R2, RZ, RZ, R35 ;  /* 0x000000ffff028224 */ /* 0x008fc400078e0023 */
[----:B------:R-:W3:Y:S01]  /*1d390*/  LDL R35, [R1+0x538] ;  /* 0x0005380001237983 */ /* 0x000ee20000100800 */
[----:B----4-:R-:W-:-:S03]  /*1d3a0*/  @!P0 IMAD.MOV.U32 R3, RZ, RZ, R36 ;  /* 0x000000ffff038224 */ /* 0x010fc600078e0024 */
[----:B------:R-:W4:Y:S04]  /*1d3b0*/  LDL R36, [R1+0x534] ;  /* 0x0005340001247983 */ /* 0x000f280000100800 */
[----:B------:R0:W4:Y:S02]  /*1d3c0*/  @!P0 LDG.E.U8 R158, desc[UR16][R2.64] ;  /* 0x00000010029e8981 */ /* 0x000124000c1e1100 */
[----:B0-----:R-:W-:Y:S02]  /*1d3d0*/  @!P0 IMAD.MOV.U32 R2, RZ, RZ, R13 ;  /* 0x000000ffff028224 */ /* 0x001fe400078e000d */
[----:B------:R-:W-:Y:S02]  /*1d3e0*/  @!P0 IMAD.MOV.U32 R3, RZ, RZ, R34 ;  /* 0x000000ffff038224 */ /* 0x000fe400078e0022 */
[----:B------:R-:W4:Y:S04]  /*1d3f0*/  LDL R34, [R1+0x4f4] ;  /* 0x0004f40001227983 */ /* 0x000f280000100800 */
[----:B------:R0:W4:Y:S02]  /*1d400*/  @!P0 LDG.E.U8 R159, desc[UR16][R2.64] ;  /* 0x00000010029f8981 */ /* 0x000124000c1e1100 */
[----:B0-----:R-:W-:-:S02]  /*1d410*/  @!P0 IMAD.MOV.U32 R2, RZ, RZ, R11 ;  /* 0x000000ffff028224 */ /* 0x001fc400078e000b */
        /* <DEDUP_REMOVED lines=11> */
[----:B0-----:R-:W-:Y:S02]  /*1d4d0*/  LOP3.LUT R3, R29, 0xffff, RZ, 0xc0, !PT ;  /* 0x0000ffff1d037812 */ /* 0x001fe400078ec0ff */
[----:B------:R-:W-:Y:S01]  /*1d4e0*/  LOP3.LUT R2, R28, 0xffff, RZ, 0xc0, !PT ;  /* 0x0000ffff1c027812 */ /* 0x000fe200078ec0ff */
[----:B------:R-:W3:Y:S03]  /*1d4f0*/  LDL R29, [R1+0x5b4] ;  /* 0x0005b400011d7983 */ /* 0x000ee60000100800 */
[----:B------:R-:W-:Y:S01]  /*1d500*/  PRMT R12, R3, 0x3340, R2 ;  /* 0x00003340030c7816 */ /* 0x000fe20000000002 */
[----:B------:R-:W4:Y:S01]  /*1d510*/  LDL R28, [R1+0x5b8] ;  /* 0x0005b800011c7983 */ /* 0x000f220000100800 */
[----:B------:R-:W-:-:S03]  /*1d520*/  LOP3.LUT R3, R25, 0xffff, RZ, 0xc0, !PT ;  /* 0x0000ffff19037812 */ /* 0x000fc600078ec0ff */
[----:B------:R-:W2:Y:S01]  /*1d530*/  LDL R25, [R1+0xa90] ;  /* 0x000a900001197983 */ /* 0x000ea20000100800 */
[----:B------:R-:W-:Y:S02]  /*1d540*/  LOP3.LUT R5, R33, 0xffff, RZ, 0xc0, !PT ;  /* 0x0000ffff21057812 */ /* 0x000fe400078ec0ff */
[----:B------:R-:W-:Y:S01]  /*1d550*/  LOP3.LUT R4, R31, 0xffff, RZ, 0xc0, !PT ;  /* 0x0000ffff1f047812 */ /* 0x000fe200078ec0ff */
[----:B------:R-:W3:Y:S03]  /*1d560*/  LDL R33, [R1+0xa8c] ;  /* 0x000a8c0001217983 */ /* 0x000ee60000100800 */
[----:B------:R-:W-:Y:S01]  /*1d570*/  PRMT R13, R5, 0x3340, R4 ;  /* 0x00003340050d7816 */ /* 0x000fe20000000004 */
[----:B------:R-:W4:Y:S01]  /*1d580*/  LDL R31, [R1+0xa0c] ;  /* 0x000a0c00011f7983 */ /* 0x000f220000100800 */
[----:B------:R-:W-:-:S03]  /*1d590*/  LOP3.LUT R4, R26, 0xffff, RZ, 0xc0, !PT ;  /* 0x0000ffff1a047812 */ /* 0x000fc600078ec0ff */
[----:B------:R-:W4:Y:S01]  /*1d5a0*/  LDL R26, [R1+0xe08] ;  /* 0x000e0800011a7983 */ /* 0x000f220000100800 */
[----:B------:R-:W-:-:S03]  /*1d5b0*/  LOP3.LUT R2, R24, 0xffff, RZ, 0xc0, !PT ;  /* 0x0000ffff18027812 */ /* 0x000fc600078ec0ff */
[----:B------:R-:W4:Y:S01]  /*1d5c0*/  LDL R24, [R1+0xa50] ;  /* 0x000a500001187983 */ /* 0x000f220000100800 */
[----:B------:R-:W-:-:S03]  /*1d5d0*/  LOP3.LUT R5, R27, 0xffff, RZ, 0xc0, !PT ;  /* 0x0000ffff1b057812 */ /* 0x000fc600078ec0ff */
[----:B------:R-:W4:Y:S01]  /*1d5e0*/  LDL R27, [R1+0xa10] ;  /* 0x000a1000011b7983 */ /* 0x000f220000100800 */
        /* <DEDUP_REMOVED lines=13> */
[----:B------:R-:W-:-:S04]  /*1d6c0*/  PRMT R2, R3, 0x3340, R2 ;  /* 0x0000334003027816 */ /* 0x000fc80000000002 */
[----:B------:R-:W-:Y:S02]  /*1d6d0*/  PRMT R7, R7, 0x5410, R2 ;  /* 0x0000541007077816 */ /* 0x000fe40000000002 */
[----:B------:R-:W-:Y:S02]  /*1d6e0*/  PRMT R4, R13, 0x5410, R12 ;  /* 0x000054100d047816 */ /* 0x000fe4000000000c */
[----:B------:R-:W-:Y:S02]  /*1d6f0*/  PRMT R5, R11, 0x5410, R8 ;  /* 0x000054100b057816 */ /* 0x000fe40000000008 */
[----:B------:R-:W-:Y:S02]  /*1d700*/  PRMT R6, R9, 0x5410, R6 ;  /* 0x0000541009067816 */ /* 0x000fe40000000006 */
[----:B------:R-:W-:Y:S01]  /*1d710*/  PRMT R8, RZ, 0x7610, R8 ;  /* 0x00007610ff087816 */ /* 0x000fe20000000008 */
[----:B--2---:R-:W-:Y:S02]  /*1d720*/  @!P0 IMAD.MOV.U32 R2, RZ, RZ, R25 ;  /* 0x000000ffff028224 */ /* 0x004fe400078e0019 */
[----:B------:R-:W2:Y:S01]  /*1d730*/  LDL R25, [R1+0x4f8] ;  /* 0x0004f80001197983 */ /* 0x000ea20000100800 */
[----:B---3--:R-:W-:-:S03]  /*1d740*/  @!P0 IMAD.MOV.U32 R3, RZ, RZ, R33 ;  /* 0x000000ffff038224 */ /* 0x008fc600078e0021 */
[----:B------:R-:W3:Y:S04]  /*1d750*/  LDL R33, [R1+0x4b4] ;  /* 0x0004b40001217983 */ /* 0x000ee80000100800 */
[----:B------:R0:W3:Y:S04]  /*1d760*/  @!P0 LDG.E.U8 R8, desc[UR16][R2.64] ;  /* 0x0000001002088981 */ /* 0x0000e8000c1e1100 */
[----:B----4-:R1:W-:Y:S04]  /*1d770*/  STS.128 [R26+UR8+0x8000], R4 ;  /* 0x008000041a007988 */ /* 0x0103e80008000c08 */
[----:B-1----:R-:W4:Y:S01]  /*1d780*/  LDL R26, [R1+0x4b8] ;  /* 0x0004b800011a7983 */ /* 0x002f220000100800 */
[----:B0-----:R-:W-:-:S03]  /*1d790*/  @!P0 IMAD.MOV.U32 R2, RZ, RZ, R24 ;  /* 0x000000ffff028224 */ /* 0x001fc600078e0018 */
[----:B------:R-:W4:Y:S01]  /*1d7a0*/  LDL R24, [R1+0x438] ;  /* 0x0004380001187983 */ /* 0x000f220000100800 */
[----:B------:R-:W-:Y:S01]  /*1d7b0*/  PRMT R9, RZ, 0x7610, R9 ;  /* 0x00007610ff097816 */ /* 0x000fe20000000009 */
[----:B------:R-:W-:Y:S02]  /*1d7c0*/  @!P0 IMAD.MOV.U32 R3, RZ, RZ, R37 ;  /* 0x000000ffff038224 */ /* 0x000fe400078e0025 */
[----:B------:R-:W4:Y:S01]  /*1d7d0*/  LDL R37, [R1+0x434] ;  /* 0x0004340001257983 */ /* 0x000f220000100800 */
[----:B------:R-:W-:-:S03]  /*1d7e0*/  PRMT R4, RZ, 0x7610, R4 ;  /* 0x00007610ff047816 */ /* 0x000fc60000000004 */
[----:B------:R0:W4:Y:S02]  /*1d7f0*/  @!P0 LDG.E.U8 R9, desc[UR16][R2.64] ;  /* 0x0000001002098981 */ /* 0x000124000c1e1100 */
[----:B0-----:R-:W-:Y:S02]  /*1d800*/  @!P0 IMAD.MOV.U32 R2, RZ, RZ, R27 ;  /* 0x000000ffff028224 */ /* 0x001fe400078e001b */
[----:B------:R-:W-:Y:S01]  /*1d810*/  @!P0 IMAD.MOV.U32 R3, RZ, RZ, R31 ;  /* 0x000000ffff038224 */ /* 0x000fe200078e001f */
[----:B------:R-:W4:Y:S04]  /*1d820*/  LDL R27, [R1+0x3f8] ;  /* 0x0003f800011b7983 */ /* 0x000f280000100800 */
[----:B------:R-:W4:Y:S04]  /*1d830*/  LDL R31, [R1+0x3f4] ;  /* 0x0003f400011f7983 */ /* 0x000f280000100800 */
[----:B------:R0:W4:Y:S01]  /*1d840*/  @!P0 LDG.E.U8 R4, desc[UR16][R2.64] ;  /* 0x0000001002048981 */ /* 0x000122000c1e1100 */
[----:B------:R-:W-:Y:S01]  /*1d850*/  PRMT R5, RZ, 0x7610, R5 ;  /* 0x00007610ff057816 */ /* 0x000fe20000000005 */
[----:B0-----:R-:W-:-:S02]  /*1d860*/  @!P0 IMAD.MOV.U32 R3, RZ, RZ, R29 ;  /* 0x000000ffff038224 */ /* 0x001fc400078e001d */
[----:B------:R-:W4:Y:S01]  /*1d870*/  LDL R29, [R1+0x3b4] ;  /* 0x0003b400011d7983 */ /* 0x000f220000100800 */
[----:B------:R-:W-:-:S03]  /*1d880*/  @!P0 IMAD.MOV.U32 R2, RZ, RZ, R28 ;  /* 0x000000ffff028224 */ /* 0x000fc600078e001c */
[----:B------:R-:W4:Y:S01]  /*1d890*/  LDL R28, [R1+0x3b8] ;  /* 0x0003b800011c7983 */ /* 0x000f220000100800 */
[----:B------:R-:W-:-:S03]  /*1d8a0*/  PRMT R7, RZ, 0x7610, R7 ;  /* 0x00007610ff077816 */ /* 0x000fc60000000007 */
[----:B------:R0:W4:Y:S01]  /*1d8b0*/  @!P0 LDG.E.U8 R5, desc[UR16][R2.64] ;  /* 0x0000001002058981 */ /* 0x000122000c1e1100 */
[----:B------:R-:W-:Y:S01]  /*1d8c0*/  PRMT R12, RZ, 0x7610, R12 ;  /* 0x00007610ff0c7816 */ /* 0x000fe2000000000c */
[----:B0-----:R-:W-:Y:S02]  /*1d8d0*/  @!P0 IMAD.MOV.U32 R2, RZ, RZ, R43 ;  /* 0x000000ffff028224 */ /* 0x001fe400078e002b */
[----:B------:R-:W-:-:S05]  /*1d8e0*/  @!P0 IMAD.MOV.U32 R3, RZ, RZ, R44 ;  /* 0x000000ffff038224 */ /* 0x000fca00078e002c */
[----:B------:R0:W4:Y:S02]  /*1d8f0*/  @!P0 LDG.E.U8 R7, desc[UR16][R2.64] ;  /* 0x0000001002078981 */ /* 0x000124000c1e1100 */
[----:B0-----:R-:W-:Y:S02]  /*1d900*/  @!P0 IMAD.MOV.U32 R2, RZ, RZ, R35 ;  /* 0x000000ffff028224 */ /* 0x001fe400078e0023 */
[----:B------:R-:W-:Y:S01]  /*1d910*/  @!P0 IMAD.MOV.U32 R3, RZ, RZ, R36 ;  /* 0x000000ffff038224 */ /* 0x000fe200078e0024 */
[----:B------:R-:W4:Y:S04]  /*1d920*/  LDL R35, [R1+0x378] ;  /* 0x0003780001237983 */ /* 0x000f280000100800 */
[----:B------:R-:W4:Y:S04]  /*1d930*/  LDL R36, [R1+0x374] ;  /* 0x0003740001247983 */ /* 0x000f280000100800 */
[----:B------:R0:W4:Y:S02]  /*1d940*/  @!P0 LDG.E.U8 R12, desc[UR16][R2.64] ;  /* 0x00000010020c8981 */ /* 0x000124000c1e1100 */
[----:B0-----:R-:W-:-:S02]  /*1d950*/  @!P0 IMAD.MOV.U32 R3, RZ, RZ, R34 ;  /* 0x000000ffff038224 */ /* 0x001fc400078e0022 */
[----:B------:R-:W4:Y:S01]  /*1d960*/  LDL R34, [R1+0x334] ;  /* 0x0003340001227983 */ /* 0x000f220000100800 */
[----:B------:R-:W-:Y:S02]  /*1d970*/  PRMT R6, RZ, 0x7610, R6 ;  /* 0x00007610ff067816 */ /* 0x000fe40000000006 */
[----:B------:R-:W-:Y:S02]  /*1d980*/  PRMT R11, RZ, 0x7610, R11 ;  /* 0x00007610ff0b7816 */ /* 0x000fe4000000000b */
[----:B------:R-:W-:Y:S01]  /*1d990*/  PRMT R13, RZ, 0x7610, R13 ;  /* 0x00007610ff0d7816 */ /* 0x000fe2000000000d */
[----:B--2---:R-:W-:Y:S02]  /*1d9a0*/  @!P0 IMAD.MOV.U32 R2, RZ, RZ, R25 ;  /* 0x000000ffff028224 */ /* 0x004fe400078e0019 */
        /* <DEDUP_REMOVED lines=8> */
[----:B------:R-:W-:-:S05]  /*1da30*/  @!P0 IMAD.MOV.U32 R3, RZ, RZ, R39 ;  /* 0x000000ffff038224 */ /* 0x000fca00078e0027 */
[----:B------:R0:W4:Y:S02]  /*1da40*/  @!P0 LDG.E.U8 R13, desc[UR16][R2.64] ;  /* 0x00000010020d8981 */ /* 0x000124000c1e1100 */
[----:B0-----:R-:W-:Y:S02]  /*1da50*/  @!P0 IMAD.MOV.U32 R2, RZ, RZ, R24 ;  /* 0x000000ffff028224 */ /* 0x001fe400078e0018 */
[----:B------:R-:W4:Y:S01]  /*1da60*/  LDL R24, [R1+0x2b8] ;  /* 0x0002b80001187983 */ /* 0x000f220000100800 */
[----:B------:R-:W-:Y:S01]  /*1da70*/  PRMT R14, RZ, 0x7610, R14 ;  /* 0x00007610ff0e7816 */ /* 0x000fe2000000000e */
[----:B------:R-:W-:Y:S01]  /*1da80*/  @!P0 IMAD.MOV.U32 R3, RZ, RZ, R37 ;  /* 0x000000ffff038224 */ /* 0x000fe200078e0025 */
[----:B------:R-:W-:Y:S01]  /*1da90*/  PRMT R15, RZ, 0x7610, R15 ;  /* 0x00007610ff0f7816 */ /* 0x000fe2000000000f */
[----:B------:R-:W4:Y:S04]  /*1daa0*/  LDL.LU R43, [R1+0x2b4] ;  /* 0x0002b400012b7983 */ /* 0x000f280000300800 */
[----:B------:R0:W4:Y:S02]  /*1dab0*/  @!P0 LDG.E.U8 R14, desc[UR16][R2.64] ;  /* 0x00000010020e8981 */ /* 0x000124000c1e1100 */
[----:B0-----:R-:W-:-:S02]  /*1dac0*/  @!P0 IMAD.MOV.U32 R2, RZ, RZ, R27 ;  /* 0x000000ffff028224 */ /* 0x001fc400078e001b */
[----:B------:R-:W-:Y:S01]  /*1dad0*/  @!P0 IMAD.MOV.U32 R3, RZ, RZ, R31 ;  /* 0x000000ffff038224 */ /* 0x000fe200078e001f */
[----:B------:R-:W4:Y:S04]  /*1dae0*/  LDL.LU R27, [R1+0x278] ;  /* 0x00027800011b7983 */ /* 0x000f280000300800 */
[----:B------:R0:W4:Y:S04]  /*1daf0*/  @!P0 LDG.E.U8 R15, desc[UR16][R2.64] ;  /* 0x00000010020f8981 */ /* 0x000128000c1e1100 */
[----:B------:R-:W4:Y:S01]  /*1db00*/  LDL R31, [R1+0x9f4] ;  /* 0x0009f400011f7983 */ /* 0x000f220000100800 */
[----:B0-----:R-:W-:-:S03]  /*1db10*/  @!P0 IMAD.MOV.U32 R3, RZ, RZ, R29 ;  /* 0x000000ffff038224 */ /* 0x001fc600078e001d */
[----:B------:R-:W4:Y:S04]  /*1db20*/  LDL R29, [R1+0xdf4] ;  /* 0x000df400011d7983 */ /* 0x000f280000100800 */
[----:B------:R-:W4:Y:S04]  /*1db30*/  LDL.LU R49, [R1+0x238] ;  /* 0x0002380001317983 */ /* 0x000f280000300800 */
[----:B------:R-:W4:Y:S01]  /*1db40*/  LDL.LU R44, [R1+0x274] ;  /* 0x00027400012c7983 */ /* 0x000f220000300800 */
[----:B------:R-:W-:-:S03]  /*1db50*/  @!P0 IMAD.MOV.U32 R2, RZ, RZ, R28 ;  /* 0x000000ffff028224 */ /* 0x000fc600078e001c */
[----:B------:R-:W4:Y:S01]  /*1db60*/  LDL.LU R28, [R1+0x234] ;  /* 0x00023400011c7983 */ /* 0x000f220000300800 */
[----:B------:R-:W-:Y:S02]  /*1db70*/  PRMT R19, RZ, 0x7610, R19 ;  /* 0x00007610ff137816 */ /* 0x000fe40000000013 */
[----:B------:R-:W-:Y:S01]  /*1db80*/  PRMT R22, RZ, 0x7610, R22 ;  /* 0x00007610ff167816 */ /* 0x000fe20000000016 */
[----:B------:R-:W4:Y:S04]  /*1db90*/  LDL R39, [R1+0xdc4] ;  /* 0x000dc40001277983 */ /* 0x000f280000100800 */
[----:B------:R0:W4:Y:S04]  /*1dba0*/  @!P0 LDG.E.U8 R19, desc[UR16][R2.64] ;  /* 0x0000001002138981 */ /* 0x000128000c1e1100 */
[----:B------:R-:W4:Y:S04]  /*1dbb0*/  LDL R38, [R1+0xdc8] ;  /* 0x000dc80001267983 */ /* 0x000f280000100800 */
[----:B------:R-:W4:Y:S01]  /*1dbc0*/  LDL R46, [R1+0xd44] ;  /* 0x000d4400012e7983 */ /* 0x000f220000100800 */
[----:B0-----:R-:W-:-:S02]  /*1dbd0*/  @!P0 IMAD.MOV.U32 R2, RZ, RZ, R35 ;  /* 0x000000ffff028224 */ /* 0x001fc400078e0023 */
[----:B------:R-:W-:Y:S01]  /*1dbe0*/  @!P0 IMAD.MOV.U32 R3, RZ, RZ, R36 ;  /* 0x000000ffff038224 */ /* 0x000fe200078e0024 */
[----:B------:R-:W4:Y:S04]  /*1dbf0*/  LDL R45, [R1+0xd48] ;  /* 0x000d4800012d7983 */ /* 0x000f280000100800 */
[----:B------:R0:W4:Y:S01]  /*1dc00*/  @!P0 LDG.E.U8 R22, desc[UR16][R2.64] ;  /* 0x0000001002168981 */ /* 0x000122000c1e1100 */
[----:B------:R-:W-:-:S03]  /*1dc10*/  PRMT R251, RZ, 0x7610, R251 ;  /* 0x00007610fffb7816 */ /* 0x000fc600000000fb */
[----:B------:R-:W4:Y:S01]  /*1dc20*/  LDL R35, [R1+0xd04] ;  /* 0x000d040001237983 */ /* 0x000f220000100800 */
[----:B------:R-:W-:-:S03]  /*1dc30*/  PRMT R81, RZ, 0x7610, R81 ;  /* 0x00007610ff517816 */ /* 0x000fc60000000051 */
[----:B------:R-:W4:Y:S01]  /*1dc40*/  LDL R36, [R1+0xcc4] ;  /* 0x000cc40001247983 */ /* 0x000f220000100800 */
[----:B0-----:R-:W-:-:S03]  /*1dc50*/  @!P0 IMAD.MOV.U32 R3, RZ, RZ, R34 ;  /* 0x000000ffff038224 */ /* 0x001fc600078e0022 */
[----:B------:R-:W4:Y:S01]  /*1dc60*/  LDL R34, [R1+0xd84] ;  /* 0x000d840001227983 */ /* 0x000f220000100800 */
[----:B------:R-:W-:Y:S02]  /*1dc70*/  PRMT R66, RZ, 0x7610, R66 ;  /* 0x00007610ff427816 */ /* 0x000fe40000000042 */
[----:B------:R-:W-:Y:S01]  /*1dc80*/  PRMT R74, RZ, 0x7610, R74 ;  /* 0x00007610ff4a7816 */ /* 0x000fe2000000004a */
[----:B------:R-:W4:Y:S01]  /*1dc90*/  LDL R37, [R1+0xc84] ;  /* 0x000c840001257983 */ /* 0x000f220000100800 */
[----:B------:R-:W-:Y:S02]  /*1dca0*/  PRMT R41, RZ, 0x7610, R41 ;  /* 0x00007610ff297816 */ /* 0x000fe40000000029 */
[----:B------:R-:W-:Y:S01]  /*1dcb0*/  PRMT R71, RZ, 0x7610, R71 ;  /* 0x00007610ff477816 */ /* 0x000fe20000000047 */
[----:B------:R-:W4:Y:S01]  /*1dcc0*/  LDL R50, [R1+0x56c] ;  /* 0x00056c0001327983 */ /* 0x000f220000100800 */
[----:B------:R-:W-:Y:S02]  /*1dcd0*/  PRMT R68, RZ, 0x7610, R68 ;  /* 0x00007610ff447816 */ /* 0x000fe40000000044 */
[----:B------:R-:W-:Y:S01]  /*1dce0*/  PRMT R65, RZ, 0x7610, R65 ;  /* 0x00007610ff417816 */ /* 0x000fe20000000041 */
[----:B------:R-:W4:Y:S01]  /*1dcf0*/  LDL R48, [R1+0x570] ;  /* 0x0005700001307983 */ /* 0x000f220000100800 */
[----:B--2---:R-:W-:-:S03]  /*1dd00*/  @!P0 IMAD.MOV.U32 R2, RZ, RZ, R25 ;  /* 0x000000ffff028224 */ /* 0x004fc600078e0019 */
[----:B------:R-:W2:Y:S04]  /*1dd10*/  LDL R25, [R1+0xd88] ;  /* 0x000d880001197983 */ /* 0x000ea80000100800 */
[----:B------:R3:W2:Y:S02]  /*1dd20*/  @!P0 LDG.E.U8 R251, desc[UR16][R2.64] ;  /* 0x0000001002fb8981 */ /* 0x0006a4000c1e1100 */
[----:B---3--:R-:W-:Y:S02]  /*1dd30*/  @!P0 IMAD.MOV.U32 R3, RZ, RZ, R33 ;  /* 0x000000ffff038224 */ /* 0x008fe400078e0021 */
[----:B------:R-:W3:Y:S01]  /*1dd40*/  LDL R33, [R1+0xcc8] ;  /* 0x000cc80001217983 */ /* 0x000ee20000100800 */
[----:B----4-:R-:W-:-:S03]  /*1dd50*/  @!P0 IMAD.MOV.U32 R2, RZ, RZ, R26 ;  /* 0x000000ffff028224 */ /* 0x010fc600078e001a */
[----:B------:R-:W4:Y:S04]  /*1dd60*/  LDL R26, [R1+0xd08] ;  /* 0x000d0800011a7983 */ /* 0x000f280000100800 */
[----:B------:R0:W3:Y:S02]  /*1dd70*/  @!P0 LDG.E.U8 R81, desc[UR16][R2.64] ;  /* 0x0000001002518981 */ /* 0x0000e4000c1e1100 */
[----:B0-----:R-:W-:Y:S02]  /*1dd80*/  @!P0 IMAD.MOV.U32 R2, RZ, RZ, R24 ;  /* 0x000000ffff028224 */ /* 0x001fe400078e0018 */
[----:B------:R-:W3:Y:S01]  /*1dd90*/  LDL R24, [R1+0xc88] ;  /* 0x000c880001187983 */ /* 0x000ee20000100800 */
[----:B------:R-:W-:-:S05]  /*1dda0*/  @!P0 IMAD.MOV.U32 R3, RZ, RZ, R43 ;  /* 0x000000ffff038224 */ /* 0x000fca00078e002b */
[----:B------:R0:W3:Y:S02]  /*1ddb0*/  @!P0 LDG.E.U8 R66, desc[UR16][R2.64] ;  /* 0x0000001002428981 */ /* 0x0000e4000c1e1100 */
[----:B0-----:R-:W-:Y:S02]  /*1ddc0*/  @!P0 IMAD.MOV.U32 R2, RZ, RZ, R27 ;  /* 0x000000ffff028224 */ /* 0x001fe400078e001b */
[----:B------:R-:W-:-:S05]  /*1ddd0*/  @!P0 IMAD.MOV.U32 R3, RZ, RZ, R44 ;  /* 0x000000ffff038224 */ /* 0x000fca00078e002c */
[----:B------:R0:W3:Y:S02]  /*1dde0*/  @!P0 LDG.E.U8 R74, desc[UR16][R2.64] ;  /* 0x00000010024a8981 */ /* 0x0000e4000c1e1100 */
[----:B0-----:R-:W-:Y:S02]  /*1ddf0*/  @!P0 IMAD.MOV.U32 R2, RZ, RZ, R49 ;  /* 0x000000ffff028224 */ /* 0x001fe400078e0031 */
[----:B------:R-:W-:-:S05]  /*1de00*/  @!P0 IMAD.MOV.U32 R3, RZ, RZ, R28 ;  /* 0x000000ffff038224 */ /* 0x000fca00078e001c */
[----:B------:R0:W3:Y:S02]  /*1de10*/  @!P0 LDG.E.U8 R41, desc[UR16][R2.64] ;  /* 0x0000001002298981 */ /* 0x0000e4000c1e1100 */
[----:B0-----:R-:W-:Y:S02]  /*1de20*/  @!P0 IMAD.MOV.U32 R2, RZ, RZ, R29 ;  /* 0x000000ffff028224 */ /* 0x001fe400078e001d */
[----:B------:R-:W3:Y:S01]  /*1de30*/  LDL R29, [R1+0xc48] ;  /* 0x000c4800011d7983 */ /* 0x000ee20000100800 */
[----:B------:R-:W-:-:S03]  /*1de40*/  @!P0 IMAD.MOV.U32 R3, RZ, RZ, R31 ;  /* 0x000000ffff038224 */ /* 0x000fc600078e001f */
[----:B------:R-:W3:Y:S04]  /*1de50*/  LDL R31, [R1+0xc44] ;  /* 0x000c4400011f7983 */ /* 0x000ee80000100800 */
[----:B------:R0:W3:Y:S02]  /*1de60*/  @!P0 LDG.E.U8 R71, desc[UR16][R2.64] ;  /* 0x0000001002478981 */ /* 0x0000e4000c1e1100 */
[----:B0-----:R-:W-:Y:S02]  /*1de70*/  @!P0 IMAD.MOV.U32 R2, RZ, RZ, R38 ;  /* 0x000000ffff028224 */ /* 0x001fe400078e0026 */
[----:B------:R-:W-:Y:S01]  /*1de80*/  @!P0 IMAD.MOV.U32 R3, RZ, RZ, R39 ;  /* 0x000000ffff038224 */ /* 0x000fe200078e0027 */
[----:B------:R-:W3:Y:S04]  /*1de90*/  LDL R38, [R1+0xc08] ;  /* 0x000c080001267983 */ /* 0x000ee80000100800 */
[----:B------:R-:W3:Y:S04]  /*1dea0*/  LDL R39, [R1+0xc04] ;  /* 0x000c040001277983 */ /* 0x000ee80000100800 */
[----:B------:R2:W3:Y:S02]  /*1deb0*/  @!P0 LDG.E.U8 R68, desc[UR16][R2.64] ;  /* 0x0000001002448981 */ /* 0x0004e4000c1e1100 */
[----:B--2---:R-:W-:-:S02]  /*1dec0*/  @!P0 IMAD.MOV.U32 R2, RZ, RZ, R25 ;  /* 0x000000ffff028224 */ /* 0x004fc400078e0019 */
[----:B------:R-:W2:Y:S01]  /*1ded0*/  LDL R25, [R1+0xbc8] ;  /* 0x000bc80001197983 */ /* 0x000ea20000100800 */
[----:B------:R-:W-:-:S03]  /*1dee0*/  @!P0 IMAD.MOV.U32 R3, RZ, RZ, R34 ;  /* 0x000000ffff038224 */ /* 0x000fc600078e0022 */
[----:B------:R-:W2:Y:S01]  /*1def0*/  LDL R34, [R1+0xbc4] ;  /* 0x000bc40001227983 */ /* 0x000ea20000100800 */
[----:B------:R-:W-:-:S03]  /*1df00*/  PRMT R63, RZ, 0x7610, R63 ;  /* 0x00007610ff3f7816 */ /* 0x000fc6000000003f */
[----:B------:R0:W2:Y:S02]  /*1df10*/  @!P0 LDG.E.U8 R65, desc[UR16][R2.64] ;  /* 0x0000001002418981 */ /* 0x0000a4000c1e1100 */
[----:B0-----:R-:W-:Y:S02]  /*1df20*/  @!P0 IMAD.MOV.U32 R2, RZ, RZ, R45 ;  /* 0x000000ffff028224 */ /* 0x001fe400078e002d */
[----:B------:R-:W-:Y:S01]  /*1df30*/  @!P0 IMAD.MOV.U32 R3, RZ, RZ, R46 ;  /* 0x000000ffff038224 */ /* 0x000fe200078e002e */
[----:B------:R-:W2:Y:S04]  /*1df40*/  LDL R45, [R1+0xb88] ;  /* 0x000b8800012d7983 */ /* 0x000ea80000100800 */
[----:B------:R-:W2:Y:S04]  /*1df50*/  LDL R46, [R1+0xb84] ;  /* 0x000b8400012e7983 */ /* 0x000ea80000100800 */
[----:B------:R0:W2:Y:S02]  /*1df60*/  @!P0 LDG.E.U8 R63, desc[UR16][R2.64] ;  /* 0x00000010023f8981 */ /* 0x0000a4000c1e1100 */
[----:B0-----:R-:W-:-:S02]  /*1df70*/  @!P0 IMAD.MOV.U32 R3, RZ, RZ, R35 ;  /* 0x000000ffff038224 */ /* 0x001fc400078e0023 */
[----:B------:R-:W2:Y:S01]  /*1df80*/  LDL R35, [R1+0xb44] ;  /* 0x000b440001237983 */ /* 0x000ea20000100800 */
[----:B----4-:R-:W-:-:S03]  /*1df90*/  @!P0 IMAD.MOV.U32 R2, RZ, RZ, R26 ;  /* 0x000000ffff028224 */ /* 0x010fc600078e001a */
[----:B------:R-:W4:Y:S01]  /*1dfa0*/  LDL R26, [R1+0xb48] ;  /* 0x000b4800011a7983 */ /* 0x000f220000100800 */
[----:B------:R-:W-:Y:S02]  /*1dfb0*/  PRMT R82, RZ, 0x7610, R82 ;  /* 0x00007610ff527816 */ /* 0x000fe40000000052 */
[----:B------:R-:W-:-:S04]  /*1dfc0*/  PRMT R79, RZ, 0x7610, R79 ;  /* 0x00007610ff4f7816 */ /* 0x000fc8000000004f */
[----:B------:R3:W4:Y:S02]  /*1dfd0*/  @!P0 LDG.E.U8 R82, desc[UR16][R2.64] ;  /* 0x0000001002528981 */ /* 0x000724000c1e1100 */
[----:B---3--:R-:W-:Y:S02]  /*1dfe0*/  @!P0 IMAD.MOV.U32 R2, RZ, RZ, R33 ;  /* 0x000000ffff028224 */ /* 0x008fe400078e0021 */
[----:B------:R-:W-:Y:S01]  /*1dff0*/  @!P0 IMAD.MOV.U32 R3, RZ, RZ, R36 ;  /* 0x000000ffff038224 */ /* 0x000fe200078e0024 */
[----:B------:R-:W3:Y:S04]  /*1e000*/  LDL R33, [R1+0xb08] ;  /* 0x000b080001217983 */ /* 0x000ee80000100800 */
[----:B------:R-:W3:Y:S04]  /*1e010*/  LDL R36, [R1+0xb04] ;  /* 0x000b040001247983 */ /* 0x000ee80000100800 */
[----:B------:R0:W3:Y:S02]  /*1e020*/  @!P0 LDG.E.U8 R79, desc[UR16][R2.64] ;  /* 0x00000010024f8981 */ /* 0x0000e4000c1e1100 */
[----:B0-----:R-:W-:-:S02]  /*1e030*/  @!P0 IMAD.MOV.U32 R2, RZ, RZ, R24 ;  /* 0x000000ffff028224 */ /* 0x001fc400078e0018 */
[----:B------:R-:W3:Y:S01]  /*1e040*/  LDL R24, [R1+0xac8] ;  /* 0x000ac80001187983 */ /* 0x000ee20000100800 */
[----:B------:R-:W-:Y:S01]  /*1e050*/  PRMT R76, RZ, 0x7610, R76 ;  /* 0x00007610ff4c7816 */ /* 0x000fe2000000004c */
[----:B------:R-:W-:Y:S02]  /*1e060*/  @!P0 IMAD.MOV.U32 R3, RZ, RZ, R37 ;  /* 0x000000ffff038224 */ /* 0x000fe400078e0025 */
[----:B------:R-:W3:Y:S01]  /*1e070*/  LDL R37, [R1+0xac4] ;  /* 0x000ac40001257983 */ /* 0x000ee20000100800 */
[----:B------:R-:W-:-:S03]  /*1e080*/  PRMT R73, RZ, 0x7610, R73 ;  /* 0x00007610ff497816 */ /* 0x000fc60000000049 */
[----:B------:R0:W3:Y:S01]  /*1e090*/  @!P0 LDG.E.U8 R76, desc[UR16][R2.64] ;  /* 0x00000010024c8981 */ /* 0x0000e2000c1e1100 */
[----:B------:R-:W-:Y:S01]  /*1e0a0*/  PRMT R70, RZ, 0x7610, R70 ;  /* 0x00007610ff467816 */ /* 0x000fe20000000046 */
[----:B0-----:R-:W-:Y:S02]  /*1e0b0*/  @!P0 IMAD.MOV.U32 R2, RZ, RZ, R29 ;  /* 0x000000ffff028224 */ /* 0x001fe400078e001d */
[----:B------:R-:W3:Y:S01]  /*1e0c0*/  LDL R29, [R1+0xa88] ;  /* 0x000a8800011d7983 */ /* 0x000ee20000100800 */
[----:B------:R-:W-:-:S03]  /*1e0d0*/  @!P0 IMAD.MOV.U32 R3, RZ, RZ, R31 ;  /* 0x000000ffff038224 */ /* 0x000fc600078e001f */
[----:B------:R-:W3:Y:S04]  /*1e0e0*/  LDL R31, [R1+0xa84] ;  /* 0x000a8400011f7983 */ /* 0x000ee80000100800 */
[----:B------:R0:W3:Y:S02]  /*1e0f0*/  @!P0 LDG.E.U8 R73, desc[UR16][R2.64] ;  /* 0x0000001002498981 */ /* 0x0000e4000c1e1100 */
[----:B0-----:R-:W-:Y:S02]  /*1e100*/  @!P0 IMAD.MOV.U32 R2, RZ, RZ, R38 ;  /* 0x000000ffff028224 */ /* 0x001fe400078e0026 */
[----:B------:R-:W3:Y:S01]  /*1e110*/  LDL R38, [R1+0xa48] ;  /* 0x000a480001267983 */ /* 0x000ee20000100800 */
[----:B------:R-:W-:-:S03]  /*1e120*/  @!P0 IMAD.MOV.U32 R3, RZ, RZ, R39 ;  /* 0x000000ffff038224 */ /* 0x000fc600078e0027 */
[----:B------:R-:W3:Y:S04]  /*1e130*/  LDL R39, [R1+0xa44] ;  /* 0x000a440001277983 */ /* 0x000ee80000100800 */
[----:B------:R2:W3:Y:S01]  /*1e140*/  @!P0 LDG.E.U8 R70, desc[UR16][R2.64] ;  /* 0x0000001002468981 */ /* 0x0004e2000c1e1100 */
[----:B------:R-:W-:Y:S01]  /*1e150*/  PRMT R67, RZ, 0x7610, R67 ;  /* 0x00007610ff437816 */ /* 0x000fe20000000043 */
[----:B--2---:R-:W-:Y:S02]  /*1e160*/  @!P0 IMAD.MOV.U32 R2, RZ, RZ, R25 ;  /* 0x000000ffff028224 */ /* 0x004fe400078e0019 */
[----:B------:R-:W2:Y:S01]  /*1e170*/  LDL R25, [R1+0xa08] ;  /* 0x000a080001197983 */ /* 0x000ea20000100800 */
[----:B------:R-:W-:Y:S01]  /*1e180*/  @!P0 IMAD.MOV.U32 R3, RZ, RZ, R34 ;  /* 0x000000ffff038224 */ /* 0x000fe200078e0022 */
[----:B------:R-:W-:-:S02]  /*1e190*/  PRMT R64, RZ, 0x7610, R64 ;  /* 0x00007610ff407816 */ /* 0x000fc40000000040 */
[----:B------:R-:W2:Y:S04]  /*1e1a0*/  LDL R34, [R1+0xa04] ;  /* 0x000a040001227983 */ /* 0x000ea80000100800 */
[----:B------:R0:W2:Y:S02]  /*1e1b0*/  @!P0 LDG.E.U8 R67, desc[UR16][R2.64] ;  /* 0x0000001002438981 */ /* 0x0000a4000c1e1100 */
[----:B0-----:R-:W-:Y:S01]  /*1e1c0*/  @!P0 IMAD.MOV.U32 R2, RZ, RZ, R45 ;  /* 0x000000ffff028224 */ /* 0x001fe200078e002d */
[----:B------:R-:W-:Y:S01]  /*1e1d0*/  PRMT R62, RZ, 0x7610, R62 ;  /* 0x00007610ff3e7816 */ /* 0x000fe2000000003e */
[----:B------:R-:W2:Y:S01]  /*1e1e0*/  LDL R45, [R1+0x470] ;  /* 0x00047000012d7983 */ /* 0x000ea20000100800 */
[----:B------:R-:W-:Y:S01]  /*1e1f0*/  @!P0 IMAD.MOV.U32 R3, RZ, RZ, R46 ;  /* 0x000000ffff038224 */ /* 0x000fe200078e002e */
[----:B------:R-:W-:-:S02]  /*1e200*/  PRMT R61, RZ, 0x7610, R61 ;  /* 0x00007610ff3d7816 */ /* 0x000fc4000000003d */
[----:B------:R-:W2:Y:S04]  /*1e210*/  LDL R46, [R1+0x46c] ;  /* 0x00046c00012e7983 */ /* 0x000ea80000100800 */
[----:B------:R0:W2:Y:S02]  /*1e220*/  @!P0 LDG.E.U8 R64, desc[UR16][R2.64] ;  /* 0x0000001002408981 */ /* 0x0000a4000c1e1100 */
[----:B0-----:R-:W-:Y:S02]  /*1e230*/  @!P0 IMAD.MOV.U32 R3, RZ, RZ, R35 ;  /* 0x000000ffff038224 */ /* 0x001fe400078e0023 */
[----:B------:R-:W2:Y:S01]  /*1e240*/  LDL R35, [R1+0x5ac] ;  /* 0x0005ac0001237983 */ /* 0x000ea20000100800 */
[----:B----4-:R-:W-:-:S03]  /*1e250*/  @!P0 IMAD.MOV.U32 R2, RZ, RZ, R26 ;  /* 0x000000ffff028224 */ /* 0x010fc600078e001a */
[----:B------:R-:W4:Y:S04]  /*1e260*/  LDL R26, [R1+0x5b0] ;  /* 0x0005b000011a7983 */ /* 0x000f280000100800 */
[----:B------:R3:W4:Y:S02]  /*1e270*/  @!P0 LDG.E.U8 R62, desc[UR16][R2.64] ;  /* 0x00000010023e8981 */ /* 0x000724000c1e1100 */
[----:B---3--:R-:W-:Y:S02]  /*1e280*/  @!P0 IMAD.MOV.U32 R2, RZ, RZ, R33 ;  /* 0x000000ffff028224 */ /* 0x008fe400078e0021 */
[----:B------:R-:W3:Y:S01]  /*1e290*/  LDL R33, [R1+0x530] ;  /* 0x0005300001217983 */ /* 0x000ee20000100800 */
[----:B------:R-:W-:-:S03]  /*1e2a0*/  @!P0 IMAD.MOV.U32 R3, RZ, RZ, R36 ;  /* 0x000000ffff038224 */ /* 0x000fc600078e0024 */
[----:B------:R-:W3:Y:S04]  /*1e2b0*/  LDL R36, [R1+0x52c] ;  /* 0x00052c0001247983 */ /* 0x000ee80000100800 */
[----:B------:R0:W3:Y:S02]  /*1e2c0*/  @!P0 LDG.E.U8 R61, desc[UR16][R2.64] ;  /* 0x00000010023d8981 */ /* 0x0000e4000c1e1100 */
[----:B0-----:R-:W-:Y:S02]  /*1e2d0*/  @!P0 IMAD.MOV.U32 R2, RZ, RZ, R24 ;  /* 0x000000ffff028224 */ /* 0x001fe400078e0018 */
[----:B------:R-:W3:Y:S01]  /*1e2e0*/  LDL R24, [R1+0x4f0] ;  /* 0x0004f00001187983 */ /* 0x000ee20000100800 */
[----:B------:R-:W-:Y:S01]  /*1e2f0*/  PRMT R60, RZ, 0x7610, R60 ;  /* 0x00007610ff3c7816 */ /* 0x000fe2000000003c */
[----:B------:R-:W-:-:S02]  /*1e300*/  @!P0 IMAD.MOV.U32 R3, RZ, RZ, R37 ;  /* 0x000000ffff038224 */ /* 0x000fc400078e0025 */
        /* <DEDUP_REMOVED lines=9> */
[----:B0-----:R-:W-:Y:S01]  /*1e3a0*/  @!P0 IMAD.MOV.U32 R2, RZ, RZ, R38 ;  /* 0x000000ffff028224 */ /* 0x001fe200078e0026 */
[----:B------:R-:W-:Y:S01]  /*1e3b0*/  PRMT R57, RZ, 0x7610, R57 ;  /* 0x00007610ff397816 */ /* 0x000fe20000000039 */
[----:B------:R-:W3:Y:S01]  /*1e3c0*/  LDL R38, [R1+0x3ec] ;  /* 0x0003ec0001267983 */ /* 0x000ee20000100800 */
[----:B------:R-:W-:-:S03]  /*1e3d0*/  @!P0 IMAD.MOV.U32 R3, RZ, RZ, R39 ;  /* 0x000000ffff038224 */ /* 0x000fc600078e0027 */
[----:B------:R-:W3:Y:S04]  /*1e3e0*/  LDL R39, [R1+0x42c] ;  /* 0x00042c0001277983 */ /* 0x000ee80000100800 */
[----:B------:R2:W3:Y:S02]  /*1e3f0*/  @!P0 LDG.E.U8 R58, desc[UR16][R2.64] ;  /* 0x00000010023a8981 */ /* 0x0004e4000c1e1100 */
[----:B--2---:R-:W-:Y:S02]  /*1e400*/  @!P0 IMAD.MOV.U32 R2, RZ, RZ, R25 ;  /* 0x000000ffff028224 */ /* 0x004fe400078e0019 */
[----:B------:R-:W2:Y:S01]  /*1e410*/  LDL R25, [R1+0x430] ;  /* 0x0004300001197983 */ /* 0x000ea20000100800 */
[----:B------:R-:W-:-:S03]  /*1e420*/  @!P0 IMAD.MOV.U32 R3, RZ, RZ, R34 ;  /* 0x000000ffff038224 */ /* 0x000fc600078e0022 */
[----:B------:R-:W2:Y:S04]  /*1e430*/  LDL R34, [R1+0x3f0] ;  /* 0x0003f00001227983 */ /* 0x000ea80000100800 */
[----:B------:R0:W2:Y:S01]  /*1e440*/  @!P0 LDG.E.U8 R57, desc[UR16][R2.64] ;  /* 0x0000001002398981 */ /* 0x0000a2000c1e1100 */
[----:B------:R-:W-:Y:S02]  /*1e450*/  PRMT R56, RZ, 0x7610, R56 ;  /* 0x00007610ff387816 */ /* 0x000fe40000000038 */
[----:B------:R-:W-:Y:S02]  /*1e460*/  PRMT R55, RZ, 0x7610, R55 ;  /* 0x00007610ff377816 */ /* 0x000fe40000000037 */
[----:B------:R-:W-:Y:S01]  /*1e470*/  PRMT R252, RZ, 0x7610, R252 ;  /* 0x00007610fffc7816 */ /* 0x000fe200000000fc */
[----:B0-----:R-:W-:-:S02]  /*1e480*/  @!P0 IMAD.MOV.U32 R3, RZ, RZ, R35 ;  /* 0x000000ffff038224 */ /* 0x001fc400078e0023 */
[----:B------:R-:W2:Y:S01]  /*1e490*/  LDL R35, [R1+0x3ac] ;  /* 0x0003ac0001237983 */ /* 0x000ea20000100800 */
[----:B----4-:R-:W-:-:S03]  /*1e4a0*/  @!P0 IMAD.MOV.U32 R2, RZ, RZ, R26 ;  /* 0x000000ffff028224 */ /* 0x010fc600078e001a */
[----:B------:R-:W4:Y:S04]  /*1e4b0*/  LDL R26, [R1+0x3b0] ;  /* 0x0003b000011a7983 */ /* 0x000f280000100800 */
[----:B------:R0:W4:Y:S02]  /*1e4c0*/  @!P0 LDG.E.U8 R56, desc[UR16][R2.64] ;  /* 0x0000001002388981 */ /* 0x000124000c1e1100 */
[----:B0-----:R-:W-:Y:S02]  /*1e4d0*/  @!P0 IMAD.MOV.U32 R2, RZ, RZ, R48 ;  /* 0x000000ffff028224 */ /* 0x001fe400078e0030 */
[----:B------:R-:W-:-:S05]  /*1e4e0*/  @!P0 IMAD.MOV.U32 R3, RZ, RZ, R50 ;  /* 0x000000ffff038224 */ /* 0x000fca00078e0032 */
        /* <DEDUP_REMOVED lines=20> */
[----:B------:R-:W-:-:S05]  /*1e630*/  @!P0 IMAD.MOV.U32 R3, RZ, RZ, R46 ;  /* 0x000000ffff038224 */ /* 0x000fca00078e002e */
[----:B------:R2:W3:Y:S01]  /*1e640*/  @!P0 LDG.E.U8 R248, desc[UR16][R2.64] ;  /* 0x0000001002f88981 */ /* 0x0004e2000c1e1100 */
[----:B------:R-:W-:Y:S01]  /*1e650*/  PRMT R247, RZ, 0x7610, R247 ;  /* 0x00007610fff77816 */ /* 0x000fe200000000f7 */
[----:B--2---:R-:W-:Y:S02]  /*1e660*/  @!P0 IMAD.MOV.U32 R2, RZ, RZ, R25 ;  /* 0x000000ffff028224 */ /* 0x004fe400078e0019 */
[----:B------:R-:W2:Y:S01]  /*1e670*/  LDL R25, [R1+0x2b0] ;  /* 0x0002b00001197983 */ /* 0x000ea20000100800 */
[----:B------:R-:W-:Y:S01]  /*1e680*/  @!P0 IMAD.MOV.U32 R3, RZ, RZ, R39 ;  /* 0x000000ffff038224 */ /* 0x000fe200078e0027 */
[----:B------:R-:W-:-:S04]  /*1e690*/  PRMT R246, RZ, 0x7610, R246 ;  /* 0x00007610fff67816 */ /* 0x000fc800000000f6 */
[----:B------:R0:W2:Y:S02]  /*1e6a0*/  @!P0 LDG.E.U8 R247, desc[UR16][R2.64] ;  /* 0x0000001002f78981 */ /* 0x0000a4000c1e1100 */
[----:B0-----:R-:W-:Y:S02]  /*1e6b0*/  @!P0 IMAD.MOV.U32 R2, RZ, RZ, R34 ;  /* 0x000000ffff028224 */ /* 0x001fe400078e0022 */
[----:B------:R-:W-:Y:S01]  /*1e6c0*/  @!P0 IMAD.MOV.U32 R3, RZ, RZ, R38 ;  /* 0x000000ffff038224 */ /* 0x000fe200078e0026 */
[----:B------:R-:W2:Y:S04]  /*1e6d0*/  LDL.LU R34, [R1+0x2ac] ;  /* 0x0002ac0001227983 */ /* 0x000ea80000300800 */
[----:B------:R-:W2:Y:S04]  /*1e6e0*/  LDL R45, [R1+0x9f0] ;  /* 0x0009f000012d7983 */ /* 0x000ea80000100800 */
[----:B------:R-:W2:Y:S04]  /*1e6f0*/  LDL R39, [R1+0xdf0] ;  /* 0x000df00001277983 */ /* 0x000ea80000100800 */
[----:B------:R0:W2:Y:S04]  /*1e700*/  @!P0 LDG.E.U8 R246, desc[UR16][R2.64] ;  /* 0x0000001002f68981 */ /* 0x0000a8000c1e1100 */
[----:B------:R-:W2:Y:S04]  /*1e710*/  LDL.LU R51, [R1+0x230] ;  /* 0x0002300001337983 */ /* 0x000ea80000300800 */
[----:B------:R-:W2:Y:S01]  /*1e720*/  LDL.LU R46, [R1+0x26c] ;  /* 0x00026c00012e7983 */ /* 0x000ea20000300800 */
[----:B0-----:R-:W-:-:S03]  /*1e730*/  @!P0 IMAD.MOV.U32 R3, RZ, RZ, R35 ;  /* 0x000000ffff038224 */ /* 0x001fc600078e0023 */
[----:B------:R-:W2:Y:S01]  /*1e740*/  LDL.LU R35, [R1+0x270] ;  /* 0x0002700001237983 */ /* 0x000ea20000300800 */
[----:B----4-:R-:W-:-:S03]  /*1e750*/  @!P0 IMAD.MOV.U32 R2, RZ, RZ, R26 ;  /* 0x000000ffff028224 */ /* 0x010fc600078e001a */
[----:B------:R-:W4:Y:S01]  /*1e760*/  LDL.LU R26, [R1+0x22c] ;  /* 0x00022c00011a7983 */ /* 0x000f220000300800 */
[----:B------:R-:W-:Y:S02]  /*1e770*/  PRMT R245, RZ, 0x7610, R245 ;  /* 0x00007610fff57816 */ /* 0x000fe400000000f5 */
[----:B------:R-:W-:Y:S01]  /*1e780*/  PRMT R244, RZ, 0x7610, R244 ;  /* 0x00007610fff47816 */ /* 0x000fe200000000f4 */
[----:B------:R-:W4:Y:S04]  /*1e790*/  LDL R38, [R1+0xd7c] ;  /* 0x000d7c0001267983 */ /* 0x000f280000100800 */
[----:B------:R3:W4:Y:S01]  /*1e7a0*/  @!P0 LDG.E.U8 R245, desc[UR16][R2.64] ;  /* 0x0000001002f58981 */ /* 0x000722000c1e1100 */
[----:B------:R-:W-:-:S03]  /*1e7b0*/  PRMT R243, RZ, 0x7610, R243 ;  /* 0x00007610fff37816 */ /* 0x000fc600000000f3 */
[----:B------:R-:W4:Y:S04]  /*1e7c0*/  LDL R50, [R1+0xd3c] ;  /* 0x000d3c0001327983 */ /* 0x000f280000100800 */
[----:B------:R-:W4:Y:S01]  /*1e7d0*/  LDL R48, [R1+0xd40] ;  /* 0x000d400001307983 */ /* 0x000f220000100800 */
[----:B------:R-:W-:Y:S02]  /*1e7e0*/  PRMT R242, RZ, 0x7610, R242 ;  /* 0x00007610fff27816 */ /* 0x000fe400000000f2 */
[----:B------:R-:W-:Y:S01]  /*1e7f0*/  PRMT R241, RZ, 0x7610, R241 ;  /* 0x00007610fff17816 */ /* 0x000fe200000000f1 */
[----:B------:R-:W4:Y:S01]  /*1e800*/  LDL R72, [R1+0xc7c] ;  /* 0x000c7c0001487983 */ /* 0x000f220000100800 */
[----:B------:R-:W-:Y:S02]  /*1e810*/  PRMT R240, RZ, 0x7610, R240 ;  /* 0x00007610fff07816 */ /* 0x000fe400000000f0 */
[----:B------:R-:W-:Y:S01]  /*1e820*/  PRMT R239, RZ, 0x7610, R239 ;  /* 0x00007610ffef7816 */ /* 0x000fe200000000ef */
[----:B------:R-:W4:Y:S01]  /*1e830*/  LDL R54, [R1+0xc80] ;  /* 0x000c800001367983 */ /* 0x000f220000100800 */
[----:B------:R-:W-:-:S02]  /*1e840*/  PRMT R238, RZ, 0x7610, R238 ;  /* 0x00007610ffee7816 */ /* 0x000fc400000000ee */
[----:B------:R-:W-:Y:S01]  /*1e850*/  PRMT R237, RZ, 0x7610, R237 ;  /* 0x00007610ffed7816 */ /* 0x000fe200000000ed */
[----:B------:R-:W4:Y:S01]  /*1e860*/  LDL R53, [R1+0xb7c] ;  /* 0x000b7c0001357983 */ /* 0x000f220000100800 */
[----:B---3--:R-:W-:-:S03]  /*1e870*/  @!P0 IMAD.MOV.U32 R2, RZ, RZ, R33 ;  /* 0x000000ffff028224 */ /* 0x008fc600078e0021 */
[----:B------:R-:W3:Y:S01]  /*1e880*/  LDL R33, [R1+0xdc0] ;  /* 0x000dc00001217983 */ /* 0x000ee20000100800 */
[----:B------:R-:W-:-:S03]  /*1e890*/  @!P0 IMAD.MOV.U32 R3, RZ, RZ, R36 ;  /* 0x000000ffff038224 */ /* 0x000fc600078e0024 */
[----:B------:R-:W3:Y:S04]  /*1e8a0*/  LDL R36, [R1+0xdbc] ;  /* 0x000dbc0001247983 */ /* 0x000ee80000100800 */
[----:B------:R0:W3:Y:S01]  /*1e8b0*/  @!P0 LDG.E.U8 R244, desc[UR16][R2.64] ;  /* 0x0000001002f48981 */ /* 0x0000e2000c1e1100 */
[----:B------:R-:W-:Y:S02]  /*1e8c0*/  PRMT R236, RZ, 0x7610, R236 ;  /* 0x00007610ffec7816 */ /* 0x000fe400000000ec */
[----:B------:R-:W-:Y:S01]  /*1e8d0*/  PRMT R235, RZ, 0x7610, R235 ;  /* 0x00007610ffeb7816 */ /* 0x000fe200000000eb */
[----:B------:R-:W3:Y:S01]  /*1e8e0*/  LDL R52, [R1+0xb80] ;  /* 0x000b800001347983 */ /* 0x000ee20000100800 */
[----:B------:R-:W-:Y:S02]  /*1e8f0*/  PRMT R234, RZ, 0x7610, R234 ;  /* 0x00007610ffea7816 */ /* 0x000fe400000000ea */
[----:B------:R-:W-:Y:S01]  /*1e900*/  PRMT R233, RZ, 0x7610, R233 ;  /* 0x00007610ffe97816 */ /* 0x000fe200000000e9 */
[----:B------:R-:W3:Y:S01]  /*1e910*/  LDL R77, [R1+0x564] ;  /* 0x00056400014d7983 */ /* 0x000ee20000100800 */
[----:B0-----:R-:W-:-:S03]  /*1e920*/  @!P0 IMAD.MOV.U32 R2, RZ, RZ, R24 ;  /* 0x000000ffff028224 */ /* 0x001fc600078e0018 */
[----:B------:R-:W3:Y:S01]  /*1e930*/  LDL R24, [R1+0xd80] ;  /* 0x000d800001187983 */ /* 0x000ee20000100800 */
[----:B------:R-:W-:-:S03]  /*1e940*/  @!P0 IMAD.MOV.U32 R3, RZ, RZ, R37 ;  /* 0x000000ffff038224 */ /* 0x000fc600078e0025 */
[----:B------:R-:W3:Y:S04]  /*1e950*/  LDL R37, [R1+0xcfc] ;  /* 0x000cfc0001257983 */ /* 0x000ee80000100800 */
[----:B------:R0:W3:Y:S01]  /*1e960*/  @!P0 LDG.E.U8 R243, desc[UR16][R2.64] ;  /* 0x0000001002f38981 */ /* 0x0000e2000c1e1100 */
[----:B------:R-:W-:Y:S02]  /*1e970*/  PRMT R232, RZ, 0x7610, R232 ;  /* 0x00007610ffe87816 */ /* 0x000fe400000000e8 */
[----:B------:R-:W-:Y:S01]  /*1e980*/  PRMT R231, RZ, 0x7610, R231 ;  /* 0x00007610ffe77816 */ /* 0x000fe200000000e7 */
[----:B------:R-:W3:Y:S01]  /*1e990*/  LDL R75, [R1+0x568] ;  /* 0x00056800014b7983 */ /* 0x000ee20000100800 */
[----:B0-----:R-:W-:-:S03]  /*1e9a0*/  @!P0 IMAD.MOV.U32 R2, RZ, RZ, R29 ;  /* 0x000000ffff028224 */ /* 0x001fc600078e001d */
[----:B------:R-:W3:Y:S01]  /*1e9b0*/  LDL R29, [R1+0xd00] ;  /* 0x000d0000011d7983 */ /* 0x000ee20000100800 */
[----:B------:R-:W-:-:S03]  /*1e9c0*/  @!P0 IMAD.MOV.U32 R3, RZ, RZ, R31 ;  /* 0x000000ffff038224 */ /* 0x000fc600078e001f */
[----:B------:R-:W3:Y:S04]  /*1e9d0*/  LDL R31, [R1+0xcbc] ;  /* 0x000cbc00011f7983 */ /* 0x000ee80000100800 */
[----:B------:R2:W3:Y:S02]  /*1e9e0*/  @!P0 LDG.E.U8 R242, desc[UR16][R2.64] ;  /* 0x0000001002f28981 */ /* 0x0004e4000c1e1100 */
[----:B--2---:R-:W-:Y:S02]  /*1e9f0*/  @!P0 IMAD.MOV.U32 R2, RZ, RZ, R25 ;  /* 0x000000ffff028224 */ /* 0x004fe400078e0019 */
[----:B------:R-:W2:Y:S01]  /*1ea00*/  LDL R25, [R1+0xcc0] ;  /* 0x000cc00001197983 */ /* 0x000ea20000100800 */
[----:B------:R-:W-:-:S05]  /*1ea10*/  @!P0 IMAD.MOV.U32 R3, RZ, RZ, R34 ;  /* 0x000000ffff038224 */ /* 0x000fca00078e0022 */
[----:B------:R0:W2:Y:S02]  /*1ea20*/  @!P0 LDG.E.U8 R241, desc[UR16][R2.64] ;  /* 0x0000001002f18981 */ /* 0x0000a4000c1e1100 */
[----:B0-----:R-:W-:Y:S02]  /*1ea30*/  @!P0 IMAD.MOV.U32 R3, RZ, RZ, R46 ;  /* 0x000000ffff038224 */ /* 0x001fe400078e002e */
[----:B------:R-:W-:-:S05]  /*1ea40*/  @!P0 IMAD.MOV.U32 R2, RZ, RZ, R35 ;  /* 0x000000ffff028224 */ /* 0x000fca00078e0023 */
[----:B------:R0:W2:Y:S02]  /*1ea50*/  @!P0 LDG.E.U8 R240, desc[UR16][R2.64] ;  /* 0x0000001002f08981 */ /* 0x0000a4000c1e1100 */
[----:B0-----:R-:W-:Y:S02]  /*1ea60*/  @!P0 IMAD.MOV.U32 R2, RZ, RZ, R51 ;  /* 0x000000ffff028224 */ /* 0x001fe400078e0033 */
[----:B----4-:R-:W-:-:S05]  /*1ea70*/  @!P0 IMAD.MOV.U32 R3, RZ, RZ, R26 ;  /* 0x000000ffff038224 */ /* 0x010fca00078e001a */
[----:B------:R0:W4:Y:S02]  /*1ea80*/  @!P0 LDG.E.U8 R239, desc[UR16][R2.64] ;  /* 0x0000001002ef8981 */ /* 0x000124000c1e1100 */
[----:B0-----:R-:W-:Y:S02]  /*1ea90*/  @!P0 IMAD.MOV.U32 R2, RZ, RZ, R39 ;  /* 0x000000ffff028224 */ /* 0x001fe400078e0027 */
[----:B------:R-:W-:Y:S01]  /*1eaa0*/  @!P0 IMAD.MOV.U32 R3, RZ, RZ, R45 ;  /* 0x000000ffff038224 */ /* 0x000fe200078e002d */
[----:B------:R-:W4:Y:S04]  /*1eab0*/  LDL R39, [R1+0xc40] ;  /* 0x000c400001277983 */ /* 0x000f280000100800 */
[----:B------:R-:W4:Y:S04]  /*1eac0*/  LDL R45, [R1+0xc3c] ;  /* 0x000c3c00012d7983 */ /* 0x000f280000100800 */
[----:B------:R3:W4:Y:S02]  /*1ead0*/  @!P0 LDG.E.U8 R238, desc[UR16][R2.64] ;  /* 0x0000001002ee8981 */ /* 0x000724000c1e1100 */
[----:B---3--:R-:W-:-:S02]  /*1eae0*/  @!P0 IMAD.MOV.U32 R2, RZ, RZ, R33 ;  /* 0x000000ffff028224 */ /* 0x008fc400078e0021 */
[----:B------:R-:W-:Y:S01]  /*1eaf0*/  @!P0 IMAD.MOV.U32 R3, RZ, RZ, R36 ;  /* 0x000000ffff038224 */ /* 0x000fe200078e0024 */
[----:B------:R-:W3:Y:S04]  /*1eb00*/  LDL R33, [R1+0xc00] ;  /* 0x000c000001217983 */ /* 0x000ee80000100800 */
[----:B------:R-:W3:Y:S04]  /*1eb10*/  LDL R36, [R1+0xbfc] ;  /* 0x000bfc0001247983 */ /* 0x000ee80000100800 */
[----:B------:R0:W3:Y:S02]  /*1eb20*/  @!P0 LDG.E.U8 R237, desc[UR16][R2.64] ;  /* 0x0000001002ed8981 */ /* 0x0000e4000c1e1100 */
[----:B0-----:R-:W-:-:S02]  /*1eb30*/  @!P0 IMAD.MOV.U32 R2, RZ, RZ, R24 ;  /* 0x000000ffff028224 */ /* 0x001fc400078e0018 */
[----:B------:R-:W3:Y:S01]  /*1eb40*/  LDL R24, [R1+0xbc0] ;  /* 0x000bc00001187983 */ /* 0x000ee20000100800 */
[----:B------:R-:W-:-:S03]  /*1eb50*/  @!P0 IMAD.MOV.U32 R3, RZ, RZ, R38 ;  /* 0x000000ffff038224 */ /* 0x000fc600078e0026 */
[----:B------:R-:W3:Y:S04]  /*1eb60*/  LDL R38, [R1+0xbbc] ;  /* 0x000bbc0001267983 */ /* 0x000ee80000100800 */
[----:B------:R0:W3:Y:S02]  /*1eb70*/  @!P0 LDG.E.U8 R236, desc[UR16][R2.64] ;  /* 0x0000001002ec8981 */ /* 0x0000e4000c1e1100 */
[----:B0-----:R-:W-:Y:S02]  /*1eb80*/  @!P0 IMAD.MOV.U32 R2, RZ, RZ, R48 ;  /* 0x000000ffff028224 */ /* 0x001fe400078e0030 */
[----:B------:R-:W-:Y:S01]  /*1eb90*/  @!P0 IMAD.MOV.U32 R3, RZ, RZ, R50 ;  /* 0x000000ffff038224 */ /* 0x000fe200078e0032 */
[----:B------:R-:W3:Y:S04]  /*1eba0*/  LDL R48, [R1+0xb00] ;  /* 0x000b000001307983 */ /* 0x000ee80000100800 */
[----:B------:R0:W3:Y:S04]  /*1ebb0*/  @!P0 LDG.E.U8 R235, desc[UR16][R2.64] ;  /* 0x0000001002eb8981 */ /* 0x0000e8000c1e1100 */
[----:B------:R-:W3:Y:S01]  /*1ebc0*/  LDL R50, [R1+0xafc] ;  /* 0x000afc0001327983 */ /* 0x000ee20000100800 */
[----:B0-----:R-:W-:-:S02]  /*1ebd0*/  @!P0 IMAD.MOV.U32 R2, RZ, RZ, R29 ;  /* 0x000000ffff028224 */ /* 0x001fc400078e001d */
[----:B------:R-:W-:Y:S01]  /*1ebe0*/  @!P0 IMAD.MOV.U32 R3, RZ, RZ, R37 ;  /* 0x000000ffff038224 */ /* 0x000fe200078e0025 */
[----:B------:R-:W3:Y:S04]  /*1ebf0*/  LDL R29, [R1+0xb40] ;  /* 0x000b4000011d7983 */ /* 0x000ee80000100800 */
[----:B------:R-:W3:Y:S04]  /*1ec00*/  LDL R37, [R1+0xb3c] ;  /* 0x000b3c0001257983 */ /* 0x000ee80000100800 */
[----:B------:R0:W3:Y:S02]  /*1ec10*/  @!P0 LDG.E.U8 R234, desc[UR16][R2.64] ;  /* 0x0000001002ea8981 */ /* 0x0000e4000c1e1100 */
[----:B0-----:R-:W-:-:S02]  /*1ec20*/  @!P0 IMAD.MOV.U32 R3, RZ, RZ, R31 ;  /* 0x000000ffff038224 */ /* 0x001fc400078e001f */
[----:B------:R-:W3:Y:S01]  /*1ec30*/  LDL R31, [R1+0xabc] ;  /* 0x000abc00011f7983 */ /* 0x000ee20000100800 */
[----:B--2---:R-:W-:-:S03]  /*1ec40*/  @!P0 IMAD.MOV.U32 R2, RZ, RZ, R25 ;  /* 0x000000ffff028224 */ /* 0x004fc600078e0019 */
[----:B------:R-:W2:Y:S04]  /*1ec50*/  LDL R25, [R1+0xac0] ;  /* 0x000ac00001197983 */ /* 0x000ea80000100800 */
[----:B------:R0:W2:Y:S02]  /*1ec60*/  @!P0 LDG.E.U8 R233, desc[UR16][R2.64] ;  /* 0x0000001002e98981 */ /* 0x0000a4000c1e1100 */
[----:B0-----:R-:W-:Y:S02]  /*1ec70*/  @!P0 IMAD.MOV.U32 R2, RZ, RZ, R54 ;  /* 0x000000ffff028224 */ /* 0x001fe400078e0036 */
[----:B------:R-:W-:Y:S01]  /*1ec80*/  @!P0 IMAD.MOV.U32 R3, RZ, RZ, R72 ;  /* 0x000000ffff038224 */ /* 0x000fe200078e0048 */
[----:B------:R-:W-:Y:S01]  /*1ec90*/  PRMT R230, RZ, 0x7610, R230 ;  /* 0x00007610ffe67816 */ /* 0x000fe200000000e6 */
[----:B------:R-:W2:Y:S04]  /*1eca0*/  LDL R72, [R1+0x4e4] ;  /* 0x0004e40001487983 */ /* 0x000ea80000100800 */
[----:B------:R4:W2:Y:S01]  /*1ecb0*/  @!P0 LDG.E.U8 R232, desc[UR16][R2.64] ;  /* 0x0000001002e88981 */ /* 0x0008a2000c1e1100 */
[----:B------:R-:W-:-:S02]  /*1ecc0*/  PRMT R229, RZ, 0x7610, R229 ;  /* 0x00007610ffe57816 */ /* 0x000fc400000000e5 */
[----:B------:R-:W-:Y:S01]  /*1ecd0*/  PRMT R228, RZ, 0x7610, R228 ;  /* 0x00007610ffe47816 */ /* 0x000fe200000000e4 */
[----:B------:R-:W2:Y:S01]  /*1ece0*/  LDL R54, [R1+0x4e8] ;  /* 0x0004e80001367983 */ /* 0x000ea20000100800 */
[----:B----4-:R-:W-:-:S03]  /*1ecf0*/  @!P0 IMAD.MOV.U32 R2, RZ, RZ, R39 ;  /* 0x000000ffff028224 */ /* 0x010fc600078e0027 */
[----:B------:R-:W4:Y:S01]  /*1ed00*/  LDL R39, [R1+0xa80] ;  /* 0x000a800001277983 */ /* 0x000f220000100800 */
[----:B------:R-:W-:-:S03]  /*1ed10*/  @!P0 IMAD.MOV.U32 R3, RZ, RZ, R45 ;  /* 0x000000ffff038224 */ /* 0x000fc600078e002d */
        /* <DEDUP_REMOVED lines=13> */
[----:B0-----:R-:W-:Y:S02]  /*1edf0*/  @!P0 IMAD.MOV.U32 R2, RZ, RZ, R52 ;  /* 0x000000ffff028224 */ /* 0x001fe400078e0034 */
[----:B------:R-:W-:Y:S01]  /*1ee00*/  @!P0 IMAD.MOV.U32 R3, RZ, RZ, R53 ;  /* 0x000000ffff038224 */ /* 0x000fe200078e0035 */
[----:B------:R-:W-:Y:S01]  /*1ee10*/  PRMT R226, RZ, 0x7610, R226 ;  /* 0x00007610ffe27816 */ /* 0x000fe200000000e2 */
[----:B------:R-:W3:Y:S04]  /*1ee20*/  LDL R53, [R1+0x4a4] ;  /* 0x0004a40001357983 */ /* 0x000ee80000100800 */
[----:B------:R0:W3:Y:S01]  /*1ee30*/  @!P0 LDG.E.U8 R228, desc[UR16][R2.64] ;  /* 0x0000001002e48981 */ /* 0x0000e2000c1e1100 */
[----:B------:R-:W-:-:S02]  /*1ee40*/  PRMT R225, RZ, 0x7610, R225 ;  /* 0x00007610ffe17816 */ /* 0x000fc400000000e1 */
[----:B------:R-:W-:Y:S01]  /*1ee50*/  PRMT R224, RZ, 0x7610, R224 ;  /* 0x00007610ffe07816 */ /* 0x000fe200000000e0 */
[----:B------:R-:W3:Y:S01]  /*1ee60*/  LDL R52, [R1+0x4a8] ;  /* 0x0004a80001347983 */ /* 0x000ee20000100800 */
[----:B0-----:R-:W-:-:S03]  /*1ee70*/  @!P0 IMAD.MOV.U32 R2, RZ, RZ, R29 ;  /* 0x000000ffff028224 */ /* 0x001fc600078e001d */
[----:B------:R-:W3:Y:S01]  /*1ee80*/  LDL R29, [R1+0x5a8] ;  /* 0x0005a800011d7983 */ /* 0x000ee20000100800 */
[----:B------:R-:W-:-:S03]  /*1ee90*/  @!P0 IMAD.MOV.U32 R3, RZ, RZ, R37 ;  /* 0x000000ffff038224 */ /* 0x000fc600078e0025 */
[----:B------:R-:W3:Y:S04]  /*1eea0*/  LDL R37, [R1+0x5a4] ;  /* 0x0005a40001257983 */ /* 0x000ee80000100800 */
[----:B------:R0:W3:Y:S02]  /*1eeb0*/  @!P0 LDG.E.U8 R227, desc[UR16][R2.64] ;  /* 0x0000001002e38981 */ /* 0x0000e4000c1e1100 */
[----:B0-----:R-:W-:Y:S02]  /*1eec0*/  @!P0 IMAD.MOV.U32 R2, RZ, RZ, R48 ;  /* 0x000000ffff028224 */ /* 0x001fe400078e0030 */
[----:B------:R-:W-:Y:S01]  /*1eed0*/  @!P0 IMAD.MOV.U32 R3, RZ, RZ, R50 ;  /* 0x000000ffff038224 */ /* 0x000fe200078e0032 */
[----:B------:R-:W-:Y:S01]  /*1eee0*/  PRMT R223, RZ, 0x7610, R223 ;  /* 0x00007610ffdf7816 */ /* 0x000fe200000000df */
[----:B------:R-:W3:Y:S04]  /*1eef0*/  LDL R50, [R1+0x424] ;  /* 0x0004240001327983 */ /* 0x000ee80000100800 */
[----:B------:R0:W3:Y:S01]  /*1ef00*/  @!P0 LDG.E.U8 R226, desc[UR16][R2.64] ;  /* 0x0000001002e28981 */ /* 0x0000e2000c1e1100 */
[----:B------:R-:W-:-:S03]  /*1ef10*/  PRMT R222, RZ, 0x7610, R222 ;  /* 0x00007610ffde7816 */ /* 0x000fc600000000de */
[----:B------:R-:W3:Y:S01]  /*1ef20*/  LDL R48, [R1+0x3e4] ;  /* 0x0003e40001307983 */ /* 0x000ee20000100800 */
[----:B0-----:R-:W-:-:S03]  /*1ef30*/  @!P0 IMAD.MOV.U32 R3, RZ, RZ, R31 ;  /* 0x000000ffff038224 */ /* 0x001fc600078e001f */
[----:B------:R-:W3:Y:S01]  /*1ef40*/  LDL R31, [R1+0x524] ;  /* 0x00052400011f7983 */ /* 0x000ee20000100800 */
[----:B--2---:R-:W-:-:S03]  /*1ef50*/  @!P0 IMAD.MOV.U32 R2, RZ, RZ, R25 ;  /* 0x000000ffff028224 */ /* 0x004fc600078e0019 */
[----:B------:R-:W2:Y:S04]  /*1ef60*/  LDL R25, [R1+0x528] ;  /* 0x0005280001197983 */ /* 0x000ea80000100800 */
[----:B------:R4:W2:Y:S02]  /*1ef70*/  @!P0 LDG.E.U8 R225, desc[UR16][R2.64] ;  /* 0x0000001002e18981 */ /* 0x0008a4000c1e1100 */
[----:B----4-:R-:W-:Y:S01]  /*1ef80*/  @!P0 IMAD.MOV.U32 R2, RZ, RZ, R39 ;  /* 0x000000ffff028224 */ /* 0x010fe200078e0027 */
[----:B------:R-:W-:Y:S01]  /*1ef90*/  PRMT R221, RZ, 0x7610, R221 ;  /* 0x00007610ffdd7816 */ /* 0x000fe200000000dd */
[----:B------:R-:W4:Y:S01]  /*1efa0*/  LDL R39, [R1+0x3a4] ;  /* 0x0003a40001277983 */ /* 0x000f220000100800 */
[----:B------:R-:W-:-:S03]  /*1efb0*/  @!P0 IMAD.MOV.U32 R3, RZ, RZ, R45 ;  /* 0x000000ffff038224 */ /* 0x000fc600078e002d */
[----:B------:R-:W4:Y:S04]  /*1efc0*/  LDL R45, [R1+0x3e8] ;  /* 0x0003e800012d7983 */ /* 0x000f280000100800 */
[----:B------:R3:W4:Y:S02]  /*1efd0*/  @!P0 LDG.E.U8 R224, desc[UR16][R2.64] ;  /* 0x0000001002e08981 */ /* 0x000724000c1e1100 */
[----:B---3--:R-:W-:Y:S02]  /*1efe0*/  @!P0 IMAD.MOV.U32 R2, RZ, RZ, R33 ;  /* 0x000000ffff028224 */ /* 0x008fe400078e0021 */
[----:B------:R-:W3:Y:S01]  /*1eff0*/  LDL R33, [R1+0x468] ;  /* 0x0004680001217983 */ /* 0x000ee20000100800 */
[----:B------:R-:W-:-:S03]  /*1f000*/  @!P0 IMAD.MOV.U32 R3, RZ, RZ, R36 ;  /* 0x000000ffff038224 */ /* 0x000fc600078e0024 */
[----:B------:R-:W4:Y:S04]  /*1f010*/  LDL R36, [R1+0x464] ;  /* 0x0004640001247983 */ /* 0x000f280000100800 */
[----:B------:R0:W4:Y:S02]  /*1f020*/  @!P0 LDG.E.U8 R223, desc[UR16][R2.64] ;  /* 0x0000001002df8981 */ /* 0x000124000c1e1100 */
[----:B0-----:R-:W-:Y:S02]  /*1f030*/  @!P0 IMAD.MOV.U32 R2, RZ, RZ, R24 ;  /* 0x000000ffff028224 */ /* 0x001fe400078e0018 */
[----:B------:R-:W4:Y:S01]  /*1f040*/  LDL R24, [R1+0x428] ;  /* 0x0004280001187983 */ /* 0x000f220000100800 */
[----:B------:R-:W-:Y:S01]  /*1f050*/  @!P0 IMAD.MOV.U32 R3, RZ, RZ, R38 ;  /* 0x000000ffff038224 */ /* 0x000fe200078e0026 */
[----:B------:R-:W-:-:S02]  /*1f060*/  PRMT R220, RZ, 0x7610, R220 ;  /* 0x00007610ffdc7816 */ /* 0x000fc400000000dc */
[----:B------:R-:W4:Y:S04]  /*1f070*/  LDL R38, [R1+0x364] ;  /* 0x0003640001267983 */ /* 0x000f280000100800 */
[----:B------:R0:W4:Y:S02]  /*1f080*/  @!P0 LDG.E.U8 R222, desc[UR16][R2.64] ;  /* 0x0000001002de8981 */ /* 0x000124000c1e1100 */
[----:B0-----:R-:W-:Y:S02]  /*1f090*/  @!P0 IMAD.MOV.U32 R2, RZ, RZ, R29 ;  /* 0x000000ffff028224 */ /* 0x001fe400078e001d */
[----:B------:R-:W4:Y:S01]  /*1f0a0*/  LDL R29, [R1+0x3a8] ;  /* 0x0003a800011d7983 */ /* 0x000f220000100800 */
[----:B------:R-:W-:-:S03]  /*1f0b0*/  @!P0 IMAD.MOV.U32 R3, RZ, RZ, R37 ;  /* 0x000000ffff038224 */ /* 0x000fc600078e0025 */
[----:B------:R-:W4:Y:S04]  /*1f0c0*/  LDL R37, [R1+0x368] ;  /* 0x0003680001257983 */ /* 0x000f280000100800 */
[----:B------:R0:W4:Y:S02]  /*1f0d0*/  @!P0 LDG.E.U8 R221, desc[UR16][R2.64] ;  /* 0x0000001002dd8981 */ /* 0x000124000c1e1100 */
[----:B0-----:R-:W-:Y:S02]  /*1f0e0*/  @!P0 IMAD.MOV.U32 R2, RZ, RZ, R75 ;  /* 0x000000ffff028224 */ /* 0x001fe400078e004b */
[----:B------:R-:W-:-:S05]  /*1f0f0*/  @!P0 IMAD.MOV.U32 R3, RZ, RZ, R77 ;  /* 0x000000ffff038224 */ /* 0x000fca00078e004d */
[----:B------:R0:W4:Y:S02]  /*1f100*/  @!P0 LDG.E.U8 R220, desc[UR16][R2.64] ;  /* 0x0000001002dc8981 */ /* 0x000124000c1e1100 */
[----:B0-----:R-:W-:Y:S02]  /*1f110*/  @!P0 IMAD.MOV.U32 R3, RZ, RZ, R31 ;  /* 0x000000ffff038224 */ /* 0x001fe400078e001f */
[----:B------:R-:W4:Y:S01]  /*1f120*/  LDL R31, [R1+0x324] ;  /* 0x00032400011f7983 */ /* 0x000f220000100800 */
[----:B--2---:R-:W-:-:S03]  /*1f130*/  @!P0 IMAD.MOV.U32 R2, RZ, RZ, R25 ;  /* 0x000000ffff028224 */ /* 0x004fc600078e0019 */
[----:B------:R-:W2:Y:S01]  /*1f140*/  LDL R25, [R1+0x328] ;  /* 0x0003280001197983 */ /* 0x000ea20000100800 */
[----:B------:R-:W-:Y:S02]  /*1f150*/  PRMT R219, RZ, 0x7610, R219 ;  /* 0x00007610ffdb7816 */ /* 0x000fe400000000db */
[----:B------:R-:W-:-:S04]  /*1f160*/  PRMT R218, RZ, 0x7610, R218 ;  /* 0x00007610ffda7816 */ /* 0x000fc800000000da */
[----:B------:R0:W2:Y:S01]  /*1f170*/  @!P0 LDG.E.U8 R219, desc[UR16][R2.64] ;  /* 0x0000001002db8981 */ /* 0x0000a2000c1e1100 */
[----:B------:R-:W-:Y:S01]  /*1f180*/  PRMT R217, RZ, 0x7610, R217 ;  /* 0x00007610ffd97816 */ /* 0x000fe200000000d9 */
[----:B0-----:R-:W-:Y:S02]  /*1f190*/  @!P0 IMAD.MOV.U32 R2, RZ, RZ, R54 ;  /* 0x000000ffff028224 */ /* 0x001fe400078e0036 */
[----:B------:R-:W-:-:S05]  /*1f1a0*/  @!P0 IMAD.MOV.U32 R3, RZ, RZ, R72 ;  /* 0x000000ffff038224 */ /* 0x000fca00078e0048 */
[----:B------:R0:W2:Y:S01]  /*1f1b0*/  @!P0 LDG.E.U8 R218, desc[UR16][R2.64] ;  /* 0x0000001002da8981 */ /* 0x0000a2000c1e1100 */
[----:B------:R-:W-:Y:S01]  /*1f1c0*/  PRMT R216, RZ, 0x7610, R216 ;  /* 0x00007610ffd87816 */ /* 0x000fe200000000d8 */
[----:B0-----:R-:W-:Y:S02]  /*1f1d0*/  @!P0 IMAD.MOV.U32 R2, RZ, RZ, R52 ;  /* 0x000000ffff028224 */ /* 0x001fe400078e0034 */
[----:B------:R-:W-:-:S05]  /*1f1e0*/  @!P0 IMAD.MOV.U32 R3, RZ, RZ, R53 ;  /* 0x000000ffff038224 */ /* 0x000fca00078e0035 */
[----:B------:R3:W2:Y:S02]  /*1f1f0*/  @!P0 LDG.E.U8 R217, desc[UR16][R2.64] ;  /* 0x0000001002d98981 */ /* 0x0006a4000c1e1100 */
[----:B---3--:R-:W-:Y:S02]  /*1f200*/  @!P0 IMAD.MOV.U32 R2, RZ, RZ, R33 ;  /* 0x000000ffff028224 */ /* 0x008fe400078e0021 */
[----:B------:R-:W3:Y:S01]  /*1f210*/  LDL R33, [R1+0x2e8] ;  /* 0x0002e80001217983 */ /* 0x000ee20000100800 */
[----:B----4-:R-:W-:-:S03]  /*1f220*/  @!P0 IMAD.MOV.U32 R3, RZ, RZ, R36 ;  /* 0x000000ffff038224 */ /* 0x010fc600078e0024 */
[----:B------:R-:W4:Y:S04]  /*1f230*/  LDL R36, [R1+0x2e4] ;  /* 0x0002e40001247983 */ /* 0x000f280000100800 */
[----:B------:R0:W4:Y:S02]  /*1f240*/  @!P0 LDG.E.U8 R216, desc[UR16][R2.64] ;  /* 0x0000001002d88981 */ /* 0x000124000c1e1100 */
[----:B0-----:R-:W-:Y:S02]  /*1f250*/  @!P0 IMAD.MOV.U32 R2, RZ, RZ, R24 ;  /* 0x000000ffff028224 */ /* 0x001fe400078e0018 */
        /* <DEDUP_REMOVED lines=11> */
[----:B------:R-:W-:Y:S02]  /*1f310*/  @!P0 IMAD.MOV.U32 R2, RZ, RZ, R29 ;  /* 0x000000ffff028224 */ /* 0x000fe400078e001d */
[----:B------:R-:W4:Y:S04]  /*1f320*/  LDL.LU R29, [R1+0x2a4] ;  /* 0x0002a400011d7983 */ /* 0x000f280000300800 */
[----:B------:R0:W4:Y:S04]  /*1f330*/  @!P0 LDG.E.U8 R213, desc[UR16][R2.64] ;  /* 0x0000001002d58981 */ /* 0x000128000c1e1100 */
[----:B------:R-:W4:Y:S01]  /*1f340*/  LDL.LU R48, [R1+0x264] ;  /* 0x0002640001307983 */ /* 0x000f220000300800 */
[----:B0-----:R-:W-:-:S02]  /*1f350*/  @!P0 IMAD.MOV.U32 R2, RZ, RZ, R37 ;  /* 0x000000ffff028224 */ /* 0x001fc400078e0025 */
[----:B------:R-:W-:Y:S01]  /*1f360*/  @!P0 IMAD.MOV.U32 R3, RZ, RZ, R38 ;  /* 0x000000ffff038224 */ /* 0x000fe200078e0026 */
[----:B------:R-:W4:Y:S04]  /*1f370*/  LDL.LU R37, [R1+0x268] ;  /* 0x0002680001257983 */ /* 0x000f280000300800 */
[----:B------:R0:W4:Y:S04]  /*1f380*/  @!P0 LDG.E.U8 R212, desc[UR16][R2.64] ;  /* 0x0000001002d48981 */ /* 0x000128000c1e1100 */
[----:B------:R-:W4:Y:S04]  /*1f390*/  LDL R54, [R1+0x9ec] ;  /* 0x0009ec0001367983 */ /* 0x000f280000100800 */
[----:B------:R-:W4:Y:S04]  /*1f3a0*/  LDL R52, [R1+0xdb4] ;  /* 0x000db40001347983 */ /* 0x000f280000100800 */
[----:B------:R-:W4:Y:S01]  /*1f3b0*/  LDL R50, [R1+0xdb8] ;  /* 0x000db80001327983 */ /* 0x000f220000100800 */
[----:B0-----:R-:W-:-:S03]  /*1f3c0*/  @!P0 IMAD.MOV.U32 R3, RZ, RZ, R31 ;  /* 0x000000ffff038224 */ /* 0x001fc600078e001f */
[----:B------:R-:W4:Y:S04]  /*1f3d0*/  LDL R31, [R1+0xdec] ;  /* 0x000dec00011f7983 */ /* 0x000f280000100800 */
[----:B------:R-:W4:Y:S01]  /*1f3e0*/  LDL.LU R53, [R1+0x228] ;  /* 0x0002280001357983 */ /* 0x000f220000300800 */
[----:B--2---:R-:W-:-:S03]  /*1f3f0*/  @!P0 IMAD.MOV.U32 R2, RZ, RZ, R25 ;  /* 0x000000ffff028224 */ /* 0x004fc600078e0019 */
[----:B------:R-:W2:Y:S01]  /*1f400*/  LDL.LU R25, [R1+0x224] ;  /* 0x0002240001197983 */ /* 0x000ea20000300800 */
[----:B------:R-:W-:-:S03]  /*1f410*/  PRMT R211, RZ, 0x7610, R211 ;  /* 0x00007610ffd37816 */ /* 0x000fc600000000d3 */
[----:B------:R-:W2:Y:S04]  /*1f420*/  LDL R39, [R1+0xd74] ;  /* 0x000d740001277983 */ /* 0x000ea80000100800 */
[----:B------:R-:W2:Y:S01]  /*1f430*/  LDL R38, [R1+0xd78] ;  /* 0x000d780001267983 */ /* 0x000ea20000100800 */
[----:B------:R-:W-:-:S03]  /*1f440*/  PRMT R210, RZ, 0x7610, R210 ;  /* 0x00007610ffd27816 */ /* 0x000fc600000000d2 */
[----:B------:R3:W2:Y:S04]  /*1f450*/  @!P0 LDG.E.U8 R211, desc[UR16][R2.64] ;  /* 0x0000001002d38981 */ /* 0x0006a8000c1e1100 */
[----:B------:R-:W2:Y:S04]  /*1f460*/  LDL R75, [R1+0xd34] ;  /* 0x000d3400014b7983 */ /* 0x000ea80000100800 */
[----:B------:R-:W2:Y:S01]  /*1f470*/  LDL R72, [R1+0xd38] ;  /* 0x000d380001487983 */ /* 0x000ea20000100800 */
[----:B------:R-:W-:-:S03]  /*1f480*/  PRMT R209, RZ, 0x7610, R209 ;  /* 0x00007610ffd17816 */ /* 0x000fc600000000d1 */
[----:B------:R-:W2:Y:S01]  /*1f490*/  LDL R45, [R1+0xcb4] ;  /* 0x000cb400012d7983 */ /* 0x000ea20000100800 */
[----:B---3--:R-:W-:-:S03]  /*1f4a0*/  @!P0 IMAD.MOV.U32 R2, RZ, RZ, R33 ;  /* 0x000000ffff028224 */ /* 0x008fc600078e0021 */
[----:B------:R-:W3:Y:S01]  /*1f4b0*/  LDL R33, [R1+0xcf4] ;  /* 0x000cf40001217983 */ /* 0x000ee20000100800 */
[----:B----4-:R-:W-:-:S03]  /*1f4c0*/  @!P0 IMAD.MOV.U32 R3, RZ, RZ, R36 ;  /* 0x000000ffff038224 */ /* 0x010fc600078e0024 */
[----:B------:R-:W4:Y:S04]  /*1f4d0*/  LDL R36, [R1+0xcb8] ;  /* 0x000cb80001247983 */ /* 0x000f280000100800 */
[----:B------:R0:W4:Y:S02]  /*1f4e0*/  @!P0 LDG.E.U8 R210, desc[UR16][R2.64] ;  /* 0x0000001002d28981 */ /* 0x000124000c1e1100 */
[----:B0-----:R-:W-:Y:S02]  /*1f4f0*/  @!P0 IMAD.MOV.U32 R2, RZ, RZ, R24 ;  /* 0x000000ffff028224 */ /* 0x001fe400078e0018 */
[----:B------:R-:W4:Y:S01]  /*1f500*/  LDL R24, [R1+0xcf8] ;  /* 0x000cf80001187983 */ /* 0x000f220000100800 */
[----:B------:R-:W-:Y:S02]  /*1f510*/  PRMT R208, RZ, 0x7610, R208 ;  /* 0x00007610ffd07816 */ /* 0x000fe400000000d0 */
[----:B------:R-:W-:Y:S01]  /*1f520*/  PRMT R207, RZ, 0x7610, R207 ;  /* 0x00007610ffcf7816 */ /* 0x000fe200000000cf */
[----:B------:R-:W-:-:S05]  /*1f530*/  @!P0 IMAD.MOV.U32 R3, RZ, RZ, R29 ;  /* 0x000000ffff038224 */ /* 0x000fca00078e001d */
[----:B------:R0:W4:Y:S02]  /*1f540*/  @!P0 LDG.E.U8 R209, desc[UR16][R2.64] ;  /* 0x0000001002d18981 */ /* 0x000124000c1e1100 */
[----:B0-----:R-:W-:Y:S02]  /*1f550*/  @!P0 IMAD.MOV.U32 R3, RZ, RZ, R48 ;  /* 0x000000ffff038224 */ /* 0x001fe400078e0030 */
[----:B------:R-:W-:-:S05]  /*1f560*/  @!P0 IMAD.MOV.U32 R2, RZ, RZ, R37 ;  /* 0x000000ffff028224 */ /* 0x000fca00078e0025 */
[----:B------:R0:W4:Y:S02]  /*1f570*/  @!P0 LDG.E.U8 R208, desc[UR16][R2.64] ;  /* 0x0000001002d08981 */ /* 0x000124000c1e1100 */
[----:B0-----:R-:W-:Y:S02]  /*1f580*/  @!P0 IMAD.MOV.U32 R2, RZ, RZ, R53 ;  /* 0x000000ffff028224 */ /* 0x001fe400078e0035 */
[----:B--2---:R-:W-:-:S05]  /*1f590*/  @!P0 IMAD.MOV.U32 R3, RZ, RZ, R25 ;  /* 0x000000ffff038224 */ /* 0x004fca00078e0019 */
[----:B------:R0:W2:Y:S02]  /*1f5a0*/  @!P0 LDG.E.U8 R207, desc[UR16][R2.64] ;  /* 0x0000001002cf8981 */ /* 0x0000a4000c1e1100 */
[----:B0-----:R-:W-:Y:S02]  /*1f5b0*/  @!P0 IMAD.MOV.U32 R2, RZ, RZ, R31 ;  /* 0x000000ffff028224 */ /* 0x001fe400078e001f */
[----:B------:R-:W2:Y:S01]  /*1f5c0*/  LDL R31, [R1+0xc78] ;  /* 0x000c7800011f7983 */ /* 0x000ea20000100800 */
[----:B------:R-:W-:Y:S01]  /*1f5d0*/  PRMT R206, RZ, 0x7610, R206 ;  /* 0x00007610ffce7816 */ /* 0x000fe200000000ce */
[----:B------:R-:W-:Y:S02]  /*1f5e0*/  @!P0 IMAD.MOV.U32 R3, RZ, RZ, R54 ;  /* 0x000000ffff038224 */ /* 0x000fe400078e0036 */
[----:B------:R-:W2:Y:S01]  /*1f5f0*/  LDL R54, [R1+0xc74] ;  /* 0x000c740001367983 */ /* 0x000ea20000100800 */
[----:B------:R-:W-:-:S03]  /*1f600*/  PRMT R205, RZ, 0x7610, R205 ;  /* 0x00007610ffcd7816 */ /* 0x000fc600000000cd */
[----:B------:R0:W2:Y:S01]  /*1f610*/  @!P0 LDG.E.U8 R206, desc[UR16][R2.64] ;  /* 0x0000001002ce8981 */ /* 0x0000a2000c1e1100 */
[----:B------:R-:W-:Y:S01]  /*1f620*/  PRMT R204, RZ, 0x7610, R204 ;  /* 0x00007610ffcc7816 */ /* 0x000fe200000000cc */
[----:B0-----:R-:W-:Y:S02]  /*1f630*/  @!P0 IMAD.MOV.U32 R2, RZ, RZ, R50 ;  /* 0x000000ffff028224 */ /* 0x001fe400078e0032 */
[----:B------:R-:W-:Y:S01]  /*1f640*/  @!P0 IMAD.MOV.U32 R3, RZ, RZ, R52 ;  /* 0x000000ffff038224 */ /* 0x000fe200078e0034 */
[----:B------:R-:W2:Y:S04]  /*1f650*/  LDL R50, [R1+0xc38] ;  /* 0x000c380001327983 */ /* 0x000ea80000100800 */
[----:B------:R-:W2:Y:S04]  /*1f660*/  LDL R52, [R1+0xc34] ;  /* 0x000c340001347983 */ /* 0x000ea80000100800 */
[----:B------:R0:W2:Y:S01]  /*1f670*/  @!P0 LDG.E.U8 R205, desc[UR16][R2.64] ;  /* 0x0000001002cd8981 */ /* 0x0000a2000c1e1100 */
[----:B------:R-:W-:Y:S01]  /*1f680*/  PRMT R203, RZ, 0x7610, R203 ;  /* 0x00007610ffcb7816 */ /* 0x000fe200000000cb */
[----:B0-----:R-:W-:-:S02]  /*1f690*/  @!P0 IMAD.MOV.U32 R2, RZ, RZ, R38 ;  /* 0x000000ffff028224 */ /* 0x001fc400078e0026 */
[----:B------:R-:W-:Y:S01]  /*1f6a0*/  @!P0 IMAD.MOV.U32 R3, RZ, RZ, R39 ;  /* 0x000000ffff038224 */ /* 0x000fe200078e0027 */
[----:B------:R-:W2:Y:S04]  /*1f6b0*/  LDL R38, [R1+0xbf8] ;  /* 0x000bf80001267983 */ /* 0x000ea80000100800 */
[----:B------:R-:W2:Y:S04]  /*1f6c0*/  LDL R39, [R1+0xbf4] ;  /* 0x000bf40001277983 */ /* 0x000ea80000100800 */
[----:B------:R0:W2:Y:S02]  /*1f6d0*/  @!P0 LDG.E.U8 R204, desc[UR16][R2.64] ;  /* 0x0000001002cc8981 */ /* 0x0000a4000c1e1100 */
[----:B0-----:R-:W-:-:S02]  /*1f6e0*/  @!P0 IMAD.MOV.U32 R2, RZ, RZ, R72 ;  /* 0x000000ffff028224 */ /* 0x001fc400078e0048 */
[----:B------:R-:W-:Y:S01]  /*1f6f0*/  @!P0 IMAD.MOV.U32 R3, RZ, RZ, R75 ;  /* 0x000000ffff038224 */ /* 0x000fe200078e004b */
[----:B------:R-:W-:Y:S01]  /*1f700*/  PRMT R201, RZ, 0x7610, R201 ;  /* 0x00007610ffc97816 */ /* 0x000fe200000000c9 */
[----:B------:R-:W0:Y:S03]  /*1f710*/  S2R R151, SR_TID.X ;  /* 0x0000000000977919 */ /* 0x000e260000002100 */
[----:B------:R3:W2:Y:S01]  /*1f720*/  @!P0 LDG.E.U8 R203, desc[UR16][R2.64] ;  /* 0x0000001002cb8981 */ /* 0x0006a2000c1e1100 */
[----:B------:R-:W-:Y:S02]  /*1f730*/  PRMT R200, RZ, 0x7610, R200 ;  /* 0x00007610ffc87816 */ /* 0x000fe400000000c8 */
[----:B------:R-:W-:Y:S01]  /*1f740*/  PRMT R199, RZ, 0x7610, R199 ;  /* 0x00007610ffc77816 */ /* 0x000fe200000000c7 */
[----:B------:R-:W2:Y:S01]  /*1f750*/  LDL R72, [R1+0xa74] ;  /* 0x000a740001487983 */ /* 0x000ea20000100800 */
[----:B---3--:R-:W-:-:S03]  /*1f760*/  @!P0 IMAD.MOV.U32 R3, RZ, RZ, R33 ;  /* 0x000000ffff038224 */ /* 0x008fc600078e0021 */
[----:B------:R-:W3:Y:S01]  /*1f770*/  LDL R33, [R1+0xbb4] ;  /* 0x000bb40001217983 */ /* 0x000ee20000100800 */
[----:B----4-:R-:W-:-:S03]  /*1f780*/  @!P0 IMAD.MOV.U32 R2, RZ, RZ, R24 ;  /* 0x000000ffff028224 */ /* 0x010fc600078e0018 */
[----:B------:R-:W4:Y:S04]  /*1f790*/  LDL R24, [R1+0xbb8] ;  /* 0x000bb80001187983 */ /* 0x000f280000100800 */
[----:B------:R1:W4:Y:S02]  /*1f7a0*/  @!P0 LDG.E.U8 R201, desc[UR16][R2.64] ;  /* 0x0000001002c98981 */ /* 0x000324000c1e1100 */
[----:B-1----:R-:W-:Y:S02]  /*1f7b0*/  @!P0 IMAD.MOV.U32 R3, RZ, RZ, R45 ;  /* 0x000000ffff038224 */ /* 0x002fe400078e002d */
[----:B------:R-:W-:Y:S01]  /*1f7c0*/  @!P0 IMAD.MOV.U32 R2, RZ, RZ, R36 ;  /* 0x000000ffff028224 */ /* 0x000fe200078e0024 */
[----:B------:R-:W4:Y:S04]  /*1f7d0*/  LDL R45, [R1+0xb74] ;  /* 0x000b7400012d7983 */ /* 0x000f280000100800 */
[----:B------:R-:W4:Y:S04]  /*1f7e0*/  LDL R36, [R1+0xb78] ;  /* 0x000b780001247983 */ /* 0x000f280000100800 */
[----:B------:R2:W4:Y:S01]  /*1f7f0*/  @!P0 LDG.E.U8 R200, desc[UR16][R2.64] ;  /* 0x0000001002c88981 */ /* 0x000522000c1e1100 */
[----:B0-----:R-:W-:-:S02]  /*1f800*/  LOP3.LUT R146, R151, 0x7f, RZ, 0xc0, !PT ;  /* 0x0000007f97927812 */ /* 0x001fc400078ec0ff */
[----:B------:R-:W-:-:S03]  /*1f810*/  PRMT R198, RZ, 0x7610, R198 ;  /* 0x00007610ffc67816 */ /* 0x000fc600000000c6 */
[----:B------:R-:W-:Y:S04]  /*1f820*/  STS.U8 [R146+UR8], R185 ;  /* 0x000000b992007988 */ /* 0x000fe80008000008 */
[----:B------:R-:W-:Y:S04]  /*1f830*/  STS.U8 [R146+UR8+0x400], R180 ;  /* 0x000400b492007988 */ /* 0x000fe80008000008 */
[----:B------:R-:W-:Y:S04]  /*1f840*/  STS.U8 [R146+UR8+0x800], R183 ;  /* 0x000800b792007988 */ /* 0x000fe80008000008 */
[----:B------:R-:W-:Y:S04]  /*1f850*/  STS.U8 [R146+UR8+0xc00], R188 ;  /* 0x000c00bc92007988 */ /* 0x000fe80008000008 */
[----:B------:R-:W-:Y:S04]  /*1f860*/  STS.U8 [R146+UR8+0x1000], R182 ;  /* 0x001000b692007988 */ /* 0x000fe80008000008 */
[----:B------:R-:W-:Y:S01]  /*1f870*/  STS.U8 [R146+UR8+0x1400], R186 ;  /* 0x001400ba92007988 */ /* 0x000fe20008000008 */
[----:B--2---:R-:W-:-:S03]  /*1f880*/  @!P0 IMAD.MOV.U32 R2, RZ, RZ, R31 ;  /* 0x000000ffff028224 */ /* 0x004fc600078e001f */
[----:B------:R-:W2:Y:S01]  /*1f890*/  LDL R31, [R1+0xb38] ;  /* 0x000b3800011f7983 */ /* 0x000ea20000100800 */
[----:B------:R-:W-:-:S03]  /*1f8a0*/  @!P0 IMAD.MOV.U32 R3, RZ, RZ, R54 ;  /* 0x000000ffff038224 */ /* 0x000fc600078e0036 */
[----:B------:R-:W2:Y:S04]  /*1f8b0*/  LDL R54, [R1+0xb34] ;  /* 0x000b340001367983 */ /* 0x000ea80000100800 */
[----:B------:R0:W2:Y:S04]  /*1f8c0*/  @!P0 LDG.E.U8 R199, desc[UR16][R2.64] ;  /* 0x0000001002c78981 */ /* 0x0000a8000c1e1100 */
[----:B------:R-:W-:Y:S01]  /*1f8d0*/  STS.U8 [R146+UR8+0x1800], R191 ;  /* 0x001800bf92007988 */ /* 0x000fe20008000008 */
[----:B0-----:R-:W-:-:S03]  /*1f8e0*/  @!P0 IMAD.MOV.U32 R2, RZ, RZ, R50 ;  /* 0x000000ffff028224 */ /* 0x001fc600078e0032 */
[----:B------:R-:W2:Y:S01]  /*1f8f0*/  LDL R50, [R1+0xaf8] ;  /* 0x000af80001327983 */ /* 0x000ea20000100800 */
[----:B------:R-:W-:-:S03]  /*1f900*/  @!P0 IMAD.MOV.U32 R3, RZ, RZ, R52 ;  /* 0x000000ffff038224 */ /* 0x000fc600078e0034 */
[----:B------:R-:W2:Y:S04]  /*1f910*/  LDL R52, [R1+0xaf4] ;  /* 0x000af40001347983 */ /* 0x000ea80000100800 */
[----:B------:R0:W2:Y:S04]  /*1f920*/  @!P0 LDG.E.U8 R198, desc[UR16][R2.64] ;  /* 0x0000001002c68981 */ /* 0x0000a8000c1e1100 */
[----:B------:R-:W-:Y:S04]  /*1f930*/  STS.U8 [R146+UR8+0x1c00], R193 ;  /* 0x001c00c192007988 */ /* 0x000fe80008000008 */
[----:B------:R-:W-:Y:S01]  /*1f940*/  STS.U8 [R146+UR8+0x2000], R194 ;  /* 0x002000c292007988 */ /* 0x000fe20008000008 */
[----:B0-----:R-:W-:-:S03]  /*1f950*/  @!P0 IMAD.MOV.U32 R2, RZ, RZ, R38 ;  /* 0x000000ffff028224 */ /* 0x001fc600078e0026 */
[----:B------:R-:W-:Y:S01]  /*1f960*/  STS.U8 [R146+UR8+0x2400], R195 ;  /* 0x002400c392007988 */ /* 0x000fe20008000008 */
[----:B------:R-:W-:-:S03]  /*1f970*/  @!P0 IMAD.MOV.U32 R3, RZ, RZ, R39 ;  /* 0x000000ffff038224 */ /* 0x000fc600078e0027 */
[----:B------:R-:W2:Y:S04]  /*1f980*/  LDL R38, [R1+0xab8] ;  /* 0x000ab80001267983 */ /* 0x000ea80000100800 */
[----:B------:R-:W2:Y:S04]  /*1f990*/  LDL R39, [R1+0xab4] ;  /* 0x000ab40001277983 */ /* 0x000ea80000100800 */
[----:B------:R-:W-:Y:S04]  /*1f9a0*/  STS.U8 [R146+UR8+0x2800], R196 ;  /* 0x002800c492007988 */ /* 0x000fe80008000008 */
[----:B------:R0:W-:Y:S04]  /*1f9b0*/  STS.U8 [R146+UR8+0x2c00], R197 ;  /* 0x002c00c592007988 */ /* 0x0001e80008000008 */
[----:B------:R1:W-:Y:S01]  /*1f9c0*/  STS.U8 [R146+UR8+0x3000], R69 ;  /* 0x0030004592007988 */ /* 0x0003e20008000008 */
[----:B0-----:R-:W-:-:S03]  /*1f9d0*/  PRMT R197, RZ, 0x7610, R197 ;  /* 0x00007610ffc57816 */ /* 0x001fc600000000c5 */
[----:B-1----:R-:W2:Y:S04]  /*1f9e0*/  LDL R69, [R1+0xa78] ;  /* 0x000a780001457983 */ /* 0x002ea80000100800 */
[----:B------:R3:W2:Y:S04]  /*1f9f0*/  @!P0 LDG.E.U8 R197, desc[UR16][R2.64] ;  /* 0x0000001002c58981 */ /* 0x0006a8000c1e1100 */
[----:B------:R0:W-:Y:S01]  /*1fa00*/  STS.U8 [R146+UR8+0x3400], R0 ;  /* 0x0034000092007988 */ /* 0x0001e20008000008 */
[----:B---3--:R-:W-:-:S03]  /*1fa10*/  @!P0 IMAD.MOV.U32 R3, RZ, RZ, R33 ;  /* 0x000000ffff038224 */ /* 0x008fc600078e0021 */
[----:B0-----:R-:W3:Y:S04]  /*1fa20*/  LDL.LU R0, [R1+0x2a0] ;  /* 0x0002a00001007983 */ /* 0x001ee80000300800 */
[----:B------:R-:W3:Y:S01]  /*1fa30*/  LDL R33, [R1+0xa34] ;  /* 0x000a340001217983 */ /* 0x000ee20000100800 */
[----:B------:R-:W-:Y:S02]  /*1fa40*/  PRMT R196, RZ, 0x7610, R196 ;  /* 0x00007610ffc47816 */ /* 0x000fe400000000c4 */
[----:B------:R-:W-:Y:S01]  /*1fa50*/  PRMT R195, RZ, 0x7610, R195 ;  /* 0x00007610ffc37816 */ /* 0x000fe200000000c3 */
[----:B------:R-:W3:Y:S01]  /*1fa60*/  LDL R77, [R1+0x49c] ;  /* 0x00049c00014d7983 */ /* 0x000ee20000100800 */
[----:B----4-:R-:W-:Y:S01]  /*1fa70*/  @!P0 IMAD.MOV.U32 R2, RZ, RZ, R24 ;  /* 0x000000ffff028224 */ /* 0x010fe200078e0018 */
[----:B------:R-:W-:-:S02]  /*1fa80*/  PRMT R194, RZ, 0x7610, R194 ;  /* 0x00007610ffc27816 */ /* 0x000fc400000000c2 */
[----:B------:R-:W4:Y:S04]  /*1fa90*/  LDL R24, [R1+0xa38] ;  /* 0x000a380001187983 */ /* 0x000f280000100800 */
[----:B------:R0:W4:Y:S01]  /*1faa0*/  @!P0 LDG.E.U8 R196, desc[UR16][R2.64] ;  /* 0x0000001002c48981 */ /* 0x000122000c1e1100 */
[----:B------:R-:W-:Y:S02]  /*1fab0*/  PRMT R193, RZ, 0x7610, R193 ;  /* 0x00007610ffc17816 */ /* 0x000fe400000000c1 */
[----:B------:R-:W-:Y:S01]  /*1fac0*/  PRMT R192, RZ, 0x7610, R192 ;  /* 0x00007610ffc07816 */ /* 0x000fe200000000c0 */
[----:B------:R-:W4:Y:S01]  /*1fad0*/  LDL R75, [R1+0x4a0] ;  /* 0x0004a000014b7983 */ /* 0x000f220000100800 */
[----:B0-----:R-:W-:-:S03]  /*1fae0*/  @!P0 IMAD.MOV.U32 R3, RZ, RZ, R45 ;  /* 0x000000ffff038224 */ /* 0x001fc600078e002d */
[----:B------:R-:W4:Y:S01]  /*1faf0*/  LDL R45, [R1+0x5dc] ;  /* 0x0005dc00012d7983 */ /* 0x000f220000100800 */
[----:B------:R-:W-:-:S03]  /*1fb00*/  @!P0 IMAD.MOV.U32 R2, RZ, RZ, R36 ;  /* 0x000000ffff028224 */ /* 0x000fc600078e0024 */
[----:B------:R-:W4:Y:S04]  /*1fb10*/  LDL R36, [R1+0x5e0] ;  /* 0x0005e00001247983 */ /* 0x000f280000100800 */
[----:B------:R2:W4:Y:S01]  /*1fb20*/  @!P0 LDG.E.U8 R195, desc[UR16][R2.64] ;  /* 0x0000001002c38981 */ /* 0x000522000c1e1100 */
[----:B------:R-:W-:Y:S01]  /*1fb30*/  PRMT R191, RZ, 0x7610, R191 ;  /* 0x00007610ffbf7816 */ /* 0x000fe200000000bf */
[----:B--2---:R-:W-:Y:S02]  /*1fb40*/  @!P0 IMAD.MOV.U32 R2, RZ, RZ, R31 ;  /* 0x000000ffff028224 */ /* 0x004fe400078e001f */
[----:B------:R-:W2:Y:S01]  /*1fb50*/  LDL R31, [R1+0x5a0] ;  /* 0x0005a000011f7983 */ /* 0x000ea20000100800 */
[----:B------:R-:W-:-:S03]  /*1fb60*/  @!P0 IMAD.MOV.U32 R3, RZ, RZ, R54 ;  /* 0x000000ffff038224 */ /* 0x000fc600078e0036 */
[----:B------:R-:W2:Y:S04]  /*1fb70*/  LDL R54, [R1+0x59c] ;  /* 0x00059c0001367983 */ /* 0x000ea80000100800 */
[----:B------:R0:W2:Y:S02]  /*1fb80*/  @!P0 LDG.E.U8 R194, desc[UR16][R2.64] ;  /* 0x0000001002c28981 */ /* 0x0000a4000c1e1100 */
[----:B0-----:R-:W-:Y:S02]  /*1fb90*/  @!P0 IMAD.MOV.U32 R2, RZ, RZ, R50 ;  /* 0x000000ffff028224 */ /* 0x001fe400078e0032 */
        /* <DEDUP_REMOVED lines=23> */
[----:B------:R-:W-:-:S03]  /*1fd10*/  @!P0 IMAD.MOV.U32 R2, RZ, RZ, R36 ;  /* 0x000000ffff028224 */ /* 0x000fc600078e0024 */
[----:B------:R-:W4:Y:S04]  /*1fd20*/  LDL R36, [R1+0x460] ;  /* 0x0004600001247983 */ /* 0x000f280000100800 */
[----:B------:R2:W4:Y:S01]  /*1fd30*/  @!P0 LDG.E.U8 R189, desc[UR16][R2.64] ;  /* 0x0000001002bd8981 */ /* 0x000522000c1e1100 */
[----:B------:R-:W-:Y:S02]  /*1fd40*/  PRMT R188, RZ, 0x7610, R188 ;  /* 0x00007610ffbc7816 */ /* 0x000fe400000000bc */
[----:B------:R-:W-:Y:S02]  /*1fd50*/  PRMT R187, RZ, 0x7610, R187 ;  /* 0x00007610ffbb7816 */ /* 0x000fe400000000bb */
[----:B------:R-:W-:Y:S01]  /*1fd60*/  PRMT R186, RZ, 0x7610, R186 ;  /* 0x00007610ffba7816 */ /* 0x000fe200000000ba */
[----:B--2---:R-:W-:-:S02]  /*1fd70*/  @!P0 IMAD.MOV.U32 R2, RZ, RZ, R31 ;  /* 0x000000ffff028224 */ /* 0x004fc400078e001f */
        /* <DEDUP_REMOVED lines=14> */
[----:B---3--:R-:W-:Y:S02]  /*1fe60*/  @!P0 IMAD.MOV.U32 R3, RZ, RZ, R33 ;  /* 0x000000ffff038224 */ /* 0x008fe400078e0021 */
[----:B------:R-:W3:Y:S01]  /*1fe70*/  LDL R33, [R1+0x31c] ;  /* 0x00031c0001217983 */ /* 0x000ee20000100800 */
[----:B----4-:R-:W-:-:S03]  /*1fe80*/  @!P0 IMAD.MOV.U32 R2, RZ, RZ, R24 ;  /* 0x000000ffff028224 */ /* 0x010fc600078e0018 */
[----:B------:R-:W4:Y:S01]  /*1fe90*/  LDL R24, [R1+0x320] ;  /* 0x0003200001187983 */ /* 0x000f220000100800 */
[----:B------:R-:W-:Y:S02]  /*1fea0*/  PRMT R185, RZ, 0x7610, R185 ;  /* 0x00007610ffb97816 */ /* 0x000fe400000000b9 */
[----:B------:R-:W-:-:S04]  /*1feb0*/  PRMT R184, RZ, 0x7610, R184 ;  /* 0x00007610ffb87816 */ /* 0x000fc800000000b8 */
[----:B------:R0:W4:Y:S02]  /*1fec0*/  @!P0 LDG.E.U8 R185, desc[UR16][R2.64] ;  /* 0x0000001002b98981 */ /* 0x000124000c1e1100 */
[----:B0-----:R-:W-:Y:S02]  /*1fed0*/  @!P0 IMAD.MOV.U32 R2, RZ, RZ, R75 ;  /* 0x000000ffff028224 */ /* 0x001fe400078e004b */
[----:B------:R-:W-:-:S05]  /*1fee0*/  @!P0 IMAD.MOV.U32 R3, RZ, RZ, R77 ;  /* 0x000000ffff038224 */ /* 0x000fca00078e004d */
[----:B------:R0:W4:Y:S02]  /*1fef0*/  @!P0 LDG.E.U8 R184, desc[UR16][R2.64] ;  /* 0x0000001002b88981 */ /* 0x000124000c1e1100 */
[----:B0-----:R-:W-:Y:S02]  /*1ff00*/  @!P0 IMAD.MOV.U32 R3, RZ, RZ, R45 ;  /* 0x000000ffff038224 */ /* 0x001fe400078e002d */
[----:B------:R-:W-:Y:S01]  /*1ff10*/  @!P0 IMAD.MOV.U32 R2, RZ, RZ, R36 ;  /* 0x000000ffff028224 */ /* 0x000fe200078e0024 */
[----:B------:R-:W4:Y:S04]  /*1ff20*/  LDL R45, [R1+0x2dc] ;  /* 0x0002dc00012d7983 */ /* 0x000f280000100800 */
[----:B------:R-:W4:Y:S01]  /*1ff30*/  LDL R36, [R1+0x2e0] ;  /* 0x0002e00001247983 */ /* 0x000f220000100800 */
[----:B------:R-:W-:-:S06]  /*1ff40*/  PRMT R183, RZ, 0x7610, R183 ;  /* 0x00007610ffb77816 */ /* 0x000fcc00000000b7 */
[----:B------:R0:W4:Y:S01]  /*1ff50*/  @!P0 LDG.E.U8 R183, desc[UR16][R2.64] ;  /* 0x0000001002b78981 */ /* 0x000122000c1e1100 */
[----:B------:R-:W-:-:S03]  /*1ff60*/  PRMT R182, RZ, 0x7610, R182 ;  /* 0x00007610ffb67816 */ /* 0x000fc600000000b6 */
[----:B------:R-:W-:Y:S01]  /*1ff70*/  STS.U8 [R146+UR8+0x3800], R165 ;  /* 0x003800a592007988 */ /* 0x000fe20008000008 */
[----:B------:R-:W-:-:S03]  /*1ff80*/  PRMT R181, RZ, 0x7610, R181 ;  /* 0x00007610ffb57816 */ /* 0x000fc600000000b5 */
[----:B------:R-:W-:Y:S01]  /*1ff90*/  STS.U8 [R146+UR8+0x3c00], R167 ;  /* 0x003c00a792007988 */ /* 0x000fe20008000008 */
[----:B0-----:R-:W-:Y:S02]  /*1ffa0*/  @!P0 IMAD.MOV.U32 R3, RZ, RZ, R72 ;  /* 0x000000ffff038224 */ /* 0x001fe400078e0048 */
[----:B--2---:R-:W-:Y:S02]  /*1ffb0*/  @!P0 IMAD.MOV.U32 R2, RZ, RZ, R31 ;  /* 0x000000ffff028224 */ /* 0x004fe400078e001f */
[----:B------:R-:W2:Y:S04]  /*1ffc0*/  LDL R31, [R1+0x29c] ;  /* 0x00029c00011f7983 */ /* 0x000ea80000100800 */
[----:B------:R-:W-:Y:S04]  /*1ffd0*/  STS.U8 [R146+UR8+0x4000], R164 ;  /* 0x004000a492007988 */ /* 0x000fe80008000008 */
[----:B------:R-:W-:Y:S04]  /*1ffe0*/  STS.U8 [R146+UR8+0x4400], R166 ;  /* 0x004400a692007988 */ /* 0x000fe80008000008 */
[----:B------:R-:W-:Y:S04]  /*1fff0*/  STS.U8 [R146+UR8+0x4800], R169 ;  /* 0x004800a992007988 */ /* 0x000fe80008000008 */
[----:B------:R0:W2:Y:S04]  /*20000*/  @!P0 LDG.E.U8 R182, desc[UR16][R2.64] ;  /* 0x0000001002b68981 */ /* 0x0000a8000c1e1100 */
[----:B------:R-:W-:Y:S04]  /*20010*/  STS.U8 [R146+UR8+0x4c00], R171 ;  /* 0x004c00ab92007988 */ /* 0x000fe80008000008 */
[----:B------:R-:W-:Y:S01]  /*20020*/  STS.U8 [R146+UR8+0x5000], R168 ;  /* 0x005000a892007988 */ /* 0x000fe20008000008 */
[----:B0-----:R-:W-:-:S02]  /*20030*/  @!P0 IMAD.MOV.U32 R2, RZ, RZ, R54 ;  /* 0x000000ffff028224 */ /* 0x001fc400078e0036 */
[----:B------:R-:W-:Y:S01]  /*20040*/  @!P0 IMAD.MOV.U32 R3, RZ, RZ, R69 ;  /* 0x000000ffff038224 */ /* 0x000fe200078e0045 */
[----:B------:R-:W-:Y:S01]  /*20050*/  STS.U8 [R146+UR8+0x5400], R170 ;  /* 0x005400aa92007988 */ /* 0x000fe20008000008 */
[----:B------:R-:W-:-:S03]  /*20060*/  PRMT R180, RZ, 0x7610, R180 ;  /* 0x00007610ffb47816 */ /* 0x000fc600000000b4 */
        /* <DEDUP_REMOVED lines=8> */
[----:B------:R-:W-:Y:S04]  /*200f0*/  STS.U8 [R146+UR8+0x6c00], R177 ;  /* 0x006c00b192007988 */ /* 0x000fe80008000008 */
[----:B------:R-:W-:Y:S04]  /*20100*/  STS.U8 [R146+UR8+0x7000], R178 ;  /* 0x007000b292007988 */ /* 0x000fe80008000008 */
[----:B------:R0:W-:Y:S04]  /*20110*/  STS.U8 [R146+UR8+0x7400], R179 ;  /* 0x007400b392007988 */ /* 0x0001e80008000008 */
[----:B------:R1:W2:Y:S04]  /*20120*/  @!P0 LDG.E.U8 R180, desc[UR16][R2.64] ;  /* 0x0000001002b48981 */ /* 0x0002a8000c1e1100 */
[----:B------:R-:W2:Y:S01]  /*20130*/  LDL.LU R50, [R1+0x25c] ;  /* 0x00025c0001327983 */ /* 0x000ea20000300800 */
[----:B0-----:R-:W-:Y:S01]  /*20140*/  PRMT R179, RZ, 0x7610, R179 ;  /* 0x00007610ffb37816 */ /* 0x001fe200000000b3 */
[----:B-1----:R-:W-:-:S02]  /*20150*/  @!P0 IMAD.MOV.U32 R2, RZ, RZ, R38 ;  /* 0x000000ffff028224 */ /* 0x002fc400078e0026 */
[----:B------:R-:W-:Y:S02]  /*20160*/  @!P0 IMAD.MOV.U32 R3, RZ, RZ, R39 ;  /* 0x000000ffff038224 */ /* 0x000fe400078e0027 */
[----:B------:R-:W2:Y:S04]  /*20170*/  LDL.LU R39, [R1+0x260] ;  /* 0x0002600001277983 */ /* 0x000ea80000300800 */
[----:B------:R3:W2:Y:S04]  /*20180*/  @!P0 LDG.E.U8 R179, desc[UR16][R2.64] ;  /* 0x0000001002b38981 */ /* 0x0006a8000c1e1100 */
[----:B------:R-:W2:Y:S01]  /*20190*/  LDL R38, [R1+0x9e8] ;  /* 0x0009e80001267983 */ /* 0x000ea20000100800 */
[----:B---3--:R-:W-:-:S02]  /*201a0*/  @!P0 IMAD.MOV.U32 R3, RZ, RZ, R33 ;  /* 0x000000ffff038224 */ /* 0x008fc400078e0021 */
[----:B----4-:R-:W-:Y:S01]  /*201b0*/  @!P0 IMAD.MOV.U32 R2, RZ, RZ, R24 ;  /* 0x000000ffff028224 */ /* 0x010fe200078e0018 */
[----:B------:R-:W3:Y:S04]  /*201c0*/  LDL.LU R33, [R1+0x220] ;  /* 0x0002200001217983 */ /* 0x000ee80000300800 */
[----:B------:R-:W4:Y:S01]  /*201d0*/  LDL.LU R24, [R1+0x21c] ;  /* 0x00021c0001187983 */ /* 0x000f220000300800 */
[----:B------:R-:W-:-:S03]  /*201e0*/  PRMT R178, RZ, 0x7610, R178 ;  /* 0x00007610ffb27816 */ /* 0x000fc600000000b2 */
[----:B------:R-:W4:Y:S04]  /*201f0*/  LDL R54, [R1+0xdac] ;  /* 0x000dac0001367983 */ /* 0x000f280000100800 */
[----:B------:R0:W4:Y:S01]  /*20200*/  @!P0 LDG.E.U8 R178, desc[UR16][R2.64] ;  /* 0x0000001002b28981 */ /* 0x000122000c1e1100 */
[----:B------:R-:W-:Y:S01]  /*20210*/  PRMT R177, RZ, 0x7610, R177 ;  /* 0x00007610ffb17816 */ /* 0x000fe200000000b1 */
[----:B0-----:R-:W-:Y:S02]  /*20220*/  @!P0 IMAD.MOV.U32 R3, RZ, RZ, R45 ;  /* 0x000000ffff038224 */ /* 0x001fe400078e002d */
[----:B------:R-:W4:Y:S01]  /*20230*/  LDL R45, [R1+0xdb0] ;  /* 0x000db000012d7983 */ /* 0x000f220000100800 */
[----:B------:R-:W-:-:S03]  /*20240*/  @!P0 IMAD.MOV.U32 R2, RZ, RZ, R36 ;  /* 0x000000ffff028224 */ /* 0x000fc600078e0024 */
[----:B------:R-:W4:Y:S04]  /*20250*/  LDL.LU R36, [R1+0xde8] ;  /* 0x000de80001247983 */ /* 0x000f280000300800 */
[----:B------:R-:W4:Y:S04]  /*20260*/  LDL R83, [R1+0xd6c] ;  /* 0x000d6c0001537983 */ /* 0x000f280000100800 */
[----:B------:R-:W4:Y:S04]  /*20270*/  LDL R80, [R1+0xd70] ;  /* 0x000d700001507983 */ /* 0x000f280000100800 */
[----:B------:R2:W4:Y:S01]  /*20280*/  @!P0 LDG.E.U8 R177, desc[UR16][R2.64] ;  /* 0x0000001002b18981 */ /* 0x000522000c1e1100 */
[----:B------:R-:W-:-:S03]  /*20290*/  PRMT R176, RZ, 0x7610, R176 ;  /* 0x00007610ffb07816 */ /* 0x000fc600000000b0 */
[----:B------:R-:W4:Y:S01]  /*202a0*/  LDL R72, [R1+0xd2c] ;  /* 0x000d2c0001487983 */ /* 0x000f220000100800 */
[----:B------:R-:W-:-:S03]  /*202b0*/  PRMT R175, RZ, 0x7610, R175 ;  /* 0x00007610ffaf7816 */ /* 0x000fc600000000af */
[----:B------:R-:W4:Y:S04]  /*202c0*/  LDL R78, [R1+0xcec] ;  /* 0x000cec00014e7983 */ /* 0x000f280000100800 */
[----:B------:R-:W4:Y:S01]  /*202d0*/  LDL R77, [R1+0xcf0] ;  /* 0x000cf000014d7983 */ /* 0x000f220000100800 */
[----:B------:R-:W-:-:S03]  /*202e0*/  PRMT R174, RZ, 0x7610, R174 ;  /* 0x00007610ffae7816 */ /* 0x000fc600000000ae */
[----:B------:R-:W4:Y:S04]  /*202f0*/  LDL R75, [R1+0xcac] ;  /* 0x000cac00014b7983 */ /* 0x000f280000100800 */
[----:B------:R-:W4:Y:S01]  /*20300*/  LDL R69, [R1+0xcb0] ;  /* 0x000cb00001457983 */ /* 0x000f220000100800 */
[----:B--2---:R-:W-:-:S03]  /*20310*/  @!P0 IMAD.MOV.U32 R3, RZ, RZ, R31 ;  /* 0x000000ffff038224 */ /* 0x004fc600078e001f */
[----:B------:R-:W2:Y:S01]  /*20320*/  LDL R31, [R1+0xd30] ;  /* 0x000d3000011f7983 */ /* 0x000ea20000100800 */
[----:B------:R-:W-:-:S05]  /*20330*/  @!P0 IMAD.MOV.U32 R2, RZ, RZ, R0 ;  /* 0x000000ffff028224 */ /* 0x000fca00078e0000 */
[----:B------:R0:W2:Y:S04]  /*20340*/  @!P0 LDG.E.U8 R176, desc[UR16][R2.64] ;  /* 0x0000001002b08981 */ /* 0x0000a8000c1e1100 */
[----:B------:R1:W-:Y:S04]  /*20350*/  STL [R1+0xe30], R0 ;  /* 0x000e300001007387 */ /* 0x0003e80000100800 */
[----:B-1----:R-:W2:Y:S01]  /*20360*/  LDL R0, [R1+0xc70] ;  /* 0x000c700001007983 */ /* 0x002ea20000100800 */
[----:B0-----:R-:W-:Y:S02]  /*20370*/  @!P0 IMAD.MOV.U32 R3, RZ, RZ, R50 ;  /* 0x000000ffff038224 */ /* 0x001fe400078e0032 */
[----:B------:R-:W-:-:S05]  /*20380*/  @!P0 IMAD.MOV.U32 R2, RZ, RZ, R39 ;  /* 0x000000ffff028224 */ /* 0x000fca00078e0027 */
[----:B------:R3:W2:Y:S02]  /*20390*/  @!P0 LDG.E.U8 R175, desc[UR16][R2.64] ;  /* 0x0000001002af8981 */ /* 0x0006a4000c1e1100 */
[----:B---3--:R-:W-:Y:S02]  /*203a0*/  @!P0 IMAD.MOV.U32 R2, RZ, RZ, R33 ;  /* 0x000000ffff028224 */ /* 0x008fe400078e0021 */
[----:B----4-:R-:W-:-:S05]  /*203b0*/  @!P0 IMAD.MOV.U32 R3, RZ, RZ, R24 ;  /* 0x000000ffff038224 */ /* 0x010fca00078e0018 */
[----:B------:R0:W3:Y:S02]  /*203c0*/  @!P0 LDG.E.U8 R174, desc[UR16][R2.64] ;  /* 0x0000001002ae8981 */ /* 0x0000e4000c1e1100 */
[----:B0-----:R-:W-:Y:S02]  /*203d0*/  @!P0 IMAD.MOV.U32 R3, RZ, RZ, R38 ;  /* 0x000000ffff038224 */ /* 0x001fe400078e0026 */
[----:B------:R-:W4:Y:S01]  /*203e0*/  LDL R38, [R1+0xc6c] ;  /* 0x000c6c0001267983 */ /* 0x000f220000100800 */
[----:B------:R-:W-:Y:S02]  /*203f0*/  PRMT R173, RZ, 0x7610, R173 ;  /* 0x00007610ffad7816 */ /* 0x000fe400000000ad */
[----:B------:R-:W-:Y:S02]  /*20400*/  PRMT R172, RZ, 0x7610, R172 ;  /* 0x00007610ffac7816 */ /* 0x000fe400000000ac */
[----:B------:R-:W-:Y:S01]  /*20410*/  PRMT R171, RZ, 0x7610, R171 ;  /* 0x00007610ffab7816 */ /* 0x000fe200000000ab */
[----:B------:R-:W-:-:S05]  /*20420*/  @!P0 IMAD.MOV.U32 R2, RZ, RZ, R36 ;  /* 0x000000ffff028224 */ /* 0x000fca00078e0024 */
[----:B------:R0:W3:Y:S02]  /*20430*/  @!P0 LDG.E.U8 R173, desc[UR16][R2.64] ;  /* 0x0000001002ad8981 */ /* 0x0000e4000c1e1100 */
[----:B0-----:R-:W-:Y:S02]  /*20440*/  @!P0 IMAD.MOV.U32 R2, RZ, RZ, R45 ;  /* 0x000000ffff028224 */ /* 0x001fe400078e002d */
[----:B------:R-:W-:Y:S01]  /*20450*/  @!P0 IMAD.MOV.U32 R3, RZ, RZ, R54 ;  /* 0x000000ffff038224 */ /* 0x000fe200078e0036 */
[----:B------:R-:W3:Y:S04]  /*20460*/  LDL R45, [R1+0xc30] ;  /* 0x000c3000012d7983 */ /* 0x000ee80000100800 */
[----:B------:R-:W3:Y:S04]  /*20470*/  LDL R54, [R1+0xc2c] ;  /* 0x000c2c0001367983 */ /* 0x000ee80000100800 */
[----:B------:R0:W3:Y:S02]  /*20480*/  @!P0 LDG.E.U8 R172, desc[UR16][R2.64] ;  /* 0x0000001002ac8981 */ /* 0x0000e4000c1e1100 */
[----:B0-----:R-:W-:-:S02]  /*20490*/  @!P0 IMAD.MOV.U32 R2, RZ, RZ, R80 ;  /* 0x000000ffff028224 */ /* 0x001fc400078e0050 */
[----:B------:R-:W-:Y:S01]  /*204a0*/  @!P0 IMAD.MOV.U32 R3, RZ, RZ, R83 ;  /* 0x000000ffff038224 */ /* 0x000fe200078e0053 */
[----:B------:R-:W3:Y:S04]  /*204b0*/  LDL R80, [R1+0xbf0] ;  /* 0x000bf00001507983 */ /* 0x000ee80000100800 */
[----:B------:R-:W3:Y:S04]  /*204c0*/  LDL R83, [R1+0xbec] ;  /* 0x000bec0001537983 */ /* 0x000ee80000100800 */
[----:B------:R2:W3:Y:S02]  /*204d0*/  @!P0 LDG.E.U8 R171, desc[UR16][R2.64] ;  /* 0x0000001002ab8981 */ /* 0x0004e4000c1e1100 */
[----:B--2---:R-:W-:-:S02]  /*204e0*/  @!P0 IMAD.MOV.U32 R2, RZ, RZ, R31 ;  /* 0x000000ffff028224 */ /* 0x004fc400078e001f */
[----:B------:R-:W2:Y:S01]  /*204f0*/  LDL R31, [R1+0xbb0] ;  /* 0x000bb000011f7983 */ /* 0x000ea20000100800 */
[----:B------:R-:W-:Y:S01]  /*20500*/  PRMT R170, RZ, 0x7610, R170 ;  /* 0x00007610ffaa7816 */ /* 0x000fe200000000aa */
[----:B------:R-:W-:Y:S01]  /*20510*/  @!P0 IMAD.MOV.U32 R3, RZ, RZ, R72 ;  /* 0x000000ffff038224 */ /* 0x000fe200078e0048 */
[----:B------:R-:W-:Y:S01]  /*20520*/  PRMT R169, RZ, 0x7610, R169 ;  /* 0x00007610ffa97816 */ /* 0x000fe200000000a9 */
[----:B------:R-:W2:Y:S04]  /*20530*/  LDL R72, [R1+0xbac] ;  /* 0x000bac0001487983 */ /* 0x000ea80000100800 */
[----:B------:R0:W2:Y:S01]  /*20540*/  @!P0 LDG.E.U8 R170, desc[UR16][R2.64] ;  /* 0x0000001002aa8981 */ /* 0x0000a2000c1e1100 */
[----:B------:R-:W-:Y:S01]  /*20550*/  PRMT R168, RZ, 0x7610, R168 ;  /* 0x00007610ffa87816 */ /* 0x000fe200000000a8 */
[----:B0-----:R-:W-:-:S02]  /*20560*/  @!P0 IMAD.MOV.U32 R2, RZ, RZ, R77 ;  /* 0x000000ffff028224 */ /* 0x001fc400078e004d */
[----:B------:R-:W-:Y:S01]  /*20570*/  @!P0 IMAD.MOV.U32 R3, RZ, RZ, R78 ;  /* 0x000000ffff038224 */ /* 0x000fe200078e004e */
[----:B------:R-:W2:Y:S04]  /*20580*/  LDL R77, [R1+0xaec] ;  /* 0x000aec00014d7983 */ /* 0x000ea80000100800 */
[----:B------:R0:W2:Y:S04]  /*20590*/  @!P0 LDG.E.U8 R169, desc[UR16][R2.64] ;  /* 0x0000001002a98981 */ /* 0x0000a8000c1e1100 */
[----:B------:R-:W2:Y:S01]  /*205a0*/  LDL R78, [R1+0xb70] ;  /* 0x000b7000014e7983 */ /* 0x000ea20000100800 */
[----:B0-----:R-:W-:-:S02]  /*205b0*/  @!P0 IMAD.MOV.U32 R2, RZ, RZ, R69 ;  /* 0x000000ffff028224 */ /* 0x001fc400078e0045 */
[----:B------:R-:W-:Y:S01]  /*205c0*/  @!P0 IMAD.MOV.U32 R3, RZ, RZ, R75 ;  /* 0x000000ffff038224 */ /* 0x000fe200078e004b */
[----:B------:R-:W2:Y:S04]  /*205d0*/  LDL R69, [R1+0xb2c] ;  /* 0x000b2c0001457983 */ /* 0x000ea80000100800 */
[----:B------:R0:W2:Y:S04]  /*205e0*/  @!P0 LDG.E.U8 R168, desc[UR16][R2.64] ;  /* 0x0000001002a88981 */ /* 0x0000a8000c1e1100 */
[----:B------:R-:W2:Y:S01]  /*205f0*/  LDL R75, [R1+0xaf0] ;  /* 0x000af000014b7983 */ /* 0x000ea20000100800 */
[----:B0-----:R-:W-:-:S03]  /*20600*/  @!P0 IMAD.MOV.U32 R2, RZ, RZ, R0 ;  /* 0x000000ffff028224 */ /* 0x001fc600078e0000 */
[----:B------:R-:W2:Y:S01]  /*20610*/  LDL R0, [R1+0xb30] ;  /* 0x000b300001007983 */ /* 0x000ea20000100800 */
[----:B----4-:R-:W-:-:S03]  /*20620*/  @!P0 IMAD.MOV.U32 R3, RZ, RZ, R38 ;  /* 0x000000ffff038224 */ /* 0x010fc600078e0026 */
[----:B------:R-:W4:Y:S01]  /*20630*/  LDL.LU R38, [R1+0xb6c] ;  /* 0x000b6c0001267983 */ /* 0x000f220000300800 */
[----:B------:R-:W-:Y:S02]  /*20640*/  PRMT R167, RZ, 0x7610, R167 ;  /* 0x00007610ffa77816 */ /* 0x000fe400000000a7 */
[----:B------:R-:W-:Y:S01]  /*20650*/  PRMT R166, RZ, 0x7610, R166 ;  /* 0x00007610ffa67816 */ /* 0x000fe200000000a6 */
[----:B------:R-:W4:Y:S04]  /*20660*/  LDL R84, [R1+0xa6c] ;  /* 0x000a6c0001547983 */ /* 0x000f280000100800 */
[----:B------:R3:W4:Y:S01]  /*20670*/  @!P0 LDG.E.U8 R167, desc[UR16][R2.64] ;  /* 0x0000001002a78981 */ /* 0x000722000c1e1100 */
[----:B------:R-:W-:Y:S01]  /*20680*/  PRMT R165, RZ, 0x7610, R165 ;  /* 0x00007610ffa57816 */ /* 0x000fe200000000a5 */
[----:B------:R-:W0:Y:S02]  /*20690*/  S2R R150, SR_TID.X ;  /* 0x0000000000967919 */ /* 0x000e240000002100 */
[----:B------:R-:W-:Y:S01]  /*206a0*/  STS.U8 [R146+UR8+0x7800], R18 ;  /* 0x0078001292007988 */ /* 0x000fe20008000008 */
[----:B------:R-:W-:-:S03]  /*206b0*/  PRMT R164, RZ, 0x7610, R164 ;  /* 0x00007610ffa47816 */ /* 0x000fc600000000a4 */
[----:B------:R-:W4:Y:S04]  /*206c0*/  LDL R86, [R1+0x4d4] ;  /* 0x0004d40001567983 */ /* 0x000f280000100800 */
[----:B------:R-:W4:Y:S01]  /*206d0*/  LDL R85, [R1+0x4d8] ;  /* 0x0004d80001557983 */ /* 0x000f220000100800 */
[----:B---3--:R-:W-:-:S03]  /*206e0*/  @!P0 IMAD.MOV.U32 R2, RZ, RZ, R45 ;  /* 0x000000ffff028224 */ /* 0x008fc600078e002d */
[----:B------:R-:W3:Y:S01]  /*206f0*/  LDL R45, [R1+0xab0] ;  /* 0x000ab000012d7983 */ /* 0x000ee20000100800 */
[----:B------:R-:W-:-:S03]  /*20700*/  @!P0 IMAD.MOV.U32 R3, RZ, RZ, R54 ;  /* 0x000000ffff038224 */ /* 0x000fc600078e0036 */
[----:B------:R-:W3:Y:S04]  /*20710*/  LDL R54, [R1+0xaac] ;  /* 0x000aac0001367983 */ /* 0x000ee80000100800 */
[----:B------:R1:W3:Y:S02]  /*20720*/  @!P0 LDG.E.U8 R166, desc[UR16][R2.64] ;  /* 0x0000001002a68981 */ /* 0x0002e4000c1e1100 */
[----:B-1----:R-:W-:Y:S01]  /*20730*/  @!P0 IMAD.MOV.U32 R2, RZ, RZ, R80 ;  /* 0x000000ffff028224 */ /* 0x002fe200078e0050 */
[----:B0-----:R-:W-:Y:S01]  /*20740*/  LOP3.LUT R150, R150, 0x7f, RZ, 0xc0, !PT ;  /* 0x0000007f96967812 */ /* 0x001fe200078ec0ff */
[----:B------:R-:W-:Y:S01]  /*20750*/  STS.U8 [R146+UR8+0x7c00], R21 ;  /* 0x007c001592007988 */ /* 0x000fe20008000008 */
[----:B------:R-:W-:-:S03]  /*20760*/  @!P0 IMAD.MOV.U32 R3, RZ, RZ, R83 ;  /* 0x000000ffff038224 */ /* 0x000fc600078e0053 */
[----:B------:R-:W3:Y:S04]  /*20770*/  LDL R83, [R1+0xa70] ;  /* 0x000a700001537983 */ /* 0x000ee80000100800 */
[----:B------:R2:W3:Y:S04]  /*20780*/  @!P0 LDG.E.U8 R165, desc[UR16][R2.64] ;  /* 0x0000001002a58981 */ /* 0x0004e8000c1e1100 */
[----:B------:R-:W3:Y:S01]  /*20790*/  LDL R80, [R1+0x5d4] ;  /* 0x0005d40001507983 */ /* 0x000ee20000100800 */
[----:B--2---:R-:W-:-:S03]  /*207a0*/  @!P0 IMAD.MOV.U32 R2, RZ, RZ, R31 ;  /* 0x000000ffff028224 */ /* 0x004fc600078e001f */
[----:B------:R-:W2:Y:S01]  /*207b0*/  LDL R31, [R1+0xa30] ;  /* 0x000a3000011f7983 */ /* 0x000ea20000100800 */
[----:B------:R-:W-:-:S05]  /*207c0*/  LOP3.LUT R52, R150, 0x10, RZ, 0x3c, !PT ;  /* 0x0000001096347812 */ /* 0x000fca00078e3cff */
[----:B------:R-:W-:Y:S04]  /*207d0*/  STS.U8 [R52+UR8+0x80], R20 ;  /* 0x0000801434007988 */ /* 0x000fe80008000008 */
[----:B------:R-:W-:Y:S04]  /*207e0*/  STS.U8 [R52+UR8+0x480], R23 ;  /* 0x0004801734007988 */ /* 0x000fe80008000008 */
[----:B------:R-:W-:Y:S04]  /*207f0*/  STS.U8 [R52+UR8+0x880], R153 ;  /* 0x0008809934007988 */ /* 0x000fe80008000008 */
[----:B------:R-:W-:Y:S04]  /*20800*/  STS.U8 [R52+UR8+0xc80], R155 ;  /* 0x000c809b34007988 */ /* 0x000fe80008000008 */
[----:B------:R-:W-:Y:S04]  /*20810*/  STS.U8 [R52+UR8+0x1080], R152 ;  /* 0x0010809834007988 */ /* 0x000fe80008000008 */
[----:B------:R-:W-:Y:S01]  /*20820*/  STS.U8 [R52+UR8+0x1480], R154 ;  /* 0x0014809a34007988 */ /* 0x000fe20008000008 */
[----:B------:R-:W-:-:S03]  /*20830*/  @!P0 IMAD.MOV.U32 R3, RZ, RZ, R72 ;  /* 0x000000ffff038224 */ /* 0x000fc600078e0048 */
[----:B------:R-:W-:Y:S04]  /*20840*/  STS.U8 [R52+UR8+0x1880], R156 ;  /* 0x0018809c34007988 */ /* 0x000fe80008000008 */
[----:B------:R-:W-:Y:S04]  /*20850*/  STS.U8 [R52+UR8+0x1c80], R157 ;  /* 0x001c809d34007988 */ /* 0x000fe80008000008 */
[----:B------:R-:W-:Y:S04]  /*20860*/  STS.U8 [R52+UR8+0x2080], R158 ;  /* 0x0020809e34007988 */ /* 0x000fe80008000008 */
[----:B------:R-:W-:Y:S04]  /*20870*/  STS.U8 [R52+UR8+0x2480], R159 ;  /* 0x0024809f34007988 */ /* 0x000fe80008000008 */
[----:B------:R-:W-:Y:S04]  /*20880*/  STS.U8 [R52+UR8+0x2880], R160 ;  /* 0x002880a034007988 */ /* 0x000fe80008000008 */
[----:B------:R-:W2:Y:S04]  /*20890*/  LDL R72, [R1+0xa2c] ;  /* 0x000a2c0001487983 */ /* 0x000ea80000100800 */
[----:B------:R-:W-:Y:S04]  /*208a0*/  STS.U8 [R52+UR8+0x2c80], R161 ;  /* 0x002c80a134007988 */ /* 0x000fe80008000008 */
[----:B------:R-:W-:Y:S04]  /*208b0*/  STS.U8 [R52+UR8+0x3080], R162 ;  /* 0x003080a234007988 */ /* 0x000fe80008000008 */
[----:B------:R0:W-:Y:S04]  /*208c0*/  STS.U8 [R52+UR8+0x3480], R163 ;  /* 0x003480a334007988 */ /* 0x0001e80008000008 */
[----:B------:R1:W2:Y:S01]  /*208d0*/  @!P0 LDG.E.U8 R164, desc[UR16][R2.64] ;  /* 0x0000001002a48981 */ /* 0x0002a2000c1e1100 */
[----:B0-----:R-:W-:Y:S01]  /*208e0*/  PRMT R163, RZ, 0x7610, R163 ;  /* 0x00007610ffa37816 */ /* 0x001fe200000000a3 */
[----:B-1----:R-:W-:-:S02]  /*208f0*/  @!P0 IMAD.MOV.U32 R2, RZ, RZ, R78 ;  /* 0x000000ffff028224 */ /* 0x002fc400078e004e */
[----:B------:R-:W2:Y:S01]  /*20900*/  LDL R78, [R1+0x5d8] ;  /* 0x0005d800014e7983 */ /* 0x000ea20000100800 */
[----:B----4-:R-:W-:-:S05]  /*20910*/  @!P0 IMAD.MOV.U32 R3, RZ, RZ, R38 ;  /* 0x000000ffff038224 */ /* 0x010fca00078e0026 */
[----:B------:R0:W4:Y:S02]  /*20920*/  @!P0 LDG.E.U8 R163, desc[UR16][R2.64] ;  /* 0x0000001002a38981 */ /* 0x000124000c1e1100 */
[----:B0-----:R-:W-:Y:S02]  /*20930*/  @!P0 IMAD.MOV.U32 R3, RZ, RZ, R69 ;  /* 0x000000ffff038224 */ /* 0x001fe400078e0045 */
[----:B------:R-:W-:Y:S01]  /*20940*/  @!P0 IMAD.MOV.U32 R2, RZ, RZ, R0 ;  /* 0x000000ffff028224 */ /* 0x000fe200078e0000 */
[----:B------:R-:W4:Y:S04]  /*20950*/  LDL R69, [R1+0x594] ;  /* 0x0005940001457983 */ /* 0x000f280000100800 */
[----:B------:R-:W4:Y:S01]  /*20960*/  LDL R0, [R1+0x598] ;  /* 0x0005980001007983 */ /* 0x000f220000100800 */
[----:B------:R-:W-:-:S02]  /*20970*/  PRMT R162, RZ, 0x7610, R162 ;  /* 0x00007610ffa27816 */ /* 0x000fc400000000a2 */
[----:B------:R-:W-:-:S04]  /*20980*/  PRMT R161, RZ, 0x7610, R161 ;  /* 0x00007610ffa17816 */ /* 0x000fc800000000a1 */
[----:B------:R0:W4:Y:S01]  /*20990*/  @!P0 LDG.E.U8 R162, desc[UR16][R2.64] ;  /* 0x0000001002a28981 */ /* 0x000122000c1e1100 */
[----:B------:R-:W-:Y:S01]  /*209a0*/  PRMT R160, RZ, 0x7610, R160 ;  /* 0x00007610ffa07816 */ /* 0x000fe200000000a0 */
[----:B0-----:R-:W-:Y:S02]  /*209b0*/  @!P0 IMAD.MOV.U32 R2, RZ, RZ, R75 ;  /* 0x000000ffff028224 */ /* 0x001fe400078e004b */
[----:B------:R-:W-:Y:S01]  /*209c0*/  @!P0 IMAD.MOV.U32 R3, RZ, RZ, R77 ;  /* 0x000000ffff038224 */ /* 0x000fe200078e004d */
[----:B------:R-:W4:Y:S04]  /*209d0*/  LDL R75, [R1+0x558] ;  /* 0x00055800014b7983 */ /* 0x000f280000100800 */
[----:B------:R-:W4:Y:S04]  /*209e0*/  LDL R77, [R1+0x554] ;  /* 0x00055400014d7983 */ /* 0x000f280000100800 */
[----:B------:R3:W4:Y:S01]  /*209f0*/  @!P0 LDG.E.U8 R161, desc[UR16][R2.64] ;  /* 0x0000001002a18981 */ /* 0x000722000c1e1100 */
[----:B------:R-:W-:Y:S01]  /*20a00*/  PRMT R159, RZ, 0x7610, R159 ;  /* 0x00007610ff9f7816 */ /* 0x000fe2000000009f */
[----:B---3--:R-:W-:-:S02]  /*20a10*/  @!P0 IMAD.MOV.U32 R2, RZ, RZ, R45 ;  /* 0x000000ffff028224 */ /* 0x008fc400078e002d */
[----:B------:R-:W-:Y:S01]  /*20a20*/  @!P0 IMAD.MOV.U32 R3, RZ, RZ, R54 ;  /* 0x000000ffff038224 */ /* 0x000fe200078e0036 */
[----:B------:R-:W3:Y:S04]  /*20a30*/  LDL R45, [R1+0x518] ;  /* 0x00051800012d7983 */ /* 0x000ee80000100800 */
[----:B------:R-:W3:Y:S04]  /*20a40*/  LDL R54, [R1+0x514] ;  /* 0x0005140001367983 */ /* 0x000ee80000100800 */
[----:B------:R0:W3:Y:S02]  /*20a50*/  @!P0 LDG.E.U8 R160, desc[UR16][R2.64] ;  /* 0x0000001002a08981 */ /* 0x0000e4000c1e1100 */
[----:B0-----:R-:W-:-:S02]  /*20a60*/  @!P0 IMAD.MOV.U32 R2, RZ, RZ, R83 ;  /* 0x000000ffff028224 */ /* 0x001fc400078e0053 */
[----:B------:R-:W-:Y:S01]  /*20a70*/  @!P0 IMAD.MOV.U32 R3, RZ, RZ, R84 ;  /* 0x000000ffff038224 */ /* 0x000fe200078e0054 */
[----:B------:R-:W-:Y:S01]  /*20a80*/  PRMT R158, RZ, 0x7610, R158 ;  /* 0x00007610ff9e7816 */ /* 0x000fe2000000009e */
[----:B------:R-:W3:Y:S04]  /*20a90*/  LDL R84, [R1+0x454] ;  /* 0x0004540001547983 */ /* 0x000ee80000100800 */
[----:B------:R2:W3:Y:S01]  /*20aa0*/  @!P0 LDG.E.U8 R159, desc[UR16][R2.64] ;  /* 0x00000010029f8981 */ /* 0x0004e2000c1e1100 */
[----:B------:R-:W-:-:S03]  /*20ab0*/  PRMT R157, RZ, 0x7610, R157 ;  /* 0x00007610ff9d7816 */ /* 0x000fc6000000009d */
[----:B------:R-:W3:Y:S01]  /*20ac0*/  LDL R83, [R1+0x458] ;  /* 0x0004580001537983 */ /* 0x000ee20000100800 */
[----:B--2---:R-:W-:-:S03]  /*20ad0*/  @!P0 IMAD.MOV.U32 R2, RZ, RZ, R31 ;  /* 0x000000ffff028224 */ /* 0x004fc600078e001f */
[----:B------:R-:W2:Y:S01]  /*20ae0*/  LDL R31, [R1+0x498] ;  /* 0x00049800011f7983 */ /* 0x000ea20000100800 */
[----:B------:R-:W-:-:S03]  /*20af0*/  @!P0 IMAD.MOV.U32 R3, RZ, RZ, R72 ;  /* 0x000000ffff038224 */ /* 0x000fc600078e0048 */
[----:B------:R-:W2:Y:S04]  /*20b00*/  LDL R72, [R1+0x494] ;  /* 0x0004940001487983 */ /* 0x000ea80000100800 */
[----:B------:R0:W2:Y:S02]  /*20b10*/  @!P0 LDG.E.U8 R158, desc[UR16][R2.64] ;  /* 0x00000010029e8981 */ /* 0x0000a4000c1e1100 */
[----:B0-----:R-:W-:Y:S01]  /*20b20*/  @!P0 IMAD.MOV.U32 R3, RZ, RZ, R80 ;  /* 0x000000ffff038224 */ /* 0x001fe200078e0050 */
[----:B------:R-:W-:Y:S01]  /*20b30*/  PRMT R156, RZ, 0x7610, R156 ;  /* 0x00007610ff9c7816 */ /* 0x000fe2000000009c */
[----:B------:R-:W2:Y:S01]  /*20b40*/  LDL R80, [R1+0x3d4] ;  /* 0x0003d40001507983 */ /* 0x000ea20000100800 */
[----:B------:R-:W-:-:S03]  /*20b50*/  @!P0 IMAD.MOV.U32 R2, RZ, RZ, R78 ;  /* 0x000000ffff028224 */ /* 0x000fc600078e004e */
[----:B------:R-:W2:Y:S04]  /*20b60*/  LDL R78, [R1+0x3d8] ;  /* 0x0003d800014e7983 */ /* 0x000ea80000100800 */
[----:B------:R4:W2:Y:S02]  /*20b70*/  @!P0 LDG.E.U8 R157, desc[UR16][R2.64] ;  /* 0x00000010029d8981 */ /* 0x0008a4000c1e1100 */
[----:B----4-:R-:W-:Y:S02]  /*20b80*/  @!P0 IMAD.MOV.U32 R3, RZ, RZ, R69 ;  /* 0x000000ffff038224 */ /* 0x010fe400078e0045 */
[----:B------:R-:W4:Y:S01]  /*20b90*/  LDL R69, [R1+0x414] ;  /* 0x0004140001457983 */ /* 0x000f220000100800 */
[----:B------:R-:W-:-:S03]  /*20ba0*/  @!P0 IMAD.MOV.U32 R2, RZ, RZ, R0 ;  /* 0x000000ffff028224 */ /* 0x000fc600078e0000 */
[----:B------:R-:W4:Y:S01]  /*20bb0*/  LDL R0, [R1+0x418] ;  /* 0x0004180001007983 */ /* 0x000f220000100800 */
[----:B------:R-:W-:-:S03]  /*20bc0*/  PRMT R155, RZ, 0x7610, R155 ;  /* 0x00007610ff9b7816 */ /* 0x000fc6000000009b */
[----:B------:R0:W4:Y:S01]  /*20bd0*/  @!P0 LDG.E.U8 R156, desc[UR16][R2.64] ;  /* 0x00000010029c8981 */ /* 0x000122000c1e1100 */
[----:B------:R-:W-:Y:S02]  /*20be0*/  PRMT R154, RZ, 0x7610, R154 ;  /* 0x00007610ff9a7816 */ /* 0x000fe4000000009a */
[----:B------:R-:W-:Y:S01]  /*20bf0*/  PRMT R153, RZ, 0x7610, R153 ;  /* 0x00007610ff997816 */ /* 0x000fe20000000099 */
[----:B0-----:R-:W-:Y:S02]  /*20c00*/  @!P0 IMAD.MOV.U32 R2, RZ, RZ, R75 ;  /* 0x000000ffff028224 */ /* 0x001fe400078e004b */
        /* <DEDUP_REMOVED lines=10> */
[----:B------:R-:W-:-:S05]  /*20cb0*/  @!P0 IMAD.MOV.U32 R3, RZ, RZ, R86 ;  /* 0x000000ffff038224 */ /* 0x000fca00078e0056 */
[----:B------:R2:W3:Y:S02]  /*20cc0*/  @!P0 LDG.E.U8 R153, desc[UR16][R2.64] ;  /* 0x0000001002998981 */ /* 0x0004e4000c1e1100 */
[----:B--2---:R-:W-:Y:S02]  /*20cd0*/  @!P0 IMAD.MOV.U32 R2, RZ, RZ, R31 ;  /* 0x000000ffff028224 */ /* 0x004fe400078e001f */
[----:B------:R-:W2:Y:S01]  /*20ce0*/  LDL R31, [R1+0x318] ;  /* 0x00031800011f7983 */ /* 0x000ea20000100800 */
[----:B------:R-:W-:Y:S02]  /*20cf0*/  PRMT R152, RZ, 0x7610, R152 ;  /* 0x00007610ff987816 */ /* 0x000fe40000000098 */
[----:B------:R-:W-:Y:S01]  /*20d00*/  PRMT R23, RZ, 0x7610, R23 ;  /* 0x00007610ff177816 */ /* 0x000fe20000000017 */
[----:B------:R-:W-:Y:S04]  /*20d10*/  STS.U8 [R52+UR8+0x3880], R8 ;  /* 0x0038800834007988 */ /* 0x000fe80008000008 */
[----:B------:R-:W-:Y:S04]  /*20d20*/  STS.U8 [R52+UR8+0x3c80], R9 ;  /* 0x003c800934007988 */ /* 0x000fe80008000008 */
[----:B------:R-:W-:Y:S04]  /*20d30*/  STS.U8 [R52+UR8+0x4080], R4 ;  /* 0x0040800434007988 */ /* 0x000fe80008000008 */
[----:B------:R-:W-:Y:S04]  /*20d40*/  STS.U8 [R52+UR8+0x4480], R5 ;  /* 0x0044800534007988 */ /* 0x000fe80008000008 */
[----:B------:R-:W-:Y:S04]  /*20d50*/  STS.U8 [R52+UR8+0x4880], R7 ;  /* 0x0048800734007988 */ /* 0x000fe80008000008 */
[----:B------:R-:W-:Y:S01]  /*20d60*/  STS.U8 [R52+UR8+0x4c80], R12 ;  /* 0x004c800c34007988 */ /* 0x000fe20008000008 */
[----:B------:R-:W-:-:S03]  /*20d70*/  @!P0 IMAD.MOV.U32 R3, RZ, RZ, R72 ;  /* 0x000000ffff038224 */ /* 0x000fc600078e0048 */
[----:B------:R-:W2:Y:S04]  /*20d80*/  LDL R72, [R1+0x314] ;  /* 0x0003140001487983 */ /* 0x000ea80000100800 */
[----:B------:R0:W2:Y:S02]  /*20d90*/  @!P0 LDG.E.U8 R152, desc[UR16][R2.64] ;  /* 0x0000001002988981 */ /* 0x0000a4000c1e1100 */
[----:B0-----:R-:W-:Y:S02]  /*20da0*/  @!P0 IMAD.MOV.U32 R2, RZ, RZ, R83 ;  /* 0x000000ffff028224 */ /* 0x001fe400078e0053 */
[----:B------:R-:W-:-:S05]  /*20db0*/  @!P0 IMAD.MOV.U32 R3, RZ, RZ, R84 ;  /* 0x000000ffff038224 */ /* 0x000fca00078e0054 */
[----:B------:R4:W2:Y:S04]  /*20dc0*/  @!P0 LDG.E.U8 R23, desc[UR16][R2.64] ;  /* 0x0000001002178981 */ /* 0x0008a8000c1e1100 */
[----:B------:R-:W-:Y:S04]  /*20dd0*/  STS.U8 [R52+UR8+0x5080], R6 ;  /* 0x0050800634007988 */ /* 0x000fe80008000008 */
        /* <DEDUP_REMOVED lines=8> */
[----:B------:R0:W-:Y:S01]  /*20e60*/  STS.U8 [R52+UR8+0x7480], R66 ;  /* 0x0074804234007988 */ /* 0x0001e20008000008 */
[----:B----4-:R-:W-:-:S03]  /*20e70*/  @!P0 IMAD.MOV.U32 R3, RZ, RZ, R69 ;  /* 0x000000ffff038224 */ /* 0x010fc600078e0045 */
[----:B------:R-:W4:Y:S01]  /*20e80*/  LDL R69, [R1+0x2d8] ;  /* 0x0002d80001457983 */ /* 0x000f220000100800 */
[----:B------:R-:W-:-:S03]  /*20e90*/  @!P0 IMAD.MOV.U32 R2, RZ, RZ, R0 ;  /* 0x000000ffff028224 */ /* 0x000fc600078e0000 */
[----:B------:R-:W4:Y:S04]  /*20ea0*/  LDL.LU R0, [R1+0x2d4] ;  /* 0x0002d40001007983 */ /* 0x000f280000300800 */
[----:B0-----:R-:W4:Y:S01]  /*20eb0*/  LDL R66, [R1+0x294] ;  /* 0x0002940001427983 */ /* 0x001f220000100800 */
[----:B------:R-:W-:Y:S02]  /*20ec0*/  PRMT R22, RZ, 0x7610, R22 ;  /* 0x00007610ff167816 */ /* 0x000fe40000000016 */
[----:B------:R-:W-:-:S04]  /*20ed0*/  PRMT R21, RZ, 0x7610, R21 ;  /* 0x00007610ff157816 */ /* 0x000fc80000000015 */
[----:B------:R0:W4:Y:S01]  /*20ee0*/  @!P0 LDG.E.U8 R22, desc[UR16][R2.64] ;  /* 0x0000001002168981 */ /* 0x000122000c1e1100 */
[----:B------:R-:W-:Y:S01]  /*20ef0*/  PRMT R20, RZ, 0x7610, R20 ;  /* 0x00007610ff147816 */ /* 0x000fe20000000014 */
[----:B0-----:R-:W-:Y:S02]  /*20f00*/  @!P0 IMAD.MOV.U32 R2, RZ, RZ, R78 ;  /* 0x000000ffff028224 */ /* 0x001fe400078e004e */
[----:B------:R-:W-:-:S05]  /*20f10*/  @!P0 IMAD.MOV.U32 R3, RZ, RZ, R80 ;  /* 0x000000ffff038224 */ /* 0x000fca00078e0050 */
[----:B------:R0:W4:Y:S02]  /*20f20*/  @!P0 LDG.E.U8 R21, desc[UR16][R2.64] ;  /* 0x0000001002158981 */ /* 0x000124000c1e1100 */
[----:B0-----:R-:W-:Y:S02]  /*20f30*/  @!P0 IMAD.MOV.U32 R2, RZ, RZ, R75 ;  /* 0x000000ffff028224 */ /* 0x001fe400078e004b */
[----:B------:R-:W-:-:S05]  /*20f40*/  @!P0 IMAD.MOV.U32 R3, RZ, RZ, R77 ;  /* 0x000000ffff038224 */ /* 0x000fca00078e004d */
[----:B------:R3:W4:Y:S01]  /*20f50*/  @!P0 LDG.E.U8 R20, desc[UR16][R2.64] ;  /* 0x0000001002148981 */ /* 0x000722000c1e1100 */
[----:B------:R-:W-:-:S03]  /*20f60*/  PRMT R19, RZ, 0x7610, R19 ;  /* 0x00007610ff137816 */ /* 0x000fc60000000013 */
[----:B------:R-:W-:Y:S01]  /*20f70*/  STS.U8 [R52+UR8+0x7880], R74 ;  /* 0x0078804a34007988 */ /* 0x000fe20008000008 */
[----:B---3--:R-:W-:-:S03]  /*20f80*/  @!P0 IMAD.MOV.U32 R2, RZ, RZ, R45 ;  /* 0x000000ffff028224 */ /* 0x008fc600078e002d */
[----:B------:R-:W3:Y:S01]  /*20f90*/  LDL.LU R45, [R1+0x298] ;  /* 0x00029800012d7983 */ /* 0x000ee20000300800 */
[----:B------:R-:W-:-:S03]  /*20fa0*/  @!P0 IMAD.MOV.U32 R3, RZ, RZ, R54 ;  /* 0x000000ffff038224 */ /* 0x000fc600078e0036 */
[----:B------:R0:W-:Y:S04]  /*20fb0*/  STS.U8 [R52+UR8+0x7c80], R41 ;  /* 0x007c802934007988 */ /* 0x0001e80008000008 */
[----:B------:R2:W3:Y:S04]  /*20fc0*/  @!P0 LDG.E.U8 R19, desc[UR16][R2.64] ;  /* 0x0000001002138981 */ /* 0x0004e8000c1e1100 */
[----:B0-----:R-:W3:Y:S04]  /*20fd0*/  LDL.LU R52, [R1+0x254] ;  /* 0x0002540001347983 */ /* 0x001ee80000300800 */
[----:B------:R-:W3:Y:S04]  /*20fe0*/  LDL.LU R41, [R1+0x258] ;  /* 0x0002580001297983 */ /* 0x000ee80000300800 */
[----:B------:R-:W3:Y:S01]  /*20ff0*/  LDL.LU R251, [R1+0x214] ;  /* 0x0002140001fb7983 */ /* 0x000ee20000300800 */
[----:B--2---:R-:W-:-:S03]  /*21000*/  @!P0 IMAD.MOV.U32 R2, RZ, RZ, R31 ;  /* 0x000000ffff028224 */ /* 0x004fc600078e001f */
[----:B------:R-:W2:Y:S01]  /*21010*/  LDL.LU R31, [R1+0x218] ;  /* 0x00021800011f7983 */ /* 0x000ea20000300800 */
[----:B------:R-:W0:Y:S03]  /*21020*/  S2R R150, SR_TID.X ;  /* 0x0000000000967919 */ /* 0x000e260000002100 */
[----:B------:R-:W2:Y:S04]  /*21030*/  LDL R81, [R1+0x9e4] ;  /* 0x0009e40001517983 */ /* 0x000ea80000100800 */
[----:B------:R-:W2:Y:S04]  /*21040*/  LDL R80, [R1+0xde4] ;  /* 0x000de40001507983 */ /* 0x000ea80000100800 */
[----:B------:R-:W2:Y:S04]  /*21050*/  LDL R78, [R1+0xda4] ;  /* 0x000da400014e7983 */ /* 0x000ea80000100800 */
[----:B------:R-:W2:Y:S01]  /*21060*/  LDL R77, [R1+0xda8] ;  /* 0x000da800014d7983 */ /* 0x000ea20000100800 */
[----:B------:R-:W-:-:S02]  /*21070*/  PRMT R18, RZ, 0x7610, R18 ;  /* 0x00007610ff127816 */ /* 0x000fc40000000012 */
[----:B0-----:R-:W-:-:S04]  /*21080*/  LOP3.LUT R150, R150, 0x7f, RZ, 0xc0, !PT ;  /* 0x0000007f96967812 */ /* 0x001fc800078ec0ff */
[----:B------:R-:W-:-:S05]  /*21090*/  LOP3.LUT R54, R150, 0x20, RZ, 0x3c, !PT ;  /* 0x0000002096367812 */ /* 0x000fca00078e3cff */
[----:B------:R0:W-:Y:S01]  /*210a0*/  STS.U8 [R54+UR8+0x100], R71 ;  /* 0x0001004736007988 */ /* 0x0001e20008000008 */
[----:B------:R-:W-:Y:S01]  /*210b0*/  @!P0 IMAD.MOV.U32 R3, RZ, RZ, R72 ;  /* 0x000000ffff038224 */ /* 0x000fe200078e0048 */
[----:B------:R-:W-:Y:S02]  /*210c0*/  PRMT R15, RZ, 0x7610, R15 ;  /* 0x00007610ff0f7816 */ /* 0x000fe4000000000f */
[----:B------:R1:W-:Y:S04]  /*210d0*/  STS.U8 [R54+UR8+0x500], R68 ;  /* 0x0005004436007988 */ /* 0x0003e80008000008 */
[----:B------:R1:W2:Y:S04]  /*210e0*/  @!P0 LDG.E.U8 R18, desc[UR16][R2.64] ;  /* 0x0000001002128981 */ /* 0x0002a8000c1e1100 */
[----:B------:R1:W-:Y:S04]  /*210f0*/  STS.U8 [R54+UR8+0x900], R65 ;  /* 0x0009004136007988 */ /* 0x0003e80008000008 */
[----:B------:R-:W-:Y:S04]  /*21100*/  STS.U8 [R54+UR8+0xd00], R63 ;  /* 0x000d003f36007988 */ /* 0x000fe80008000008 */
[----:B----4-:R4:W-:Y:S04]  /*21110*/  STL [R1+0xe34], R0 ;  /* 0x000e340001007387 */ /* 0x0109e80000100800 */
[----:B------:R-:W2:Y:S04]  /*21120*/  LDL R75, [R1+0xd64] ;  /* 0x000d6400014b7983 */ /* 0x000ea80000100800 */
[----:B------:R-:W2:Y:S04]  /*21130*/  LDL R74, [R1+0xd68] ;  /* 0x000d6800014a7983 */ /* 0x000ea80000100800 */
[----:B------:R-:W2:Y:S04]  /*21140*/  LDL R72, [R1+0xd24] ;  /* 0x000d240001487983 */ /* 0x000ea80000100800 */
[----:B0-----:R-:W2:Y:S01]  /*21150*/  LDL R71, [R1+0xd28] ;  /* 0x000d280001477983 */ /* 0x001ea20000100800 */
[----:B-1----:R-:W-:-:S02]  /*21160*/  @!P0 IMAD.MOV.U32 R2, RZ, RZ, R69 ;  /* 0x000000ffff028224 */ /* 0x002fc400078e0045 */
[----:B------:R-:W-:Y:S01]  /*21170*/  @!P0 IMAD.MOV.U32 R3, RZ, RZ, R0 ;  /* 0x000000ffff038224 */ /* 0x000fe200078e0000 */
[----:B------:R-:W2:Y:S04]  /*21180*/  LDL R69, [R1+0xce4] ;  /* 0x000ce40001457983 */ /* 0x000ea80000100800 */
[----:B------:R-:W2:Y:S04]  /*21190*/  LDL R68, [R1+0xce8] ;  /* 0x000ce80001447983 */ /* 0x000ea80000100800 */
[----:B------:R0:W2:Y:S04]  /*211a0*/  @!P0 LDG.E.U8 R15, desc[UR16][R2.64] ;  /* 0x00000010020f8981 */ /* 0x0000a8000c1e1100 */
[----:B------:R-:W2:Y:S04]  /*211b0*/  LDL R65, [R1+0xca8] ;  /* 0x000ca80001417983 */ /* 0x000ea80000100800 */
[----:B----4-:R-:W4:Y:S01]  /*211c0*/  LDL R0, [R1+0xc68] ;  /* 0x000c680001007983 */ /* 0x010f220000100800 */
[----:B0-----:R-:W-:-:S03]  /*211d0*/  @!P0 IMAD.MOV.U32 R3, RZ, RZ, R66 ;  /* 0x000000ffff038224 */ /* 0x001fc600078e0042 */
[----:B------:R-:W4:Y:S04]  /*211e0*/  LDL R66, [R1+0xca4] ;  /* 0x000ca40001427983 */ /* 0x000f280000100800 */
[----:B------:R-:W4:Y:S01]  /*211f0*/  LDL R63, [R1+0xc64] ;  /* 0x000c6400013f7983 */ /* 0x000f220000100800 */
[----:B------:R-:W-:Y:S02]  /*21200*/  PRMT R14, RZ, 0x7610, R14 ;  /* 0x00007610ff0e7816 */ /* 0x000fe4000000000e */
[----:B------:R-:W-:Y:S01]  /*21210*/  PRMT R13, RZ, 0x7610, R13 ;  /* 0x00007610ff0d7816 */ /* 0x000fe2000000000d */
[----:B---3--:R-:W-:-:S05]  /*21220*/  @!P0 IMAD.MOV.U32 R2, RZ, RZ, R45 ;  /* 0x000000ffff028224 */ /* 0x008fca00078e002d */
[----:B------:R0:W3:Y:S01]  /*21230*/  @!P0 LDG.E.U8 R14, desc[UR16][R2.64] ;  /* 0x00000010020e8981 */ /* 0x0000e2000c1e1100 */
[----:B------:R-:W-:Y:S01]  /*21240*/  PRMT R12, RZ, 0x7610, R12 ;  /* 0x00007610ff0c7816 */ /* 0x000fe2000000000c */
[----:B0-----:R-:W-:Y:S02]  /*21250*/  @!P0 IMAD.MOV.U32 R3, RZ, RZ, R52 ;  /* 0x000000ffff038224 */ /* 0x001fe400078e0034 */
[----:B------:R-:W-:-:S05]  /*21260*/  @!P0 IMAD.MOV.U32 R2, RZ, RZ, R41 ;  /* 0x000000ffff028224 */ /* 0x000fca00078e0029 */
[----:B------:R0:W3:Y:S02]  /*21270*/  @!P0 LDG.E.U8 R13, desc[UR16][R2.64] ;  /* 0x00000010020d8981 */ /* 0x0000e4000c1e1100 */
[----:B0-----:R-:W-:Y:S02]  /*21280*/  @!P0 IMAD.MOV.U32 R3, RZ, RZ, R251 ;  /* 0x000000ffff038224 */ /* 0x001fe400078e00fb */
[----:B--2---:R-:W-:-:S05]  /*21290*/  @!P0 IMAD.MOV.U32 R2, RZ, RZ, R31 ;  /* 0x000000ffff028224 */ /* 0x004fca00078e001f */
[----:B------:R0:W2:Y:S01]  /*212a0*/  @!P0 LDG.E.U8 R12, desc[UR16][R2.64] ;  /* 0x00000010020c8981 */ /* 0x0000a2000c1e1100 */
[----:B------:R-:W-:Y:S02]  /*212b0*/  PRMT R11, RZ, 0x7610, R11 ;  /* 0x00007610ff0b7816 */ /* 0x000fe4000000000b */
[----:B------:R-:W-:Y:S01]  /*212c0*/  PRMT R9, RZ, 0x7610, R9 ;  /* 0x00007610ff097816 */ /* 0x000fe20000000009 */
[----:B0-----:R-:W-:Y:S02]  /*212d0*/  @!P0 IMAD.MOV.U32 R2, RZ, RZ, R80 ;  /* 0x000000ffff028224 */ /* 0x001fe400078e0050 */
[----:B------:R-:W-:-:S05]  /*212e0*/  @!P0 IMAD.MOV.U32 R3, RZ, RZ, R81 ;  /* 0x000000ffff038224 */ /* 0x000fca00078e0051 */
[----:B------:R0:W2:Y:S01]  /*212f0*/  @!P0 LDG.E.U8 R11, desc[UR16][R2.64] ;  /* 0x00000010020b8981 */ /* 0x0000a2000c1e1100 */
[----:B------:R-:W-:Y:S01]  /*21300*/  PRMT R8, RZ, 0x7610, R8 ;  /* 0x00007610ff087816 */ /* 0x000fe20000000008 */
[----:B0-----:R-:W-:Y:S02]  /*21310*/  @!P0 IMAD.MOV.U32 R2, RZ, RZ, R77 ;  /* 0x000000ffff028224 */ /* 0x001fe400078e004d */
[----:B------:R-:W-:-:S05]  /*21320*/  @!P0 IMAD.MOV.U32 R3, RZ, RZ, R78 ;  /* 0x000000ffff038224 */ /* 0x000fca00078e004e */
[----:B------:R0:W2:Y:S01]  /*21330*/  @!P0 LDG.E.U8 R9, desc[UR16][R2.64] ;  /* 0x0000001002098981 */ /* 0x0000a2000c1e1100 */
[----:B------:R-:W-:-:S03]  /*21340*/  PRMT R7, RZ, 0x7610, R7 ;  /* 0x00007610ff077816 */ /* 0x000fc60000000007 */
[----:B------:R-:W-:Y:S01]  /*21350*/  STS.U8 [R54+UR8+0x1100], R82 ;  /* 0x0011005236007988 */ /* 0x000fe20008000008 */
[----:B------:R-:W-:-:S03]  /*21360*/  PRMT R6, RZ, 0x7610, R6 ;  /* 0x00007610ff067816 */ /* 0x000fc60000000006 */
[----:B------:R-:W-:Y:S04]  /*21370*/  STS.U8 [R54+UR8+0x1500], R79 ;  /* 0x0015004f36007988 */ /* 0x000fe80008000008 */
[----:B------:R-:W-:Y:S04]  /*21380*/  STS.U8 [R54+UR8+0x1900], R76 ;  /* 0x0019004c36007988 */ /* 0x000fe80008000008 */
[----:B------:R-:W-:Y:S04]  /*21390*/  STS.U8 [R54+UR8+0x1d00], R73 ;  /* 0x001d004936007988 */ /* 0x000fe80008000008 */
[----:B------:R-:W-:Y:S04]  /*213a0*/  STS.U8 [R54+UR8+0x2100], R70 ;  /* 0x0021004636007988 */ /* 0x000fe80008000008 */
[----:B------:R-:W-:Y:S04]  /*213b0*/  STS.U8 [R54+UR8+0x2500], R67 ;  /* 0x0025004336007988 */ /* 0x000fe80008000008 */
[----:B------:R-:W-:Y:S01]  /*213c0*/  STS.U8 [R54+UR8+0x2900], R64 ;  /* 0x0029004036007988 */ /* 0x000fe20008000008 */
[----:B------:R-:W-:-:S03]  /*213d0*/  PRMT R5, RZ, 0x7610, R5 ;  /* 0x00007610ff057816 */ /* 0x000fc60000000005 */
        /* <DEDUP_REMOVED lines=11> */
[----:B------:R-:W-:Y:S01]  /*21490*/  STS.U8 [R54+UR8+0x5900], R248 ;  /* 0x005900f836007988 */ /* 0x000fe20008000008 */
[----:B0-----:R-:W-:-:S02]  /*214a0*/  @!P0 IMAD.MOV.U32 R3, RZ, RZ, R75 ;  /* 0x000000ffff038224 */ /* 0x001fc400078e004b */
[----:B------:R-:W-:-:S05]  /*214b0*/  @!P0 IMAD.MOV.U32 R2, RZ, RZ, R74 ;  /* 0x000000ffff028224 */ /* 0x000fca00078e004a */
[----:B------:R0:W2:Y:S02]  /*214c0*/  @!P0 LDG.E.U8 R8, desc[UR16][R2.64] ;  /* 0x0000001002088981 */ /* 0x0000a4000c1e1100 */
[----:B0-----:R-:W-:Y:S02]  /*214d0*/  @!P0 IMAD.MOV.U32 R2, RZ, RZ, R71 ;  /* 0x000000ffff028224 */ /* 0x001fe400078e0047 */
[----:B------:R-:W-:-:S05]  /*214e0*/  @!P0 IMAD.MOV.U32 R3, RZ, RZ, R72 ;  /* 0x000000ffff038224 */ /* 0x000fca00078e0048 */
[----:B------:R0:W2:Y:S02]  /*214f0*/  @!P0 LDG.E.U8 R7, desc[UR16][R2.64] ;  /* 0x0000001002078981 */ /* 0x0000a4000c1e1100 */
[----:B0-----:R-:W-:Y:S02]  /*21500*/  @!P0 IMAD.MOV.U32 R2, RZ, RZ, R68 ;  /* 0x000000ffff028224 */ /* 0x001fe400078e0044 */
[----:B------:R-:W-:-:S05]  /*21510*/  @!P0 IMAD.MOV.U32 R3, RZ, RZ, R69 ;  /* 0x000000ffff038224 */ /* 0x000fca00078e0045 */
[----:B------:R0:W2:Y:S02]  /*21520*/  @!P0 LDG.E.U8 R6, desc[UR16][R2.64] ;  /* 0x0000001002068981 */ /* 0x0000a4000c1e1100 */
[----:B0-----:R-:W-:Y:S02]  /*21530*/  @!P0 IMAD.MOV.U32 R2, RZ, RZ, R65 ;  /* 0x000000ffff028224 */ /* 0x001fe400078e0041 */
[----:B----4-:R-:W-:Y:S01]  /*21540*/  @!P0 IMAD.MOV.U32 R3, RZ, RZ, R66 ;  /* 0x000000ffff038224 */ /* 0x010fe200078e0042 */
[----:B------:R-:W-:Y:S04]  /*21550*/  STS.U8 [R54+UR8+0x5d00], R247 ;  /* 0x005d00f736007988 */ /* 0x000fe80008000008 */
[----:B------:R0:W4:Y:S04]  /*21560*/  @!P0 LDG.E.U8 R5, desc[UR16][R2.64] ;  /* 0x0000001002058981 */ /* 0x000128000c1e1100 */
[----:B------:R-:W-:Y:S01]  /*21570*/  STS.U8 [R54+UR8+0x6100], R246 ;  /* 0x006100f636007988 */ /* 0x000fe20008000008 */
[----:B0-----:R-:W-:Y:S01]  /*21580*/  @!P0 IMAD.MOV.U32 R2, RZ, RZ, R0 ;  /* 0x000000ffff028224 */ /* 0x001fe200078e0000 */
[----:B------:R-:W-:-:S02]  /*21590*/  LOP3.LUT R0, R150, 0x30, RZ, 0x3c, !PT ;  /* 0x0000003096007812 */ /* 0x000fc400078e3cff */
[----:B------:R-:W0:Y:S01]  /*215a0*/  S2R R150, SR_TID.X ;  /* 0x0000000000967919 */ /* 0x000e220000002100 */
        /* <DEDUP_REMOVED lines=24> */
[----:B------:R-:W-:-:S03]  /*21730*/  PRMT R4, RZ, 0x7610, R4 ;  /* 0x00007610ff047816 */ /* 0x000fc60000000004 */
[----:B------:R-:W-:Y:S01]  /*21740*/  STS.U8 [R0+UR8+0x4580], R221 ;  /* 0x004580dd00007988 */ /* 0x000fe20008000008 */
[----:B------:R-:W-:-:S03]  /*21750*/  @!P0 IMAD.MOV.U32 R3, RZ, RZ, R63 ;  /* 0x000000ffff038224 */ /* 0x000fc600078e003f */
[----:B------:R-:W-:Y:S04]  /*21760*/  STS.U8 [R0+UR8+0x4980], R220 ;  /* 0x004980dc00007988 */ /* 0x000fe80008000008 */
[----:B------:R-:W-:Y:S01]  /*21770*/  STS.U8 [R0+UR8+0x4d80], R219 ;  /* 0x004d80db00007988 */ /* 0x000fe20008000008 */
[----:B0-----:R-:W-:-:S03]  /*21780*/  LOP3.LUT R150, R150, 0x7f, RZ, 0xc0, !PT ;  /* 0x0000007f96967812 */ /* 0x001fc600078ec0ff */
[----:B------:R-:W-:Y:S04]  /*21790*/  STS.U8 [R0+UR8+0x5180], R218 ;  /* 0x005180da00007988 */ /* 0x000fe80008000008 */
[----:B------:R-:W-:Y:S04]  /*217a0*/  STS.U8 [R0+UR8+0x5580], R217 ;  /* 0x005580d900007988 */ /* 0x000fe80008000008 */
[----:B------:R-:W-:Y:S04]  /*217b0*/  STS.U8 [R0+UR8+0x5980], R216 ;  /* 0x005980d800007988 */ /* 0x000fe80008000008 */
[----:B------:R-:W-:Y:S04]  /*217c0*/  STS.U8 [R0+UR8+0x5d80], R215 ;  /* 0x005d80d700007988 */ /* 0x000fe80008000008 */
[----:B------:R-:W-:Y:S04]  /*217d0*/  STS.U8 [R0+UR8+0x6180], R214 ;  /* 0x006180d600007988 */ /* 0x000fe80008000008 */
[----:B------:R-:W-:Y:S04]  /*217e0*/  STS.U8 [R0+UR8+0x6580], R213 ;  /* 0x006580d500007988 */ /* 0x000fe80008000008 */
[----:B------:R0:W4:Y:S04]  /*217f0*/  @!P0 LDG.E.U8 R4, desc[UR16][R2.64] ;  /* 0x0000001002048981 */ /* 0x000128000c1e1100 */
[----:B------:R-:W-:Y:S04]  /*21800*/  STS.U8 [R0+UR8+0x6980], R212 ;  /* 0x006980d400007988 */ /* 0x000fe80008000008 */
[----:B------:R-:W-:Y:S01]  /*21810*/  STS.U8 [R0+UR8+0x6d80], R211 ;  /* 0x006d80d300007988 */ /* 0x000fe20008000008 */
[----:B0-----:R-:W-:-:S03]  /*21820*/  LOP3.LUT R2, R150, 0x40, RZ, 0x3c, !PT ;  /* 0x0000004096027812 */ /* 0x001fc600078e3cff */
[----:B------:R-:W-:Y:S04]  /*21830*/  STS.U8 [R0+UR8+0x7180], R210 ;  /* 0x007180d200007988 */ /* 0x000fe80008000008 */
[----:B------:R-:W-:Y:S04]  /*21840*/  STS.U8 [R0+UR8+0x7580], R209 ;  /* 0x007580d100007988 */ /* 0x000fe80008000008 */
[----:B------:R-:W-:Y:S04]  /*21850*/  STS.U8 [R0+UR8+0x7980], R208 ;  /* 0x007980d000007988 */ /* 0x000fe80008000008 */
[----:B------:R0:W-:Y:S04]  /*21860*/  STS.U8 [R0+UR8+0x7d80], R207 ;  /* 0x007d80cf00007988 */ /* 0x0001e80008000008 */
        /* <DEDUP_REMOVED lines=62> */
[----:B------:R1:W-:Y:S04]  /*21c50*/  STL [R1+0xe38], R251 ;  /* 0x000e38fb01007387 */ /* 0x0003e80000100800 */
[----:B---3--:R-:W-:Y:S04]  /*21c60*/  STS.U8 [R0+UR8+0x7680], R14 ;  /* 0x0076800e00007988 */ /* 0x008fe80008000008 */
[----:B------:R-:W-:Y:S04]  /*21c70*/  STS.U8 [R0+UR8+0x7a80], R13 ;  /* 0x007a800d00007988 */ /* 0x000fe80008000008 */
[----:B------:R-:W3:Y:S04]  /*21c80*/  LDL R3, [R1+0xddc] ;  /* 0x000ddc0001037983 */ /* 0x000ee80000100800 */
[----:B0-----:R-:W3:Y:S04]  /*21c90*/  LDL R2, [R1+0xde0] ;  /* 0x000de00001027983 */ /* 0x001ee80000100800 */
[----:B------:R-:W4:Y:S04]  /*21ca0*/  LDL R64, [R1+0xd9c] ;  /* 0x000d9c0001407983 */ /* 0x000f280000100800 */
[----:B------:R-:W4:Y:S04]  /*21cb0*/  LDL R63, [R1+0xda0] ;  /* 0x000da000013f7983 */ /* 0x000f280000100800 */
[----:B--2---:R0:W-:Y:S04]  /*21cc0*/  STS.U8 [R0+UR8+0x7e80], R12 ;  /* 0x007e800c00007988 */ /* 0x0041e80008000008 */
[----:B-1----:R-:W2:Y:S04]  /*21cd0*/  LDL.LU R251, [R1+0x3c8] ;  /* 0x0003c80001fb7983 */ /* 0x002ea80000300800 */
[----:B0-----:R-:W2:Y:S04]  /*21ce0*/  LDL.LU R0, [R1+0x3cc] ;  /* 0x0003cc0001007983 */ /* 0x001ea80000300800 */
[----:B------:R-:W2:Y:S04]  /*21cf0*/  LDL.LU R221, [R1+0x3c4] ;  /* 0x0003c40001dd7983 */ /* 0x000ea80000300800 */
        /* <DEDUP_REMOVED lines=25> */
[----:B------:R-:W2:Y:S04]  /*21e90*/  LDL R58, [R1+0xd5c] ;  /* 0x000d5c00013a7983 */ /* 0x000ea80000100800 */
        /* <DEDUP_REMOVED lines=8> */
[----:B------:R-:W2:Y:S01]  /*21f20*/  LDL R59, [R1+0xc60] ;  /* 0x000c6000013b7983 */ /* 0x000ea20000100800 */
[----:B------:R-:W-:-:S03]  /*21f30*/  PRMT R191, RZ, 0x7610, R191 ;  /* 0x00007610ffbf7816 */ /* 0x000fc600000000bf */
[----:B------:R-:W2:Y:S04]  /*21f40*/  LDL.LU R194, [R1+0x208] ;  /* 0x0002080001c27983 */ /* 0x000ea80000300800 */
[----:B------:R-:W2:Y:S04]  /*21f50*/  LDL.LU R193, [R1+0x20c] ;  /* 0x00020c0001c17983 */ /* 0x000ea80000300800 */
[----:B------:R-:W2:Y:S04]  /*21f60*/  LDL.LU R192, [R1+0x204] ;  /* 0x0002040001c07983 */ /* 0x000ea80000300800 */
[----:B------:R-:W2:Y:S04]  /*21f70*/  LDL R70, [R1+0xc24] ;  /* 0x000c240001467983 */ /* 0x000ea80000100800 */
[----:B------:R-:W2:Y:S01]  /*21f80*/  LDL R69, [R1+0xc28] ;  /* 0x000c280001457983 */ /* 0x000ea20000100800 */
[----:B------:R-:W-:-:S02]  /*21f90*/  PRMT R190, RZ, 0x7610, R190 ;  /* 0x00007610ffbe7816 */ /* 0x000fc400000000be */
[----:B------:R-:W-:Y:S01]  /*21fa0*/  PRMT R189, RZ, 0x7610, R189 ;  /* 0x00007610ffbd7816 */ /* 0x000fe200000000bd */
[----:B------:R-:W2:Y:S01]  /*21fb0*/  LDL R68, [R1+0xba4] ;  /* 0x000ba40001447983 */ /* 0x000ea20000100800 */
[----:B------:R-:W-:Y:S02]  /*21fc0*/  PRMT R188, RZ, 0x7610, R188 ;  /* 0x00007610ffbc7816 */ /* 0x000fe400000000bc */
[----:B------:R-:W-:Y:S01]  /*21fd0*/  PRMT R187, RZ, 0x7610, R187 ;  /* 0x00007610ffbb7816 */ /* 0x000fe200000000bb */
[----:B------:R-:W2:Y:S01]  /*21fe0*/  LDL R67, [R1+0xba8] ;  /* 0x000ba80001437983 */ /* 0x000ea20000100800 */
[----:B------:R-:W-:Y:S02]  /*21ff0*/  PRMT R186, RZ, 0x7610, R186 ;  /* 0x00007610ffba7816 */ /* 0x000fe400000000ba */
[----:B------:R-:W-:Y:S01]  /*22000*/  PRMT R185, RZ, 0x7610, R185 ;  /* 0x00007610ffb97816 */ /* 0x000fe200000000b9 */
        /* <DEDUP_REMOVED lines=12> */
[----:B------:R-:W2:Y:S04]  /*220d0*/  LDL R73, [R1+0x504] ;  /* 0x0005040001497983 */ /* 0x000ea80000100800 */
[----:B---3--:R4:W3:Y:S02]  /*220e0*/  @!P0 LDG.E.U8 R191, desc[UR16][R2.64] ;  /* 0x0000001002bf8981 */ /* 0x0088e4000c1e1100 */
[----:B----4-:R-:W-:Y:S02]  /*220f0*/  @!P0 IMAD.MOV.U32 R2, RZ, RZ, R63 ;  /* 0x000000ffff028224 */ /* 0x010fe400078e003f */
[----:B------:R-:W-:Y:S01]  /*22100*/  @!P0 IMAD.MOV.U32 R3, RZ, RZ, R64 ;  /* 0x000000ffff038224 */ /* 0x000fe200078e0040 */
[----:B------:R-:W4:Y:S04]  /*22110*/  LDL R63, [R1+0xc20] ;  /* 0x000c2000013f7983 */ /* 0x000f280000100800 */
[----:B------:R-:W3:Y:S04]  /*22120*/  LDL R64, [R1+0xc1c] ;  /* 0x000c1c0001407983 */ /* 0x000ee80000100800 */
[----:B------:R2:W3:Y:S02]  /*22130*/  @!P0 LDG.E.U8 R190, desc[UR16][R2.64] ;  /* 0x0000001002be8981 */ /* 0x0004e4000c1e1100 */
        /* <DEDUP_REMOVED lines=11> */
[----:B------:R-:W-:Y:S01]  /*221f0*/  @!P0 IMAD.MOV.U32 R3, RZ, RZ, R66 ;  /* 0x000000ffff038224 */ /* 0x000fe200078e0042 */
[----:B------:R-:W2:Y:S04]  /*22200*/  LDL R65, [R1+0xb68] ;  /* 0x000b680001417983 */ /* 0x000ea80000100800 */
[----:B------:R0:W2:Y:S04]  /*22210*/  @!P0 LDG.E.U8 R187, desc[UR16][R2.64] ;  /* 0x0000001002bb8981 */ /* 0x0000a8000c1e1100 */
[----:B------:R-:W2:Y:S01]  /*22220*/  LDL R66, [R1+0xb64] ;  /* 0x000b640001427983 */ /* 0x000ea20000100800 */
[----:B0-----:R-:W-:-:S02]  /*22230*/  @!P0 IMAD.MOV.U32 R2, RZ, RZ, R61 ;  /* 0x000000ffff028224 */ /* 0x001fc400078e003d */
[----:B------:R-:W-:Y:S01]  /*22240*/  @!P0 IMAD.MOV.U32 R3, RZ, RZ, R62 ;  /* 0x000000ffff038224 */ /* 0x000fe200078e003e */
[----:B------:R-:W2:Y:S04]  /*22250*/  LDL R61, [R1+0xba0] ;  /* 0x000ba000013d7983 */ /* 0x000ea80000100800 */
[----:B------:R-:W2:Y:S04]  /*22260*/  LDL R62, [R1+0xb9c] ;  /* 0x000b9c00013e7983 */ /* 0x000ea80000100800 */
[----:B------:R0:W2:Y:S02]  /*22270*/  @!P0 LDG.E.U8 R186, desc[UR16][R2.64] ;  /* 0x0000001002ba8981 */ /* 0x0000a4000c1e1100 */
        /* <DEDUP_REMOVED lines=10> */
[----:B----4-:R-:W-:-:S03]  /*22320*/  @!P0 IMAD.MOV.U32 R2, RZ, RZ, R63 ;  /* 0x000000ffff028224 */ /* 0x010fc600078e003f */
[----:B------:R-:W4:Y:S01]  /*22330*/  LDL R63, [R1+0xb28] ;  /* 0x000b2800013f7983 */ /* 0x000f220000100800 */
[----:B---3--:R-:W-:-:S03]  /*22340*/  @!P0 IMAD.MOV.U32 R3, RZ, RZ, R64 ;  /* 0x000000ffff038224 */ /* 0x008fc600078e0040 */
[----:B------:R-:W3:Y:S04]  /*22350*/  LDL R64, [R1+0xb24] ;  /* 0x000b240001407983 */ /* 0x000ee80000100800 */
[----:B------:R2:W3:Y:S02]  /*22360*/  @!P0 LDG.E.U8 R183, desc[UR16][R2.64] ;  /* 0x0000001002b78981 */ /* 0x0004e4000c1e1100 */
        /* <DEDUP_REMOVED lines=12> */
[----:B------:R-:W-:Y:S01]  /*22430*/  PRMT R176, RZ, 0x7610, R176 ;  /* 0x00007610ffb07816 */ /* 0x000fe200000000b0 */
[----:B------:R-:W2:Y:S04]  /*22440*/  LDL R68, [R1+0xa5c] ;  /* 0x000a5c0001447983 */ /* 0x000ea80000100800 */
[----:B------:R0:W2:Y:S04]  /*22450*/  @!P0 LDG.E.U8 R180, desc[UR16][R2.64] ;  /* 0x0000001002b48981 */ /* 0x0000a8000c1e1100 */
[----:B------:R-:W2:Y:S01]  /*22460*/  LDL R67, [R1+0xa60] ;  /* 0x000a600001437983 */ /* 0x000ea20000100800 */
[----:B0-----:R-:W-:-:S03]  /*22470*/  @!P0 IMAD.MOV.U32 R2, RZ, RZ, R61 ;  /* 0x000000ffff028224 */ /* 0x001fc600078e003d */
        /* <DEDUP_REMOVED lines=15> */
[----:B----4-:R-:W-:Y:S01]  /*22570*/  @!P0 IMAD.MOV.U32 R2, RZ, RZ, R63 ;  /* 0x000000ffff028224 */ /* 0x010fe200078e003f */
[----:B------:R-:W-:Y:S01]  /*22580*/  PRMT R174, RZ, 0x7610, R174 ;  /* 0x00007610ffae7816 */ /* 0x000fe200000000ae */
[----:B------:R-:W4:Y:S01]  /*22590*/  LDL R63, [R1+0x5c8] ;  /* 0x0005c800013f7983 */ /* 0x000f220000100800 */
[----:B---3--:R-:W-:Y:S01]  /*225a0*/  @!P0 IMAD.MOV.U32 R3, RZ, RZ, R64 ;  /* 0x000000ffff038224 */ /* 0x008fe200078e0040 */
[----:B------:R-:W-:-:S02]  /*225b0*/  PRMT R173, RZ, 0x7610, R173 ;  /* 0x00007610ffad7816 */ /* 0x000fc400000000ad */
[----:B------:R-:W3:Y:S04]  /*225c0*/  LDL R64, [R1+0x5c4] ;  /* 0x0005c40001407983 */ /* 0x000ee80000100800 */
[----:B------:R2:W3:Y:S02]  /*225d0*/  @!P0 LDG.E.U8 R176, desc[UR16][R2.64] ;  /* 0x0000001002b08981 */ /* 0x0004e4000c1e1100 */
[----:B--2---:R-:W-:Y:S02]  /*225e0*/  @!P0 IMAD.MOV.U32 R3, RZ, RZ, R58 ;  /* 0x000000ffff038224 */ /* 0x004fe400078e003a */
[----:B------:R-:W2:Y:S01]  /*225f0*/  LDL R58, [R1+0xa24] ;  /* 0x000a2400013a7983 */ /* 0x000ea20000100800 */
[----:B------:R-:W-:-:S03]  /*22600*/  @!P0 IMAD.MOV.U32 R2, RZ, RZ, R57 ;  /* 0x000000ffff028224 */ /* 0x000fc600078e0039 */
[----:B------:R-:W4:Y:S04]  /*22610*/  LDL R57, [R1+0xa28] ;  /* 0x000a280001397983 */ /* 0x000f280000100800 */
[----:B------:R0:W3:Y:S02]  /*22620*/  @!P0 LDG.E.U8 R175, desc[UR16][R2.64] ;  /* 0x0000001002af8981 */ /* 0x0000e4000c1e1100 */
[----:B0-----:R-:W-:Y:S02]  /*22630*/  @!P0 IMAD.MOV.U32 R3, RZ, RZ, R56 ;  /* 0x000000ffff038224 */ /* 0x001fe400078e0038 */
[----:B------:R-:W3:Y:S01]  /*22640*/  LDL R56, [R1+0x5cc] ;  /* 0x0005cc0001387983 */ /* 0x000ee20000100800 */
[----:B------:R-:W-:-:S03]  /*22650*/  @!P0 IMAD.MOV.U32 R2, RZ, RZ, R55 ;  /* 0x000000ffff028224 */ /* 0x000fc600078e0037 */
[----:B------:R-:W3:Y:S04]  /*22660*/  LDL R55, [R1+0x5d0] ;  /* 0x0005d00001377983 */ /* 0x000ee80000100800 */
[----:B------:R0:W3:Y:S01]  /*22670*/  @!P0 LDG.E.U8 R174, desc[UR16][R2.64] ;  /* 0x0000001002ae8981 */ /* 0x0000e2000c1e1100 */
[----:B------:R-:W-:Y:S02]  /*22680*/  PRMT R172, RZ, 0x7610, R172 ;  /* 0x00007610ffac7816 */ /* 0x000fe400000000ac */
[----:B------:R-:W-:Y:S02]  /*22690*/  PRMT R171, RZ, 0x7610, R171 ;  /* 0x00007610ffab7816 */ /* 0x000fe400000000ab */
[----:B------:R-:W-:Y:S01]  /*226a0*/  PRMT R170, RZ, 0x7610, R170 ;  /* 0x00007610ffaa7816 */ /* 0x000fe200000000aa */
[----:B0-----:R-:W-:Y:S01]  /*226b0*/  @!P0 IMAD.MOV.U32 R2, RZ, RZ, R61 ;  /* 0x000000ffff028224 */ /* 0x001fe200078e003d */
[----:B------:R-:W-:Y:S01]  /*226c0*/  PRMT R169, RZ, 0x7610, R169 ;  /* 0x00007610ffa97816 */ /* 0x000fe200000000a9 */
        /* <DEDUP_REMOVED lines=19> */
[----:B------:R0:W3:Y:S04]  /*22800*/  @!P0 LDG.E.U8 R170, desc[UR16][R2.64] ;  /* 0x0000001002aa8981 */ /* 0x0000e8000c1e1100 */
[----:B------:R-:W3:Y:S01]  /*22810*/  LDL R60, [R1+0x584] ;  /* 0x00058400013c7983 */ /* 0x000ee20000100800 */
[----:B0-----:R-:W-:-:S02]  /*22820*/  @!P0 IMAD.MOV.U32 R2, RZ, RZ, R67 ;  /* 0x000000ffff028224 */ /* 0x001fc400078e0043 */
[----:B------:R-:W-:Y:S01]  /*22830*/  @!P0 IMAD.MOV.U32 R3, RZ, RZ, R68 ;  /* 0x000000ffff038224 */ /* 0x000fe200078e0044 */
[----:B------:R-:W-:Y:S01]  /*22840*/  PRMT R166, RZ, 0x7610, R166 ;  /* 0x00007610ffa67816 */ /* 0x000fe200000000a6 */
[----:B------:R-:W3:Y:S04]  /*22850*/  LDL R68, [R1+0x4c8] ;  /* 0x0004c80001447983 */ /* 0x000ee80000100800 */
[----:B------:R2:W3:Y:S04]  /*22860*/  @!P0 LDG.E.U8 R169, desc[UR16][R2.64] ;  /* 0x0000001002a98981 */ /* 0x0004e8000c1e1100 */
[----:B------:R-:W3:Y:S01]  /*22870*/  LDL R67, [R1+0x48c] ;  /* 0x00048c0001437983 */ /* 0x000ee20000100800 */
[----:B--2---:R-:W-:-:S03]  /*22880*/  @!P0 IMAD.MOV.U32 R3, RZ, RZ, R58 ;  /* 0x000000ffff038224 */ /* 0x004fc600078e003a */
[----:B------:R-:W2:Y:S01]  /*22890*/  LDL R58, [R1+0x54c] ;  /* 0x00054c00013a7983 */ /* 0x000ea20000100800 */
[----:B----4-:R-:W-:-:S03]  /*228a0*/  @!P0 IMAD.MOV.U32 R2, RZ, RZ, R57 ;  /* 0x000000ffff028224 */ /* 0x010fc600078e0039 */
[----:B------:R-:W4:Y:S04]  /*228b0*/  LDL R57, [R1+0x550] ;  /* 0x0005500001397983 */ /* 0x000f280000100800 */
[----:B------:R0:W4:Y:S02]  /*228c0*/  @!P0 LDG.E.U8 R168, desc[UR16][R2.64] ;  /* 0x0000001002a88981 */ /* 0x000124000c1e1100 */
[----:B0-----:R-:W-:Y:S02]  /*228d0*/  @!P0 IMAD.MOV.U32 R2, RZ, RZ, R65 ;  /* 0x000000ffff028224 */ /* 0x001fe400078e0041 */
[----:B------:R-:W-:Y:S01]  /*228e0*/  @!P0 IMAD.MOV.U32 R3, RZ, RZ, R66 ;  /* 0x000000ffff038224 */ /* 0x000fe200078e0042 */
[----:B------:R-:W-:Y:S01]  /*228f0*/  PRMT R165, RZ, 0x7610, R165 ;  /* 0x00007610ffa57816 */ /* 0x000fe200000000a5 */
[----:B------:R-:W4:Y:S04]  /*22900*/  LDL R66, [R1+0x490] ;  /* 0x0004900001427983 */ /* 0x000f280000100800 */
[----:B------:R3:W4:Y:S04]  /*22910*/  @!P0 LDG.E.U8 R167, desc[UR16][R2.64] ;  /* 0x0000001002a78981 */ /* 0x000728000c1e1100 */
[----:B------:R-:W4:Y:S01]  /*22920*/  LDL R65, [R1+0x484] ;  /* 0x0004840001417983 */ /* 0x000f220000100800 */
[----:B---3--:R-:W-:-:S03]  /*22930*/  @!P0 IMAD.MOV.U32 R3, RZ, RZ, R56 ;  /* 0x000000ffff038224 */ /* 0x008fc600078e0038 */
[----:B------:R-:W3:Y:S01]  /*22940*/  LDL R56, [R1+0x544] ;  /* 0x0005440001387983 */ /* 0x000ee20000100800 */
[----:B------:R-:W-:-:S03]  /*22950*/  @!P0 IMAD.MOV.U32 R2, RZ, RZ, R55 ;  /* 0x000000ffff028224 */ /* 0x000fc600078e0037 */
[----:B------:R-:W3:Y:S04]  /*22960*/  LDL R55, [R1+0x548] ;  /* 0x0005480001377983 */ /* 0x000ee80000100800 */
[----:B------:R0:W3:Y:S01]  /*22970*/  @!P0 LDG.E.U8 R166, desc[UR16][R2.64] ;  /* 0x0000001002a68981 */ /* 0x0000e2000c1e1100 */
[----:B------:R-:W-:Y:S01]  /*22980*/  PRMT R164, RZ, 0x7610, R164 ;  /* 0x00007610ffa47816 */ /* 0x000fe200000000a4 */
[----:B0-----:R-:W-:Y:S02]  /*22990*/  @!P0 IMAD.MOV.U32 R2, RZ, RZ, R63 ;  /* 0x000000ffff028224 */ /* 0x001fe400078e003f */
[----:B------:R-:W-:Y:S01]  /*229a0*/  @!P0 IMAD.MOV.U32 R3, RZ, RZ, R64 ;  /* 0x000000ffff038224 */ /* 0x000fe200078e0040 */
[----:B------:R-:W3:Y:S04]  /*229b0*/  LDL R63, [R1+0x44c] ;  /* 0x00044c00013f7983 */ /* 0x000ee80000100800 */
[----:B------:R-:W3:Y:S04]  /*229c0*/  LDL R64, [R1+0x488] ;  /* 0x0004880001407983 */ /* 0x000ee80000100800 */
[----:B------:R0:W3:Y:S01]  /*229d0*/  @!P0 LDG.E.U8 R165, desc[UR16][R2.64] ;  /* 0x0000001002a58981 */ /* 0x0000e2000c1e1100 */
[----:B------:R-:W-:Y:S01]  /*229e0*/  PRMT R163, RZ, 0x7610, R163 ;  /* 0x00007610ffa37816 */ /* 0x000fe200000000a3 */
[----:B0-----:R-:W-:-:S02]  /*229f0*/  @!P0 IMAD.MOV.U32 R2, RZ, RZ, R61 ;  /* 0x000000ffff028224 */ /* 0x001fc400078e003d */
[----:B------:R-:W-:Y:S01]  /*22a00*/  @!P0 IMAD.MOV.U32 R3, RZ, RZ, R62 ;  /* 0x000000ffff038224 */ /* 0x000fe200078e003e */
[----:B------:R-:W3:Y:S04]  /*22a10*/  LDL R61, [R1+0x444] ;  /* 0x00044400013d7983 */ /* 0x000ee80000100800 */
[----:B------:R-:W3:Y:S04]  /*22a20*/  LDL R62, [R1+0x450] ;  /* 0x00045000013e7983 */ /* 0x000ee80000100800 */
[----:B------:R0:W3:Y:S01]  /*22a30*/  @!P0 LDG.E.U8 R164, desc[UR16][R2.64] ;  /* 0x0000001002a48981 */ /* 0x0000e2000c1e1100 */
[----:B------:R-:W-:Y:S01]  /*22a40*/  PRMT R162, RZ, 0x7610, R162 ;  /* 0x00007610ffa27816 */ /* 0x000fe200000000a2 */
[----:B0-----:R-:W-:-:S02]  /*22a50*/  @!P0 IMAD.MOV.U32 R2, RZ, RZ, R59 ;  /* 0x000000ffff028224 */ /* 0x001fc400078e003b */
[----:B------:R-:W3:Y:S01]  /*22a60*/  LDL R59, [R1+0x40c] ;  /* 0x00040c00013b7983 */ /* 0x000ee20000100800 */
[----:B------:R-:W-:-:S03]  /*22a70*/  @!P0 IMAD.MOV.U32 R3, RZ, RZ, R60 ;  /* 0x000000ffff038224 */ /* 0x000fc600078e003c */
[----:B------:R-:W3:Y:S04]  /*22a80*/  LDL R60, [R1+0x448] ;  /* 0x00044800013c7983 */ /* 0x000ee80000100800 */
[----:B------:R2:W3:Y:S02]  /*22a90*/  @!P0 LDG.E.U8 R163, desc[UR16][R2.64] ;  /* 0x0000001002a38981 */ /* 0x0004e4000c1e1100 */
[----:B--2---:R-:W-:Y:S02]  /*22aa0*/  @!P0 IMAD.MOV.U32 R3, RZ, RZ, R58 ;  /* 0x000000ffff038224 */ /* 0x004fe400078e003a */
[----:B------:R-:W2:Y:S01]  /*22ab0*/  LDL R58, [R1+0x410] ;  /* 0x00041000013a7983 */ /* 0x000ea20000100800 */
[----:B----4-:R-:W-:-:S03]  /*22ac0*/  @!P0 IMAD.MOV.U32 R2, RZ, RZ, R57 ;  /* 0x000000ffff028224 */ /* 0x010fc600078e0039 */
[----:B------:R-:W4:Y:S04]  /*22ad0*/  LDL R57, [R1+0x404] ;  /* 0x0004040001397983 */ /* 0x000f280000100800 */
[----:B------:R3:W4:Y:S02]  /*22ae0*/  @!P0 LDG.E.U8 R162, desc[UR16][R2.64] ;  /* 0x0000001002a28981 */ /* 0x000724000c1e1100 */
[----:B---3--:R-:W-:Y:S02]  /*22af0*/  @!P0 IMAD.MOV.U32 R3, RZ, RZ, R56 ;  /* 0x000000ffff038224 */ /* 0x008fe400078e0038 */
[----:B------:R-:W3:Y:S01]  /*22b00*/  LDL R56, [R1+0x408] ;  /* 0x0004080001387983 */ /* 0x000ee20000100800 */
[----:B------:R-:W-:-:S03]  /*22b10*/  @!P0 IMAD.MOV.U32 R2, RZ, RZ, R55 ;  /* 0x000000ffff028224 */ /* 0x000fc600078e0037 */
[----:B------:R-:W3:Y:S01]  /*22b20*/  LDL R55, [R1+0x3d0] ;  /* 0x0003d00001377983 */ /* 0x000ee20000100800 */
[----:B------:R-:W-:Y:S02]  /*22b30*/  PRMT R161, RZ, 0x7610, R161 ;  /* 0x00007610ffa17816 */ /* 0x000fe400000000a1 */
[----:B------:R-:W-:-:S04]  /*22b40*/  PRMT R160, RZ, 0x7610, R160 ;  /* 0x00007610ffa07816 */ /* 0x000fc800000000a0 */
[----:B------:R0:W3:Y:S01]  /*22b50*/  @!P0 LDG.E.U8 R161, desc[UR16][R2.64] ;  /* 0x0000001002a18981 */ /* 0x0000e2000c1e1100 */
[----:B------:R-:W-:Y:S01]  /*22b60*/  PRMT R159, RZ, 0x7610, R159 ;  /* 0x00007610ff9f7816 */ /* 0x000fe2000000009f */
[----:B0-----:R-:W-:Y:S02]  /*22b70*/  @!P0 IMAD.MOV.U32 R2, RZ, RZ, R74 ;  /* 0x000000ffff028224 */ /* 0x001fe400078e004a */
[----:B------:R-:W-:-:S05]  /*22b80*/  @!P0 IMAD.MOV.U32 R3, RZ, RZ, R75 ;  /* 0x000000ffff038224 */ /* 0x000fca00078e004b */
        /* <DEDUP_REMOVED lines=30> */
[----:B0-----:R-:W-:Y:S01]  /*22d70*/  @!P0 IMAD.MOV.U32 R3, RZ, RZ, R59 ;  /* 0x000000ffff038224 */ /* 0x001fe200078e003b */
[----:B------:R-:W-:Y:S02]  /*22d80*/  PRMT R22, RZ, 0x7610, R22 ;  /* 0x00007610ff167816 */ /* 0x000fe40000000016 */
[----:B------:R-:W-:Y:S02]  /*22d90*/  PRMT R21, RZ, 0x7610, R21 ;  /* 0x00007610ff157816 */ /* 0x000fe40000000015 */
[----:B------:R-:W-:Y:S02]  /*22da0*/  PRMT R20, RZ, 0x7610, R20 ;  /* 0x00007610ff147816 */ /* 0x000fe40000000014 */
[----:B------:R-:W-:Y:S02]  /*22db0*/  PRMT R19, RZ, 0x7610, R19 ;  /* 0x00007610ff137816 */ /* 0x000fe40000000013 */
[----:B------:R-:W-:-:S02]  /*22dc0*/  PRMT R18, RZ, 0x7610, R18 ;  /* 0x00007610ff127816 */ /* 0x000fc40000000012 */
[----:B------:R-:W-:Y:S02]  /*22dd0*/  PRMT R15, RZ, 0x7610, R15 ;  /* 0x00007610ff0f7816 */ /* 0x000fe4000000000f */
[----:B------:R-:W-:Y:S02]  /*22de0*/  PRMT R14, RZ, 0x7610, R14 ;  /* 0x00007610ff0e7816 */ /* 0x000fe4000000000e */
[----:B------:R-:W-:Y:S02]  /*22df0*/  PRMT R13, RZ, 0x7610, R13 ;  /* 0x00007610ff0d7816 */ /* 0x000fe4000000000d */
[----:B------:R-:W-:Y:S02]  /*22e00*/  LOP3.LUT R151, R151, 0x7f, RZ, 0xc0, !PT ;  /* 0x0000007f97977812 */ /* 0x000fe400078ec0ff */
[----:B------:R-:W-:Y:S02]  /*22e10*/  PRMT R12, RZ, 0x7610, R12 ;  /* 0x00007610ff0c7816 */ /* 0x000fe4000000000c */
[----:B------:R-:W-:-:S05]  /*22e20*/  LOP3.LUT R54, R151, 0x60, RZ, 0x3c, !PT ;  /* 0x0000006097367812 */ /* 0x000fca00078e3cff */
[----:B------:R0:W-:Y:S04]  /*22e30*/  STS.U8 [R54+UR8+0x300], R11 ;  /* 0x0003000b36007988 */ /* 0x0001e80008000008 */
[----:B------:R1:W-:Y:S01]  /*22e40*/  STS.U8 [R54+UR8+0x700], R9 ;  /* 0x0007000936007988 */ /* 0x0003e20008000008 */
[----:B0-----:R-:W-:Y:S01]  /*22e50*/  PRMT R11, RZ, 0x7610, R11 ;  /* 0x00007610ff0b7816 */ /* 0x001fe2000000000b */
[----:B--2---:R-:W-:-:S05]  /*22e60*/  @!P0 IMAD.MOV.U32 R2, RZ, RZ, R58 ;  /* 0x000000ffff028224 */ /* 0x004fca00078e003a */
[----:B------:R4:W2:Y:S02]  /*22e70*/  @!P0 LDG.E.U8 R152, desc[UR16][R2.64] ;  /* 0x0000001002988981 */ /* 0x0008a4000c1e1100 */
[----:B----4-:R-:W-:Y:S02]  /*22e80*/  @!P0 IMAD.MOV.U32 R3, RZ, RZ, R57 ;  /* 0x000000ffff038224 */ /* 0x010fe400078e0039 */
[----:B---3--:R-:W-:-:S05]  /*22e90*/  @!P0 IMAD.MOV.U32 R2, RZ, RZ, R56 ;  /* 0x000000ffff028224 */ /* 0x008fca00078e0038 */
[----:B------:R0:W3:Y:S02]  /*22ea0*/  @!P0 LDG.E.U8 R23, desc[UR16][R2.64] ;  /* 0x0000001002178981 */ /* 0x0000e4000c1e1100 */
[----:B0-----:R-:W-:Y:S02]  /*22eb0*/  @!P0 IMAD.MOV.U32 R2, RZ, RZ, R55 ;  /* 0x000000ffff028224 */ /* 0x001fe400078e0037 */
[----:B------:R-:W-:-:S05]  /*22ec0*/  @!P0 IMAD.MOV.U32 R3, RZ, RZ, R0 ;  /* 0x000000ffff038224 */ /* 0x000fca00078e0000 */
[----:B------:R0:W4:Y:S02]  /*22ed0*/  @!P0 LDG.E.U8 R22, desc[UR16][R2.64] ;  /* 0x0000001002168981 */ /* 0x000124000c1e1100 */
[----:B0-----:R-:W-:Y:S02]  /*22ee0*/  @!P0 IMAD.MOV.U32 R2, RZ, RZ, R251 ;  /* 0x000000ffff028224 */ /* 0x001fe400078e00fb */
        /* <DEDUP_REMOVED lines=22> */
[----:B------:R0:W3:Y:S01]  /*23050*/  @!P0 LDG.E.U8 R12, desc[UR16][R2.64] ;  /* 0x00000010020c8981 */ /* 0x0000e2000c1e1100 */
[----:B-1----:R-:W-:Y:S01]  /*23060*/  PRMT R9, RZ, 0x7610, R9 ;  /* 0x00007610ff097816 */ /* 0x002fe20000000009 */
[----:B0-----:R-:W-:Y:S02]  /*23070*/  @!P0 IMAD.MOV.U32 R2, RZ, RZ, R195 ;  /* 0x000000ffff028224 */ /* 0x001fe400078e00c3 */
[----:B------:R-:W-:-:S05]  /*23080*/  @!P0 IMAD.MOV.U32 R3, RZ, RZ, R193 ;  /* 0x000000ffff038224 */ /* 0x000fca00078e00c1 */
[----:B------:R0:W3:Y:S04]  /*23090*/  @!P0 LDG.E.U8 R11, desc[UR16][R2.64] ;  /* 0x00000010020b8981 */ /* 0x0000e8000c1e1100 */
[----:B------:R1:W-:Y:S01]  /*230a0*/  STS.U8 [R54+UR8+0xb00], R8 ;  /* 0x000b000836007988 */ /* 0x0003e20008000008 */
[----:B0-----:R-:W-:Y:S02]  /*230b0*/  @!P0 IMAD.MOV.U32 R2, RZ, RZ, R215 ;  /* 0x000000ffff028224 */ /* 0x001fe400078e00d7 */
[----:B------:R-:W-:Y:S01]  /*230c0*/  @!P0 IMAD.MOV.U32 R3, RZ, RZ, R213 ;  /* 0x000000ffff038224 */ /* 0x000fe200078e00d5 */
[----:B-1----:R-:W-:-:S04]  /*230d0*/  PRMT R8, RZ, 0x7610, R8 ;  /* 0x00007610ff087816 */ /* 0x002fc80000000008 */
        /* <DEDUP_REMOVED lines=20> */
[----:B------:R0:W3:Y:S02]  /*23220*/  @!P0 LDG.E.U8 R5, desc[UR16][R2.64] ;  /* 0x0000001002058981 */ /* 0x0000e4000c1e1100 */
[----:B0-----:R-:W-:Y:S02]  /*23230*/  @!P0 IMAD.MOV.U32 R2, RZ, RZ, R194 ;  /* 0x000000ffff028224 */ /* 0x001fe400078e00c2 */
[----:B------:R-:W-:-:S05]  /*23240*/  @!P0 IMAD.MOV.U32 R3, RZ, RZ, R192 ;  /* 0x000000ffff038224 */ /* 0x000fca00078e00c0 */
[----:B------:R0:W3:Y:S04]  /*23250*/  @!P0 LDG.E.U8 R4, desc[UR16][R2.64] ;  /* 0x0000001002048981 */ /* 0x0000e8000c1e1100 */
        /* <DEDUP_REMOVED lines=16> */
[----:B--2---:R-:W-:Y:S01]  /*23360*/  STS.U8 [R54+UR8+0x5f00], R152 ;  /* 0x005f009836007988 */ /* 0x004fe20008000008 */
[----:B0-----:R-:W-:-:S03]  /*23370*/  LOP3.LUT R2, R146, 0x70, RZ, 0x3c, !PT ;  /* 0x0000007092027812 */ /* 0x001fc600078e3cff */
[----:B----4-:R-:W-:Y:S04]  /*23380*/  STS.U8 [R54+UR8+0x6300], R22 ;  /* 0x0063001636007988 */ /* 0x010fe80008000008 */
[----:B---3--:R-:W-:Y:S01]  /*23390*/  STS.U8 [R54+UR8+0x6700], R20 ;  /* 0x0067001436007988 */ /* 0x008fe20008000008 */
[----:B------:R-:W-:Y:S02]  /*233a0*/  IMAD.MOV.U32 R250, RZ, RZ, R25 ;  /* 0x000000fffffa7224 */ /* 0x000fe400078e0019 */
[----:B------:R-:W-:Y:S02]  /*233b0*/  IMAD.MOV.U32 R252, RZ, RZ, R24 ;  /* 0x000000fffffc7224 */ /* 0x000fe400078e0018 */
[----:B------:R-:W-:Y:S01]  /*233c0*/  IMAD.MOV.U32 R230, RZ, RZ, R27 ;  /* 0x000000ffffe67224 */ /* 0x000fe200078e001b */
[----:B------:R-:W2:Y:S01]  /*233d0*/  LDL.LU.64 R24, [R1] ;  /* 0x0000000001187983 */ /* 0x000ea20000300a00 */
[----:B------:R-:W-:-:S02]  /*233e0*/  IMAD.MOV.U32 R249, RZ, RZ, R26 ;  /* 0x000000fffff97224 */ /* 0x000fc400078e001a */
[----:B------:R-:W-:Y:S01]  /*233f0*/  IMAD.MOV.U32 R229, RZ, RZ, R29 ;  /* 0x000000ffffe57224 */ /* 0x000fe200078e001d */
[----:B------:R-:W2:Y:S01]  /*23400*/  LDL.LU.64 R26, [R1+0x8] ;  /* 0x00000800011a7983 */ /* 0x000ea20000300a00 */
[----:B------:R-:W-:Y:S02]  /*23410*/  IMAD.MOV.U32 R248, RZ, RZ, R28 ;  /* 0x000000fffff87224 */ /* 0x000fe400078e001c */
[----:B------:R-:W-:Y:S01]  /*23420*/  IMAD.MOV.U32 R246, RZ, RZ, R31 ;  /* 0x000000fffff67224 */ /* 0x000fe200078e001f */
[----:B------:R-:W2:Y:S01]  /*23430*/  LDL.LU.64 R28, [R1+0x10] ;  /* 0x00001000011c7983 */ /* 0x000ea20000300a00 */
[----:B------:R-:W-:Y:S02]  /*23440*/  IMAD.MOV.U32 R247, RZ, RZ, R30 ;  /* 0x000000fffff77224 */ /* 0x000fe400078e001e */
[----:B------:R-:W-:Y:S01]  /*23450*/  IMAD.MOV.U32 R245, RZ, RZ, R33 ;  /* 0x000000fffff57224 */ /* 0x000fe200078e0021 */
[----:B------:R-:W2:Y:S01]  /*23460*/  LDL.LU.64 R30, [R1+0x18] ;  /* 0x00001800011e7983 */ /* 0x000ea20000300a00 */
[----:B------:R-:W-:-:S02]  /*23470*/  IMAD.MOV.U32 R228, RZ, RZ, R32 ;  /* 0x000000ffffe47224 */ /* 0x000fc400078e0020 */
[----:B------:R-:W-:Y:S01]  /*23480*/  IMAD.MOV.U32 R231, RZ, RZ, R35 ;  /* 0x000000ffffe77224 */ /* 0x000fe200078e0023 */
[----:B------:R-:W2:Y:S04]  /*23490*/  LDL.LU.64 R32, [R1+0x20] ;  /* 0x0000200001207983 */ /* 0x000ea80000300a00 */
[----:B------:R-:W-:Y:S01]  /*234a0*/  STS.U8 [R54+UR8+0x6b00], R18 ;  /* 0x006b001236007988 */ /* 0x000fe20008000008 */
        /* <DEDUP_REMOVED lines=9> */
[----:B------:R-:W2:Y:S04]  /*23540*/  LDL.LU.64 R38, [R1+0x38] ;  /* 0x0000380001267983 */ /* 0x000ea80000300a00 */
[----:B------:R-:W-:Y:S01]  /*23550*/  STS.U8 [R54+UR8+0x7300], R14 ;  /* 0x0073000e36007988 */ /* 0x000fe20008000008 */
        /* <DEDUP_REMOVED lines=21> */
[----:B------:R-:W-:-:S03]  /*236b0*/  IMAD.MOV.U32 R237, RZ, RZ, R46 ;  /* 0x000000ffffed7224 */ /* 0x000fc600078e002e */
        /* <DEDUP_REMOVED lines=8> */
[----:B------:R-:W2:Y:S01]  /*23740*/  LDL.LU.64 R46, [R1+0x58] ;  /* 0x00005800012e7983 */ /* 0x000ea20000300a00 */
[----:B------:R-:W-:-:S03]  /*23750*/  IMAD.MOV.U32 R244, RZ, RZ, R53 ;  /* 0x000000fffff47224 */ /* 0x000fc600078e0035 */
[----:B------:R-:W-:Y:S01]  /*23760*/  STS.U8 [R2+UR8+0x3780], R171 ;  /* 0x003780ab02007988 */ /* 0x000fe20008000008 */
[----:B------:R-:W-:-:S03]  /*23770*/  IMAD.MOV.U32 R243, RZ, RZ, R52 ;  /* 0x000000fffff37224 */ /* 0x000fc600078e0034 */
[----:B------:R-:W2:Y:S04]  /*23780*/  LDL.LU.64 R48, [R1+0x60] ;  /* 0x0000600001307983 */ /* 0x000ea80000300a00 */
[----:B------:R-:W-:Y:S04]  /*23790*/  STS.U8 [R2+UR8+0x3b80], R169 ;  /* 0x003b80a902007988 */ /* 0x000fe80008000008 */
[----:B------:R-:W2:Y:S04]  /*237a0*/  LDL.LU.64 R50, [R1+0x68] ;  /* 0x0000680001327983 */ /* 0x000ea80000300a00 */
[----:B------:R-:W-:Y:S04]  /*237b0*/  STS.U8 [R2+UR8+0x3f80], R167 ;  /* 0x003f80a702007988 */ /* 0x000fe80008000008 */
[----:B------:R-:W2:Y:S04]  /*237c0*/  LDL.LU.64 R52, [R1+0x70] ;  /* 0x0000700001347983 */ /* 0x000ea80000300a00 */
[----:B------:R-:W-:Y:S04]  /*237d0*/  STS.U8 [R2+UR8+0x4380], R165 ;  /* 0x004380a502007988 */ /* 0x000fe80008000008 */
[----:B0-----:R-:W2:Y:S04]  /*237e0*/  LDL.LU.64 R54, [R1+0x78] ;  /* 0x0000780001367983 */ /* 0x001ea80000300a00 */
[----:B------:R-:W-:Y:S04]  /*237f0*/  STS.U8 [R2+UR8+0x4780], R163 ;  /* 0x004780a302007988 */ /* 0x000fe80008000008 */
[----:B------:R-:W2:Y:S04]  /*23800*/  LDL.LU.64 R56, [R1+0x80] ;  /* 0x0000800001387983 */ /* 0x000ea80000300a00 */
        /* <DEDUP_REMOVED lines=26> */
[----:B------:R0:W-:Y:S04]  /*239b0*/  STS.U8 [R2+UR8+0x7f80], R4 ;  /* 0x007f800402007988 */ /* 0x0001e80008000008 */
[----:B------:R-:W2:Y:S04]  /*239c0*/  LDL.LU.64 R84, [R1+0xf0] ;  /* 0x0000f00001547983 */ /* 0x000ea80000300a00 */
[----:B------:R-:W2:Y:S01]  /*239d0*/  LDL.LU.64 R86, [R1+0xf8] ;  /* 0x0000f80001567983 */ /* 0x000ea20000300a00 */
[----:B0-----:R-:W0:Y:S03]  /*239e0*/  LDC R2, c[0x0][0x230] ;  /* 0x00008c00ff027b82 */ /* 0x001e260000000800 */
[----:B------:R-:W2:Y:S04]  /*239f0*/  LDL.LU.64 R88, [R1+0x100] ;  /* 0x0001000001587983 */ /* 0x000ea80000300a00 */
        /* <DEDUP_REMOVED lines=17> */
[----:B------:R-:W2:Y:S01]  /*23b10*/  LDL.LU.64 R124, [R1+0x190] ;  /* 0x00019000017c7983 */ /* 0x000ea20000300a00 */
[----:B0-----:R-:W-:-:S03]  /*23b20*/  VIADD R2, R2, 0x7f ;  /* 0x0000007f02027836 */ /* 0x001fc60000000000 */
[----:B------:R-:W2:Y:S04]  /*23b30*/  LDL.LU.64 R126, [R1+0x198] ;  /* 0x00019800017e7983 */ /* 0x000ea80000300a00 */
[----:B------:R-:W2:Y:S04]  /*23b40*/  LDL.LU.64 R128, [R1+0x1a0] ;  /* 0x0001a00001807983 */ /* 0x000ea80000300a00 */
[----:B------:R-:W2:Y:S04]  /*23b50*/  LDL.LU.64 R130, [R1+0x1a8] ;  /* 0x0001a80001827983 */ /* 0x000ea80000300a00 */
[----:B------:R-:W2:Y:S04]  /*23b60*/  LDL.LU.64 R132, [R1+0x1b0] ;  /* 0x0001b00001847983 */ /* 0x000ea80000300a00 */
[----:B------:R-:W2:Y:S01]  /*23b70*/  LDL.LU.64 R134, [R1+0x1b8] ;  /* 0x0001b80001867983 */ /* 0x000ea20000300a00 */
[----:B------:R-:W-:-:S03]  /*23b80*/  SHF.R.S32.HI R3, RZ, 0x1f, R2 ;  /* 0x0000001fff037819 */ /* 0x000fc60000011402 */
[----:B------:R-:W2:Y:S01]  /*23b90*/  LDL.LU.64 R136, [R1+0x1c0] ;  /* 0x0001c00001887983 */ /* 0x000ea20000300a00 */
[----:B------:R-:W-:-:S03]  /*23ba0*/  VIADD R202, R202, 0x1 ;  /* 0x00000001caca7836 */ /* 0x000fc60000000000 */
[----:B------:R-:W2:Y:S04]  /*23bb0*/  LDL.LU.64 R138, [R1+0x1c8] ;  /* 0x0001c800018a7983 */ /* 0x000ea80000300a00 */
[----:B------:R-:W2:Y:S04]  /*23bc0*/  LDL.LU.64 R140, [R1+0x1d0] ;  /* 0x0001d000018c7983 */ /* 0x000ea80000300a00 */
[----:B------:R-:W2:Y:S04]  /*23bd0*/  LDL.LU.64 R142, [R1+0x1d8] ;  /* 0x0001d800018e7983 */ /* 0x000ea80000300a00 */
[----:B------:R-:W2:Y:S01]  /*23be0*/  LDL.LU.64 R144, [R1+0x1e0] ;  /* 0x0001e00001907983 */ /* 0x000ea20000300a00 */
[----:B------:R-:W-:-:S03]  /*23bf0*/  LEA.HI R2, R3, R2, RZ, 0x7 ;  /* 0x0000000203027211 */ /* 0x000fc600078f38ff */
[----:B------:R-:W2:Y:S04]  /*23c00*/  LDL.LU.64 R146, [R1+0x1e8] ;  /* 0x0001e80001927983 */ /* 0x000ea80000300a00 */
[----:B------:R-:W2:Y:S04]  /*23c10*/  LDL.LU.64 R148, [R1+0x1f0] ;  /* 0x0001f00001947983 */ /* 0x000ea80000300a00 */
[----:B------:R-:W2:Y:S04]  /*23c20*/  LDL.LU.64 R150, [R1+0x1f8] ;  /* 0x0001f80001967983 */ /* 0x000ea80000300a00 */
[----:B------:R0:W-:Y:S04]  /*23c30*/  STL [R1+0x200], R202 ;  /* 0x000200ca01007387 */ /* 0x0001e80000100800 */
[----:B------:R-:W3:Y:S01]  /*23c40*/  LDL.LU R3, [R1+0x9e0] ;  /* 0x0009e00001037983 */ /* 0x000ee20000300800 */
[----:B------:R-:W-:Y:S01]  /*23c50*/  SHF.R.S32.HI R2, RZ, 0x7, R2 ;  /* 0x00000007ff027819 */ /* 0x000fe20000011402 */
[----:B------:R1:W-:Y:S06]  /*23c60*/  MEMBAR.ALL.CTA ;  /* 0x0000000000007992 */ /* 0x0003ec0000008000 */
[----:B-1----:R-:W1:Y:S01]  /*23c70*/  FENCE.VIEW.ASYNC.S ;  /* 0x00000000000073c6 */ /* 0x002e620000000000 */
[----:B------:R-:W-:-:S02]  /*23c80*/  ISETP.NE.U32.AND P0, PT, R202, R2, PT ;  /* 0x00000002ca00720c */ /* 0x000fc40003f05070 */
[----:B0-----:R-:W0:Y:S08]  /*23c90*/  LDC R202, c[0x0][0x238] ;  /* 0x00008e00ffca7b82 */ /* 0x001e300000000800 */
[----:B-1----:R-:W-:Y:S01]  /*23ca0*/  BAR.SYNC.DEFER_BLOCKING 0x0 ;  /* 0x0000000000007b1d */ /* 0x002fe20000010000 */
[----:B0-----:R-:W-:-:S05]  /*23cb0*/  IMAD.SHL.U32 R202, R202, 0x80, RZ ;  /* 0x00000080caca7824 */ /* 0x001fca00078e00ff */
[----:B---3--:R-:W-:-:S05]  /*23cc0*/  IADD3 R3, P5, R202, R3, RZ ;  /* 0x00000003ca037210 */ /* 0x008fca0007fbe0ff */
[----:B------:R0:W-:Y:S04]  /*23cd0*/  STL [R1+0x9e0], R3 ;  /* 0x0009e00301007387 */ /* 0x0001e80000100800 */
[----:B0-----:R-:W3:Y:S02]  /*23ce0*/  LDL.LU R3, [R1+0x9d8] ;  /* 0x0009d80001037983 */ /* 0x001ee40000300800 */
[----:B---3--:R-:W-:-:S05]  /*23cf0*/  IADD3 R3, P6, R202, R3, RZ ;  /* 0x00000003ca037210 */ /* 0x008fca0007fde0ff */
[----:B------:R0:W-:Y:S04]  /*23d00*/  STL [R1+0x9d8], R3 ;  /* 0x0009d80301007387 */ /* 0x0001e80000100800 */
[----:B0-----:R-:W3:Y:S01]  /*23d10*/  LDL.LU R3, [R1+0x9d0] ;  /* 0x0009d00001037983 */ /* 0x001ee20000300800 */
[C---:B------:R-:W-:Y:S02]  /*23d20*/  IADD3 R16, P2, R202.reuse, R16, RZ ;  /* 0x00000010ca107210 */ /* 0x040fe40007f5e0ff */
[C---:B------:R-:W-:Y:S02]  /*23d30*/  IADD3 R10, P3, R202.reuse, R10, RZ ;  /* 0x0000000aca0a7210 */ /* 0x040fe40007f7e0ff */
[----:B---3--:R-:W-:-:S05]  /*23d40*/  IADD3 R3, P1, R202, R3, RZ ;  /* 0x00000003ca037210 */ /* 0x008fca0007f3e0ff */
[----:B------:R-:W-:Y:S04]  /*23d50*/  STL [R1+0x9d0], R3 ;  /* 0x0009d00301007387 */ /* 0x000fe80000100800 */
[----:B------:R0:W-:Y:S04]  /*23d60*/  STL [R1+0x9c8], R16 ;  /* 0x0009c81001007387 */ /* 0x0001e80000100800 */
[----:B0-----:R-:W3:Y:S04]  /*23d70*/  LDL.LU R16, [R1+0x10a8] ;  /* 0x0010a80001107983 */ /* 0x001ee80000300800 */
[----:B------:R0:W-:Y:S04]  /*23d80*/  STL [R1+0x9c0], R10 ;  /* 0x0009c00a01007387 */ /* 0x0001e80000100800 */
[----:B------:R-:W4:Y:S01]  /*23d90*/  LDL.LU R3, [R1+0x9b8] ;  /* 0x0009b80001037983 */ /* 0x000f220000300800 */
[----:B------:R-:W-:-:S02]  /*23da0*/  IADD3 R17, P4, R202, R17, RZ ;  /* 0x00000011ca117210 */ /* 0x000fc40007f9e0ff */
[----:B0-----:R-:W-:-:S05]  /*23db0*/  SHF.R.S32.HI R10, RZ, 0x1f, R202 ;  /* 0x0000001fff0a7819 */ /* 0x001fca00000114ca */
[----:B---3--:R-:W-:Y:S01]  /*23dc0*/  IMAD.X R16, R10, 0x1, R16, P4 ;  /* 0x000000010a107824 */ /* 0x008fe200020e0610 */
[----:B----4-:R-:W-:-:S05]  /*23dd0*/  IADD3 R3, P4, R202, R3, RZ ;  /* 0x00000003ca037210 */ /* 0x010fca0007f9e0ff */
[----:B------:R0:W-:Y:S04]  /*23de0*/  STL [R1+0x9b8], R3 ;  /* 0x0009b80301007387 */ /* 0x0001e80000100800 */
[----:B0-----:R-:W3:Y:S02]  /*23df0*/  LDL.LU R3, [R1+0x9dc] ;  /* 0x0009dc0001037983 */ /* 0x001ee40000300800 */
[----:B---3--:R-:W-:-:S05]  /*23e00*/  IMAD.X R3, R10, 0x1, R3, P5 ;  /* 0x000000010a037824 */ /* 0x008fca00028e0603 */
[----:B------:R0:W-:Y:S04]  /*23e10*/  STL [R1+0x9dc], R3 ;  /* 0x0009dc0301007387 */ /* 0x0001e80000100800 */
[----:B0-----:R-:W3:Y:S02]  /*23e20*/  LDL.LU R3, [R1+0x9b0] ;  /* 0x0009b00001037983 */ /* 0x001ee40000300800 */
[----:B---3--:R-:W-:-:S05]  /*23e30*/  IADD3 R3, P5, R202, R3, RZ ;  /* 0x00000003ca037210 */ /* 0x008fca0007fbe0ff */
        /* <DEDUP_REMOVED lines=148> */
[----:B0-----:R-:W3:Y:S01]  /*24780*/  LDL.LU R3, [R1+0x8e8] ;  /* 0x0008e80001037983 */ /* 0x001ee20000300800 */
[----:B--2---:R-:W-:Y:S01]  /*24790*/  WARPGROUP.ARRIVE ;  /* 0x00000000000079c5 */ /* 0x004fe20000000000 */
[----:B------:R-:W-:-:S05]  /*247a0*/  UMOV UR13, 0x40000040 ;  /* 0x40000040000d7882 */ /* 0x000fca0000000000 */
[----:B------:R-:W-:Y:S01]  /*247b0*/  QGMMA.64x256x32.F32.E4M3.E4M3 R24, gdesc[UR12], R24, gsb0 ;  /* 0x03e000000c1879f3 */ /* 0x000fe20008000818 */
[----:B---3--:R-:W-:-:S05]  /*247c0*/  IADD3 R3, P6, R202, R3, RZ ;  /* 0x00000003ca037210 */ /* 0x008fca0007fde0ff */
[----:B------:R0:W-:Y:S04]  /*247d0*/  STL [R1+0x8e8], R3 ;  /* 0x0008e80301007387 */ /* 0x0001e80000100800 */
[----:B0-----:R-:W2:Y:S01]  /*247e0*/  LDL.LU R3, [R1+0x90c] ;  /* 0x00090c0001037983 */ /* 0x001ea20000300800 */
[----:B------:R-:W-:Y:S02]  /*247f0*/  WARPGROUP.DEPBAR.LE gsb0, 0x0 ;  /* 0x00008000000079c5 */ /* 0x000fe40000010000 */
[----:B------:R-:W-:-:S15]  /*24800*/  WARPGROUP.ARRIVE ;  /* 0x00000000000079c5 */ /* 0x000fde0000000000 */
[----:B------:R-:W-:Y:S01]  /*24810*/  QGMMA.64x256x32.F32.E4M3.E4M3 R24, gdesc[UR4], R24, gsb0 ;  /* 0x03e00000041879f3 */ /* 0x000fe20008000818 */
[----:B--2---:R-:W-:-:S05]  /*24820*/  IMAD.X R3, R10, 0x1, R3, P1 ;  /* 0x000000010a037824 */ /* 0x004fca00008e0603 */
[----:B------:R0:W-:Y:S04]  /*24830*/  STL [R1+0x90c], R3 ;  /* 0x00090c0301007387 */ /* 0x0001e80000100800 */
[----:B0-----:R-:W2:Y:S01]  /*24840*/  LDL.LU R3, [R1+0x8e0] ;  /* 0x0008e00001037983 */ /* 0x001ea20000300800 */
[----:B------:R-:W-:Y:S02]  /*24850*/  WARPGROUP.DEPBAR.LE gsb0, 0x0 ;  /* 0x00008000000079c5 */ /* 0x000fe40000010000 */
[----:B------:R-:W-:-:S15]  /*24860*/  WARPGROUP.ARRIVE ;  /* 0x00000000000079c5 */ /* 0x000fde0000000000 */
[----:B------:R-:W-:Y:S01]  /*24870*/  QGMMA.64x256x32.F32.E4M3.E4M3 R24, gdesc[UR24], R24, gsb0 ;  /* 0x03e00000181879f3 */ /* 0x000fe20008000818 */
[----:B--2---:R-:W-:-:S05]  /*24880*/  IADD3 R3, P1, R202, R3, RZ ;  /* 0x00000003ca037210 */ /* 0x004fca0007f3e0ff */
[----:B------:R0:W-:Y:S04]  /*24890*/  STL [R1+0x8e0], R3 ;  /* 0x0008e00301007387 */ /* 0x0001e80000100800 */
[----:B0-----:R-:W2:Y:S01]  /*248a0*/  LDL.LU R3, [R1+0x904] ;  /* 0x0009040001037983 */ /* 0x001ea20000300800 */
[----:B------:R-:W-:Y:S02]  /*248b0*/  WARPGROUP.DEPBAR.LE gsb0, 0x0 ;  /* 0x00008000000079c5 */ /* 0x000fe40000010000 */
[----:B------:R-:W-:-:S15]  /*248c0*/  WARPGROUP.ARRIVE ;  /* 0x00000000000079c5 */ /* 0x000fde0000000000 */
[----:B------:R-:W-:Y:S03]  /*248d0*/  QGMMA.64x256x32.F32.E4M3.E4M3 R24, gdesc[UR20], R24, gsb0 ;  /* 0x03e00000141879f3 */ /* 0x000fe60008000818 */
[----:B------:R-:W-:Y:S02]  /*248e0*/  WARPGROUP.DEPBAR.LE gsb0, 0x0 ;  /* 0x00008000000079c5 */ /* 0x000fe40000010000 */
[----:B--2---:R-:W-:-:S05]  /*248f0*/  IMAD.X R3, R10, 0x1, R3, P2 ;  /* 0x000000010a037824 */ /* 0x004fca00010e0603 */
[----:B------:R-:W-:Y:S04]  /*24900*/  STL [R1+0x904], R3 ;  /* 0x0009040301007387 */ /* 0x000fe80000100800 */
[----:B------:R-:W-:Y:S04]  /*24910*/  STL.64 [R1], R24 ;  /* 0x0000001801007387 */ /* 0x000fe80000100a00 */
        /* <DEDUP_REMOVED lines=63> */
[----:B0-----:R-:W2:Y:S04]  /*24d10*/  LDL.LU.64 R150, [R1+0x10a0] ;  /* 0x0010a00001967983 */ /* 0x001ea80000300a00 */
[----:B------:R-:W3:Y:S04]  /*24d20*/  LDL.LU.64 R148, [R1+0x1098] ;  /* 0x0010980001947983 */ /* 0x000ee80000300a00 */
[----:B------:R-:W4:Y:S04]  /*24d30*/  LDL.LU.64 R146, [R1+0x1090] ;  /* 0x0010900001927983 */ /* 0x000f280000300a00 */
[----:B------:R-:W2:Y:S04]  /*24d40*/  LDL.LU.64 R144, [R1+0x1088] ;  /* 0x0010880001907983 */ /* 0x000ea80000300a00 */
[----:B------:R-:W3:Y:S04]  /*24d50*/  LDL.LU.64 R142, [R1+0x1080] ;  /* 0x00108000018e7983 */ /* 0x000ee80000300a00 */
[----:B------:R-:W4:Y:S04]  /*24d60*/  LDL.LU.64 R140, [R1+0x1078] ;  /* 0x00107800018c7983 */ /* 0x000f280000300a00 */
[----:B------:R-:W2:Y:S04]  /*24d70*/  LDL.LU.64 R138, [R1+0x1070] ;  /* 0x00107000018a7983 */ /* 0x000ea80000300a00 */
[----:B------:R-:W3:Y:S04]  /*24d80*/  LDL.LU.64 R136, [R1+0x1068] ;  /* 0x0010680001887983 */ /* 0x000ee80000300a00 */
[----:B------:R-:W4:Y:S04]  /*24d90*/  LDL.LU.64 R134, [R1+0x1060] ;  /* 0x0010600001867983 */ /* 0x000f280000300a00 */
[----:B------:R-:W2:Y:S04]  /*24da0*/  LDL.LU.64 R132, [R1+0x1058] ;  /* 0x0010580001847983 */ /* 0x000ea80000300a00 */
[----:B------:R-:W3:Y:S04]  /*24db0*/  LDL.LU.64 R130, [R1+0x1050] ;  /* 0x0010500001827983 */ /* 0x000ee80000300a00 */
        /* <DEDUP_REMOVED lines=52> */
[----:B------:R-:W3:Y:S01]  /*25100*/  LDL.LU.64 R24, [R1+0xea8] ;  /* 0x000ea80001187983 */ /* 0x000ee20000300a00 */
[----:B----4-:R-:W-:-:S02]  /*25110*/  IMAD.X R134, R10, 0x1, R134, P1 ;  /* 0x000000010a867824 */ /* 0x010fc400008e0686 */
[C---:B--2---:R-:W-:Y:S02]  /*25120*/  IMAD.X R132, R10.reuse, 0x1, R132, P6 ;  /* 0x000000010a847824 */ /* 0x044fe400030e0684 */
[C---:B---3--:R-:W-:Y:S02]  /*25130*/  IMAD.X R130, R10.reuse, 0x1, R130, P5 ;  /* 0x000000010a827824 */ /* 0x048fe400028e0682 */
[C---:B------:R-:W-:Y:S02]  /*25140*/  IMAD.X R128, R10.reuse, 0x1, R128, P4 ;  /* 0x000000010a807824 */ /* 0x040fe400020e0680 */
[----:B------:R-:W-:Y:S01]  /*25150*/  IMAD.X R126, R10, 0x1, R126, P3 ;  /* 0x000000010a7e7824 */ /* 0x000fe200018e067e */
[C---:B------:R-:W-:Y:S02]  /*25160*/  IADD3 R125, P2, R202.reuse, R125, RZ ;  /* 0x0000007dca7d7210 */ /* 0x040fe40007f5e0ff */
[----:B------:R-:W-:-:S03]  /*25170*/  IADD3 R127, P3, R202, R127, RZ ;  /* 0x0000007fca7f7210 */ /* 0x000fc60007f7e0ff */
[----:B------:R0:W-:Y:S01]  /*25180*/  STL [R1+0x8d8], R125 ;  /* 0x0008d87d01007387 */ /* 0x0001e20000100800 */
[C---:B------:R-:W-:Y:S02]  /*25190*/  IADD3 R129, P4, R202.reuse, R129, RZ ;  /* 0x00000081ca817210 */ /* 0x040fe40007f9e0ff */
[C---:B------:R-:W-:Y:S01]  /*251a0*/  IADD3 R131, P5, R202.reuse, R131, RZ ;  /* 0x00000083ca837210 */ /* 0x040fe20007fbe0ff */
[----:B0-----:R-:W2:Y:S04]  /*251b0*/  LDL.LU R125, [R1+0xea4] ;  /* 0x000ea400017d7983 */ /* 0x001ea80000300800 */
[----:B------:R0:W-:Y:S01]  /*251c0*/  STL [R1+0x8fc], R126 ;  /* 0x0008fc7e01007387 */ /* 0x0001e20000100800 */
[----:B------:R-:W-:-:S03]  /*251d0*/  IADD3 R133, P6, R202, R133, RZ ;  /* 0x00000085ca857210 */ /* 0x000fc60007fde0ff */
[----:B0-----:R-:W2:Y:S04]  /*251e0*/  LDL.LU R126, [R1+0xea0] ;  /* 0x000ea000017e7983 */ /* 0x001ea80000300800 */
[----:B------:R0:W-:Y:S04]  /*251f0*/  STL [R1+0x8d0], R127 ;  /* 0x0008d07f01007387 */ /* 0x0001e80000100800 */
[----:B0-----:R-:W2:Y:S04]  /*25200*/  LDL.LU R127, [R1+0xe9c] ;  /* 0x000e9c00017f7983 */ /* 0x001ea80000300800 */
[----:B------:R0:W-:Y:S01]  /*25210*/  STL [R1+0x8f4], R128 ;  /* 0x0008f48001007387 */ /* 0x0001e20000100800 */
[----:B------:R-:W-:-:S03]  /*25220*/  IADD3 R135, P1, R202, R135, RZ ;  /* 0x00000087ca877210 */ /* 0x000fc60007f3e0ff */
[----:B0-----:R-:W2:Y:S04]  /*25230*/  LDL.LU R128, [R1+0xe98] ;  /* 0x000e980001807983 */ /* 0x001ea80000300800 */
[----:B------:R0:W-:Y:S01]  /*25240*/  STL [R1+0x8c8], R129 ;  /* 0x0008c88101007387 */ /* 0x0001e20000100800 */
[----:B------:R-:W-:-:S03]  /*25250*/  IMAD.X R136, R10, 0x1, R136, P2 ;  /* 0x000000010a887824 */ /* 0x000fc600010e0688 */
        /* <DEDUP_REMOVED lines=46> */
[----:B------:R0:W-:Y:S04]  /*25540*/  STL [R1+0x888], R145 ;  /* 0x0008889101007387 */ /* 0x0001e80000100800 */
        /* <DEDUP_REMOVED lines=13> */
[----:B------:R-:W3:Y:S02]  /*25620*/  LDL.LU R3, [R1+0x894] ;  /* 0x0008940001037983 */ /* 0x000ee40000300800 */
        /* <DEDUP_REMOVED lines=483> */
[----:B---3--:R-:W-:-:S05]  /*27460*/  IADD3 R3, P6, R3, UR9, RZ ;  /* 0x0000000903037c10 */ /* 0x008fca000ffde0ff */
        /* <DEDUP_REMOVED lines=27> */
[----:B------:R0:W-:Y:S02]  /*27620*/  STL [R1+0x5ec], R3 ;  /* 0x0005ec0301007387 */ /* 0x0001e40000100800 */
[----:B0-----:R-:W-:Y:S02]  /*27630*/  IMAD.MOV.U32 R3, RZ, RZ, R222 ;  /* 0x000000ffff037224 */ /* 0x001fe400078e00de */
[----:B------:R-:W-:Y:S02]  /*27640*/  IMAD.MOV.U32 R222, RZ, RZ, R223 ;  /* 0x000000ffffde7224 */ /* 0x000fe400078e00df */
[----:B------:R-:W-:Y:S02]  /*27650*/  IMAD.MOV.U32 R223, RZ, RZ, R224 ;  /* 0x000000ffffdf7224 */ /* 0x000fe400078e00e0 */
[----:B------:R-:W-:Y:S02]  /*27660*/  IMAD.MOV.U32 R224, RZ, RZ, R225 ;  /* 0x000000ffffe07224 */ /* 0x000fe400078e00e1 */
[----:B------:R-:W-:-:S02]  /*27670*/  IMAD.MOV.U32 R225, RZ, RZ, R226 ;  /* 0x000000ffffe17224 */ /* 0x000fc400078e00e2 */
[----:B------:R-:W-:Y:S01]  /*27680*/  IMAD.MOV.U32 R226, RZ, RZ, R227 ;  /* 0x000000ffffe27224 */ /* 0x000fe200078e00e3 */
[----:B------:R-:W-:Y:S01]  /*27690*/  IADD3 R3, P5, R3, UR9, RZ ;  /* 0x0000000903037c10 */ /* 0x000fe2000ffbe0ff */
[----:B------:R-:W-:Y:S02]  /*276a0*/  IMAD.MOV.U32 R227, RZ, RZ, R228 ;  /* 0x000000ffffe37224 */ /* 0x000fe400078e00e4 */
[----:B------:R-:W-:Y:S02]  /*276b0*/  IMAD.MOV.U32 R228, RZ, RZ, R229 ;  /* 0x000000ffffe47224 */ /* 0x000fe400078e00e5 */
[----:B------:R-:W-:Y:S02]  /*276c0*/  IMAD.MOV.U32 R229, RZ, RZ, R230 ;  /* 0x000000ffffe57224 */ /* 0x000fe400078e00e6 */
[----:B------:R-:W3:Y:S04]  /*276d0*/  LDL.LU R230, [R1+0x29c] ;  /* 0x00029c0001e67983 */ /* 0x000ee80000300800 */
[----:B------:R0:W-:Y:S04]  /*276e0*/  STL [R1+0xde8], R3 ;  /* 0x000de80301007387 */ /* 0x0001e80000100800 */
[----:B0-----:R-:W4:Y:S02]  /*276f0*/  LDL.LU R3, [R1+0x9fc] ;  /* 0x0009fc0001037983 */ /* 0x001f240000300800 */
[----:B----4-:R-:W-:-:S05]  /*27700*/  IADD3.X R3, R3, UR11, RZ, P6, !PT ;  /* 0x0000000b03037c10 */ /* 0x010fca000b7fe4ff */
[----:B------:R0:W-:Y:S04]  /*27710*/  STL [R1+0x9fc], R3 ;  /* 0x0009fc0301007387 */ /* 0x0001e80000100800 */
[----:B0-----:R-:W4:Y:S02]  /*27720*/  LDL.LU R3, [R1+0xde4] ;  /* 0x000de40001037983 */ /* 0x001f240000300800 */
[----:B----4-:R-:W-:-:S05]  /*27730*/  IADD3 R3, P6, R3, UR9, RZ ;  /* 0x0000000903037c10 */ /* 0x010fca000ffde0ff */
        /* <DEDUP_REMOVED lines=504> */
[----:B------:R0:W-:Y:S02]  /*296c0*/  STL [R1+0xb48], R3 ;  /* 0x000b480301007387 */ /* 0x0001e40000100800 */
[----:B0-----:R-:W-:Y:S02]  /*296d0*/  IMAD.MOV.U32 R3, RZ, RZ, R222 ;  /* 0x000000ffff037224 */ /* 0x001fe400078e00de */
[----:B------:R-:W-:Y:S02]  /*296e0*/  IMAD.MOV.U32 R222, RZ, RZ, R223 ;  /* 0x000000ffffde7224 */ /* 0x000fe400078e00df */
[----:B------:R-:W-:Y:S02]  /*296f0*/  IMAD.MOV.U32 R223, RZ, RZ, R225 ;  /* 0x000000ffffdf7224 */ /* 0x000fe400078e00e1 */
[----:B------:R-:W-:Y:S02]  /*29700*/  IMAD.MOV.U32 R225, RZ, RZ, R226 ;  /* 0x000000ffffe17224 */ /* 0x000fe400078e00e2 */
[----:B------:R-:W-:-:S02]  /*29710*/  IMAD.MOV.U32 R226, RZ, RZ, R227 ;  /* 0x000000ffffe27224 */ /* 0x000fc400078e00e3 */
[----:B------:R-:W-:Y:S01]  /*29720*/  IMAD.MOV.U32 R227, RZ, RZ, R228 ;  /* 0x000000ffffe37224 */ /* 0x000fe200078e00e4 */
[----:B------:R-:W-:Y:S01]  /*29730*/  IADD3.X R3, R3, UR11, RZ, P1, !PT ;  /* 0x0000000b03037c10 */ /* 0x000fe20008ffe4ff */
[----:B------:R-:W-:Y:S02]  /*29740*/  IMAD.MOV.U32 R228, RZ, RZ, R229 ;  /* 0x000000ffffe47224 */ /* 0x000fe400078e00e5 */
[----:B---3--:R-:W-:Y:S02]  /*29750*/  IMAD.MOV.U32 R229, RZ, RZ, R230 ;  /* 0x000000ffffe57224 */ /* 0x008fe400078e00e6 */
[----:B------:R-:W-:Y:S02]  /*29760*/  IMAD.MOV.U32 R230, RZ, RZ, R231 ;  /* 0x000000ffffe67224 */ /* 0x000fe400078e00e7 */
[----:B------:R-:W3:Y:S04]  /*29770*/  LDL.LU R231, [R1+0x294] ;  /* 0x0002940001e77983 */ /* 0x000ee80000300800 */
        /* <DEDUP_REMOVED lines=510> */
[----:B------:R0:W-:Y:S02]  /*2b760*/  STL [R1+0x4ac], R3 ;  /* 0x0004ac0301007387 */ /* 0x0001e40000100800 */
[----:B0-----:R-:W-:Y:S02]  /*2b770*/  IMAD.MOV.U32 R3, RZ, RZ, R222 ;  /* 0x000000ffff037224 */ /* 0x001fe400078e00de */
[----:B------:R-:W-:Y:S02]  /*2b780*/  IMAD.MOV.U32 R222, RZ, RZ, R223 ;  /* 0x000000ffffde7224 */ /* 0x000fe400078e00df */
[----:B------:R-:W4:Y:S01]  /*2b790*/  LDL.LU R223, [R1+0x2bc] ;  /* 0x0002bc0001df7983 */ /* 0x000f220000300800 */
[----:B------:R-:W-:-:S05]  /*2b7a0*/  IADD3 R3, P2, R3, UR9, RZ ;  /* 0x0000000903037c10 */ /* 0x000fca000ff5e0ff */
[----:B------:R0:W-:Y:S04]  /*2b7b0*/  STL [R1+0x480], R3 ;  /* 0x0004800301007387 */ /* 0x0001e80000100800 */
[----:B0-----:R-:W2:Y:S02]  /*2b7c0*/  LDL.LU R3, [R1+0x4a4] ;  /* 0x0004a40001037983 */ /* 0x001ea40000300800 */
[----:B--2---:R-:W-:-:S05]  /*2b7d0*/  IADD3.X R3, R3, UR11, RZ, P3, !PT ;  /* 0x0000000b03037c10 */ /* 0x004fca0009ffe4ff */
[----:B------:R0:W-:Y:S04]  /*2b7e0*/  STL [R1+0x4a4], R3 ;  /* 0x0004a40301007387 */ /* 0x0001e80000100800 */
[----:B0-----:R-:W2:Y:S02]  /*2b7f0*/  LDL.LU R3, [R1+0x478] ;  /* 0x0004780001037983 */ /* 0x001ea40000300800 */
[----:B--2---:R-:W-:-:S05]  /*2b800*/  IADD3 R3, P3, R3, UR9, RZ ;  /* 0x0000000903037c10 */ /* 0x004fca000ff7e0ff */
        /* <DEDUP_REMOVED lines=128> */
[----:B--2---:R-:W-:Y:S02]  /*2c010*/  IADD3.X R3, R3, UR11, RZ, P1, !PT ;  /* 0x0000000b03037c10 */ /* 0x004fe40008ffe4ff */
[----:B------:R-:W-:-:S03]  /*2c020*/  IADD3 R251, P1, R251, UR9, RZ ;  /* 0x00000009fbfb7c10 */ /* 0x000fc6000ff3e0ff */
[----:B------:R-:W-:Y:S04]  /*2c030*/  STL [R1+0x3f4], R3 ;  /* 0x0003f40301007387 */ /* 0x000fe80000100800 */
[----:B------:R0:W-:Y:S04]  /*2c040*/  STL [R1+0x3c8], R251 ;  /* 0x0003c8fb01007387 */ /* 0x0001e80000100800 */
[----:B0-----:R-:W2:Y:S04]  /*2c050*/  LDL.LU R251, [R1+0xe38] ;  /* 0x000e380001fb7983 */ /* 0x001ea80000300800 */
[----:B------:R-:W3:Y:S02]  /*2c060*/  LDL.LU R3, [R1+0x3ec] ;  /* 0x0003ec0001037983 */ /* 0x000ee40000300800 */
[----:B---3--:R-:W-:-:S05]  /*2c070*/  IADD3.X R3, R3, UR11, RZ, P2, !PT ;  /* 0x0000000b03037c10 */ /* 0x008fca00097fe4ff */
[----:B------:R0:W-:Y:S04]  /*2c080*/  STL [R1+0x3ec], R3 ;  /* 0x0003ec0301007387 */ /* 0x0001e80000100800 */
[----:B0-----:R-:W3:Y:S02]  /*2c090*/  LDL.LU R3, [R1+0x3c0] ;  /* 0x0003c00001037983 */ /* 0x001ee40000300800 */
[----:B---3--:R-:W-:-:S05]  /*2c0a0*/  IADD3 R3, P2, R3, UR9, RZ ;  /* 0x0000000903037c10 */ /* 0x008fca000ff5e0ff */
[----:B------:R0:W-:Y:S04]  /*2c0b0*/  STL [R1+0x3c0], R3 ;  /* 0x0003c00301007387 */ /* 0x0001e80000100800 */
[----:B0-----:R-:W3:Y:S02]  /*2c0c0*/  LDL.LU R3, [R1+0x3e4] ;  /* 0x0003e40001037983 */ /* 0x001ee40000300800 */
        /* <DEDUP_REMOVED lines=14> */
[----:B0-----:R-:W3:Y:S01]  /*2c1b0*/  LDL.LU R3, [R1+0x3a8] ;  /* 0x0003a80001037983 */ /* 0x001ee20000300800 */
[----:B------:R-:W-:Y:S02]  /*2c1c0*/  IADD3.X R0, R0, UR11, RZ, P6, !PT ;  /* 0x0000000b00007c10 */ /* 0x000fe4000b7fe4ff */
[----:B---3--:R-:W-:-:S05]  /*2c1d0*/  IADD3 R3, P5, R3, UR9, RZ ;  /* 0x0000000903037c10 */ /* 0x008fca000ffbe0ff */
[----:B------:R-:W-:Y:S04]  /*2c1e0*/  STL [R1+0x3a8], R3 ;  /* 0x0003a80301007387 */ /* 0x000fe80000100800 */
[----:B------:R0:W-:Y:S04]  /*2c1f0*/  STL [R1+0x3cc], R0 ;  /* 0x0003cc0001007387 */ /* 0x0001e80000100800 */
[----:B0-----:R-:W3:Y:S04]  /*2c200*/  LDL.LU R0, [R1+0xe34] ;  /* 0x000e340001007983 */ /* 0x001ee80000300800 */
[----:B------:R-:W4:Y:S01]  /*2c210*/  LDL.LU R3, [R1+0x3a0] ;  /* 0x0003a00001037983 */ /* 0x000f220000300800 */
[----:B------:R-:W-:-:S02]  /*2c220*/  IADD3.X R221, R221, UR11, RZ, P1, !PT ;  /* 0x0000000bdddd7c10 */ /* 0x000fc40008ffe4ff */
[----:B----4-:R-:W-:-:S05]  /*2c230*/  IADD3 R3, P6, R3, UR9, RZ ;  /* 0x0000000903037c10 */ /* 0x010fca000ffde0ff */
[----:B------:R-:W-:Y:S04]  /*2c240*/  STL [R1+0x3a0], R3 ;  /* 0x0003a00301007387 */ /* 0x000fe80000100800 */
[----:B------:R0:W-:Y:S04]  /*2c250*/  STL [R1+0x3c4], R221 ;  /* 0x0003c4dd01007387 */ /* 0x0001e80000100800 */
[----:B0-----:R-:W4:Y:S02]  /*2c260*/  LDL.LU R221, [R1+0x398] ;  /* 0x0003980001dd7983 */ /* 0x001f240000300800 */
[----:B----4-:R-:W-:-:S05]  /*2c270*/  IADD3 R221, P1, R221, UR9, RZ ;  /* 0x00000009dddd7c10 */ /* 0x010fca000ff3e0ff */
[----:B------:R0:W-:Y:S04]  /*2c280*/  STL [R1+0x398], R221 ;  /* 0x000398dd01007387 */ /* 0x0001e80000100800 */
[----:B0-----:R-:W4:Y:S02]  /*2c290*/  LDL.LU R221, [R1+0x3bc] ;  /* 0x0003bc0001dd7983 */ /* 0x001f240000300800 */
[----:B----4-:R-:W-:Y:S02]  /*2c2a0*/  IADD3.X R221, R221, UR11, RZ, P2, !PT ;  /* 0x0000000bdddd7c10 */ /* 0x010fe400097fe4ff */
[----:B------:R-:W-:-:S03]  /*2c2b0*/  IADD3 R220, P2, R220, UR9, RZ ;  /* 0x00000009dcdc7c10 */ /* 0x000fc6000ff5e0ff */
[----:B------:R0:W-:Y:S04]  /*2c2c0*/  STL [R1+0x3bc], R221 ;  /* 0x0003bcdd01007387 */ /* 0x0001e80000100800 */
[----:B------:R-:W-:Y:S04]  /*2c2d0*/  STL [R1+0x390], R220 ;  /* 0x000390dc01007387 */ /* 0x000fe80000100800 */
[----:B0-----:R-:W4:Y:S02]  /*2c2e0*/  LDL.LU R221, [R1+0x3b4] ;  /* 0x0003b40001dd7983 */ /* 0x001f240000300800 */
[----:B----4-:R-:W-:-:S02]  /*2c2f0*/  IADD3.X R221, R221, UR11, RZ, P3, !PT ;  /* 0x0000000bdddd7c10 */ /* 0x010fc40009ffe4ff */
[----:B------:R-:W-:-:S03]  /*2c300*/  IADD3 R219, P3, R219, UR9, RZ ;  /* 0x00000009dbdb7c10 */ /* 0x000fc6000ff7e0ff */
[----:B------:R0:W-:Y:S04]  /*2c310*/  STL [R1+0x3b4], R221 ;  /* 0x0003b4dd01007387 */ /* 0x0001e80000100800 */
[----:B------:R-:W-:Y:S04]  /*2c320*/  STL [R1+0x388], R219 ;  /* 0x000388db01007387 */ /* 0x000fe80000100800 */
        /* <DEDUP_REMOVED lines=21> */
[----:B0-----:R-:W4:Y:S01]  /*2c480*/  LDL.LU R221, [R1+0x368] ;  /* 0x0003680001dd7983 */ /* 0x001f220000300800 */
[----:B------:R-:W-:Y:S02]  /*2c490*/  IADD3.X R218, R218, UR11, RZ, P2, !PT ;  /* 0x0000000bdada7c10 */ /* 0x000fe400097fe4ff */
[----:B----4-:R-:W-:-:S05]  /*2c4a0*/  IADD3 R221, P1, R221, UR9, RZ ;  /* 0x00000009dddd7c10 */ /* 0x010fca000ff3e0ff */
[----:B------:R0:W-:Y:S04]  /*2c4b0*/  STL [R1+0x368], R221 ;  /* 0x000368dd01007387 */ /* 0x0001e80000100800 */
[----:B------:R-:W-:Y:S04]  /*2c4c0*/  STL [R1+0x38c], R218 ;  /* 0x00038cda01007387 */ /* 0x000fe80000100800 */
[----:B0-----:R-:W4:Y:S01]  /*2c4d0*/  LDL.LU R221, [R1+0x360] ;  /* 0x0003600001dd7983 */ /* 0x001f220000300800 */
[----:B------:R-:W-:Y:S02]  /*2c4e0*/  IADD3.X R217, R217, UR11, RZ, P3, !PT ;  /* 0x0000000bd9d97c10 */ /* 0x000fe40009ffe4ff */
[----:B----4-:R-:W-:-:S05]  /*2c4f0*/  IADD3 R221, P2, R221, UR9, RZ ;  /* 0x00000009dddd7c10 */ /* 0x010fca000ff5e0ff */
[----:B------:R0:W-:Y:S04]  /*2c500*/  STL [R1+0x360], R221 ;  /* 0x000360dd01007387 */ /* 0x0001e80000100800 */
[----:B------:R-:W-:Y:S04]  /*2c510*/  STL [R1+0x384], R217 ;  /* 0x000384d901007387 */ /* 0x000fe80000100800 */
        /* <DEDUP_REMOVED lines=111> */
[----:B------:R-:W-:Y:S01]  /*2cc10*/  WARPGROUP.ARRIVE ;  /* 0x00000000000079c5 */ /* 0x000fe20000000000 */
[----:B------:R-:W-:Y:S01]  /*2cc20*/  UMOV UR30, UR14 ;  /* 0x0000000e001e7c82 */ /* 0x000fe20008000000 */
[----:B------:R-:W-:-:S04]  /*2cc30*/  UMOV UR31, UR15 ;  /* 0x0000000f001f7c82 */ /* 0x000fc80008000000 */
[----:B------:R-:W-:Y:S01]  /*2cc40*/  QGMMA.64x256x32.F32.E4M3.E4M3 R24, gdesc[UR28], R24, gsb0 ;  /* 0x03e000001c1879f3 */ /* 0x000fe20008000818 */
[----:B----4-:R-:W-:-:S05]  /*2cc50*/  IADD3 R221, P5, R221, UR9, RZ ;  /* 0x00000009dddd7c10 */ /* 0x010fca000ffbe0ff */
[----:B------:R0:W-:Y:S04]  /*2cc60*/  STL [R1+0x2b8], R221 ;  /* 0x0002b8dd01007387 */ /* 0x0001e80000100800 */
[----:B0-----:R-:W4:Y:S01]  /*2cc70*/  LDL.LU R221, [R1+0x2dc] ;  /* 0x0002dc0001dd7983 */ /* 0x001f220000300800 */
[----:B------:R-:W-:Y:S02]  /*2cc80*/  WARPGROUP.DEPBAR.LE gsb0, 0x0 ;  /* 0x00008000000079c5 */ /* 0x000fe40000010000 */
[----:B------:R-:W-:Y:S01]  /*2cc90*/  WARPGROUP.ARRIVE ;  /* 0x00000000000079c5 */ /* 0x000fe20000000000 */
[----:B------:R-:W-:Y:S01]  /*2cca0*/  UMOV UR34, UR6 ;  /* 0x0000000600227c82 */ /* 0x000fe20008000000 */
[----:B------:R-:W-:-:S13]  /*2ccb0*/  UMOV UR35, UR7 ;  /* 0x0000000700237c82 */ /* 0x000fda0008000000 */
[----:B------:R-:W-:Y:S01]  /*2ccc0*/  QGMMA.64x256x32.F32.E4M3.E4M3 R24, gdesc[UR32], R24, gsb0 ;  /* 0x03e00000201879f3 */ /* 0x000fe20008000818 */
[----:B----4-:R-:W-:-:S05]  /*2ccd0*/  IADD3.X R221, R221, UR11, RZ, P6, !PT ;  /* 0x0000000bdddd7c10 */ /* 0x010fca000b7fe4ff */
[----:B------:R0:W-:Y:S04]  /*2cce0*/  STL [R1+0x2dc], R221 ;  /* 0x0002dcdd01007387 */ /* 0x0001e80000100800 */
[----:B0-----:R-:W4:Y:S01]  /*2ccf0*/  LDL.LU R221, [R1+0x2b0] ;  /* 0x0002b00001dd7983 */ /* 0x001f220000300800 */
[----:B---3--:R-:W-:Y:S01]  /*2cd00*/  IADD3.X R0, R0, UR11, RZ, P1, !PT ;  /* 0x0000000b00007c10 */ /* 0x008fe20008ffe4ff */
[----:B------:R-:W-:Y:S02]  /*2cd10*/  WARPGROUP.DEPBAR.LE gsb0, 0x0 ;  /* 0x00008000000079c5 */ /* 0x000fe40000010000 */
[----:B------:R-:W-:Y:S01]  /*2cd20*/  WARPGROUP.ARRIVE ;  /* 0x00000000000079c5 */ /* 0x000fe20000000000 */
[----:B------:R-:W-:Y:S01]  /*2cd30*/  UMOV UR38, UR26 ;  /* 0x0000001a00267c82 */ /* 0x000fe20008000000 */
[----:B------:R-:W-:-:S12]  /*2cd40*/  UMOV UR39, UR27 ;  /* 0x0000001b00277c82 */ /* 0x000fd80008000000 */
[----:B------:R-:W-:Y:S01]  /*2cd50*/  QGMMA.64x256x32.F32.E4M3.E4M3 R24, gdesc[UR36], R24, gsb0 ;  /* 0x03e00000241879f3 */ /* 0x000fe20008000818 */
[----:B------:R-:W-:Y:S01]  /*2cd60*/  UMOV UR42, UR22 ;  /* 0x00000016002a7c82 */ /* 0x000fe20008000000 */
[----:B------:R-:W-:Y:S01]  /*2cd70*/  UMOV UR43, UR23 ;  /* 0x00000017002b7c82 */ /* 0x000fe20008000000 */
[----:B----4-:R-:W-:-:S05]  /*2cd80*/  IADD3 R221, P6, R221, UR9, RZ ;  /* 0x00000009dddd7c10 */ /* 0x010fca000ffde0ff */
[----:B------:R-:W-:Y:S04]  /*2cd90*/  STL [R1+0x2b0], R221 ;  /* 0x0002b0dd01007387 */ /* 0x000fe80000100800 */
[----:B------:R0:W-:Y:S04]  /*2cda0*/  STL [R1+0x2d4], R0 ;  /* 0x0002d40001007387 */ /* 0x0001e80000100800 */
[----:B0-----:R-:W3:Y:S04]  /*2cdb0*/  LDL.LU R0, [R1+0xe30] ;  /* 0x000e300001007983 */ /* 0x001ee80000300800 */
[----:B------:R-:W4:Y:S01]  /*2cdc0*/  LDL.LU R221, [R1+0x2a8] ;  /* 0x0002a80001dd7983 */ /* 0x000f220000300800 */
[----:B------:R-:W-:-:S02]  /*2cdd0*/  WARPGROUP.DEPBAR.LE gsb0, 0x0 ;  /* 0x00008000000079c5 */ /* 0x000fc40000010000 */
[----:B------:R-:W-:-:S06]  /*2cde0*/  WARPGROUP.ARRIVE ;  /* 0x00000000000079c5 */ /* 0x000fcc0000000000 */
[----:B------:R-:W-:Y:S01]  /*2cdf0*/  QGMMA.64x256x32.F32.E4M3.E4M3 R24, gdesc[UR40], R24, gsb0 ;  /* 0x03e00000281879f3 */ /* 0x000fe20008000818 */
[----:B------:R-:W-:Y:S02]  /*2ce00*/  IADD3.X R206, R206, UR11, RZ, P2, !PT ;  /* 0x0000000bcece7c10 */ /* 0x000fe400097fe4ff */
[----:B------:R-:W-:Y:S02]  /*2ce10*/  IADD3.X R205, R205, UR11, RZ, P3, !PT ;  /* 0x0000000bcdcd7c10 */ /* 0x000fe40009ffe4ff */
[----:B------:R-:W-:Y:S02]  /*2ce20*/  IADD3 R222, P3, R222, UR9, RZ ;  /* 0x00000009dede7c10 */ /* 0x000fe4000ff7e0ff */
[----:B------:R-:W-:Y:S02]  /*2ce30*/  IADD3.X R223, R223, UR11, RZ, P4, !PT ;  /* 0x0000000bdfdf7c10 */ /* 0x000fe4000a7fe4ff */
[----:B------:R-:W-:Y:S02]  /*2ce40*/  IADD3 R204, P4, R204, UR9, RZ ;  /* 0x00000009cccc7c10 */ /* 0x000fe4000ff9e0ff */
[----:B------:R-:W-:-:S02]  /*2ce50*/  IADD3.X R224, R224, UR11, RZ, P5, !PT ;  /* 0x0000000be0e07c10 */ /* 0x000fc4000affe4ff */
[----:B------:R-:W-:Y:S02]  /*2ce60*/  IADD3 R203, P5, R203, UR9, RZ ;  /* 0x00000009cbcb7c10 */ /* 0x000fe4000ffbe0ff */
        /* <DEDUP_REMOVED lines=21> */
[----:B------:R-:W-:Y:S02]  /*2cfc0*/  IADD3.X R250, R250, UR11, RZ, P5, !PT ;  /* 0x0000000bfafa7c10 */ /* 0x000fe4000affe4ff */
[----:B------:R-:W-:-:S02]  /*2cfd0*/  IADD3.X R252, R252, UR11, RZ, P6, !PT ;  /* 0x0000000bfcfc7c10 */ /* 0x000fc4000b7fe4ff */
[----:B------:R-:W-:Y:S02]  /*2cfe0*/  IADD3.X R192, R192, UR11, RZ, P3, !PT ;  /* 0x0000000bc0c07c10 */ /* 0x000fe40009ffe4ff */
[----:B----4-:R-:W-:Y:S02]  /*2cff0*/  IADD3 R221, P1, R221, UR9, RZ ;  /* 0x00000009dddd7c10 */ /* 0x010fe4000ff3e0ff */
[----:B---3--:R-:W-:-:S03]  /*2d000*/  IADD3 R0, P2, R0, UR9, RZ ;  /* 0x0000000900007c10 */ /* 0x008fc6000ff5e0ff */
[----:B------:R-:W-:Y:S04]  /*2d010*/  STL [R1+0x2a8], R221 ;  /* 0x0002a8dd01007387 */ /* 0x000fe80000100800 */
[----:B------:R-:W-:Y:S04]  /*2d020*/  STL [R1+0x2cc], R206 ;  /* 0x0002ccce01007387 */ /* 0x000fe80000100800 */
[----:B------:R0:W-:Y:S01]  /*2d030*/  STL [R1+0x2a0], R0 ;  /* 0x0002a00001007387 */ /* 0x0001e20000100800 */
[----:B------:R-:W-:Y:S02]  /*2d040*/  IADD3.X R227, R227, UR11, RZ, P1, !PT ;  /* 0x0000000be3e37c10 */ /* 0x000fe40008ffe4ff */
[----:B------:R-:W-:-:S02]  /*2d050*/  IADD3 R228, P1, R228, UR9, RZ ;  /* 0x00000009e4e47c10 */ /* 0x000fc4000ff3e0ff */
[----:B------:R-:W-:Y:S01]  /*2d060*/  IADD3.X R229, R229, UR11, RZ, P2, !PT ;  /* 0x0000000be5e57c10 */ /* 0x000fe200097fe4ff */
[----:B0-----:R0:W5:Y:S04]  /*2d070*/  LDL.LU R0, [R1+0xe2c] ;  /* 0x000e2c0001007983 */ /* 0x0011680000300800 */
[----:B------:R0:W-:Y:S04]  /*2d080*/  STL [R1+0x2c4], R205 ;  /* 0x0002c4cd01007387 */ /* 0x0001e80000100800 */
[----:B------:R0:W-:Y:S04]  /*2d090*/  STL [R1+0x298], R222 ;  /* 0x000298de01007387 */ /* 0x0001e80000100800 */
[----:B------:R0:W-:Y:S04]  /*2d0a0*/  STL [R1+0x2bc], R223 ;  /* 0x0002bcdf01007387 */ /* 0x0001e80000100800 */
[----:B------:R0:W-:Y:S04]  /*2d0b0*/  STL [R1+0x290], R204 ;  /* 0x000290cc01007387 */ /* 0x0001e80000100800 */
[----:B------:R0:W-:Y:S04]  /*2d0c0*/  STL [R1+0x2b4], R224 ;  /* 0x0002b4e001007387 */ /* 0x0001e80000100800 */
[----:B------:R0:W-:Y:S04]  /*2d0d0*/  STL [R1+0x288], R203 ;  /* 0x000288cb01007387 */ /* 0x0001e80000100800 */
[----:B------:R0:W-:Y:S01]  /*2d0e0*/  STL [R1+0x2ac], R225 ;  /* 0x0002ace101007387 */ /* 0x0001e20000100800 */
[----:B------:R-:W-:-:S03]  /*2d0f0*/  IADD3 R230, P2, R230, UR9, RZ ;  /* 0x00000009e6e67c10 */ /* 0x000fc6000ff5e0ff */
[----:B------:R0:W-:Y:S04]  /*2d100*/  STL [R1+0x280], R226 ;  /* 0x000280e201007387 */ /* 0x0001e80000100800 */
[----:B------:R0:W-:Y:S04]  /*2d110*/  STL [R1+0x2a4], R227 ;  /* 0x0002a4e301007387 */ /* 0x0001e80000100800 */
[----:B------:R0:W-:Y:S04]  /*2d120*/  STL [R1+0x278], R228 ;  /* 0x000278e401007387 */ /* 0x0001e80000100800 */
[----:B------:R0:W-:Y:S04]  /*2d130*/  STL [R1+0x29c], R229 ;  /* 0x00029ce501007387 */ /* 0x0001e80000100800 */
[----:B------:R0:W-:Y:S04]  /*2d140*/  STL [R1+0x270], R230 ;  /* 0x000270e601007387 */ /* 0x0001e80000100800 */
[----:B------:R0:W-:Y:S04]  /*2d150*/  STL [R1+0x294], R231 ;  /* 0x000294e701007387 */ /* 0x0001e80000100800 */
[----:B------:R0:W-:Y:S04]  /*2d160*/  STL [R1+0x268], R232 ;  /* 0x000268e801007387 */ /* 0x0001e80000100800 */
[----:B------:R0:W-:Y:S04]  /*2d170*/  STL [R1+0x28c], R201 ;  /* 0x00028cc901007387 */ /* 0x0001e80000100800 */
[----:B------:R0:W-:Y:S01]  /*2d180*/  STL [R1+0x260], R233 ;  /* 0x000260e901007387 */ /* 0x0001e20000100800 */
[----:B------:R-:W-:-:S03]  /*2d190*/  IADD3.X R236, R236, UR11, RZ, P1, !PT ;  /* 0x0000000becec7c10 */ /* 0x000fc60008ffe4ff */
[----:B------:R0:W-:Y:S01]  /*2d1a0*/  STL [R1+0x284], R200 ;  /* 0x000284c801007387 */ /* 0x0001e20000100800 */
[----:B------:R-:W-:-:S03]  /*2d1b0*/  IADD3 R198, P1, R198, UR9, RZ ;  /* 0x00000009c6c67c10 */ /* 0x000fc6000ff3e0ff */
[----:B------:R0:W-:Y:S01]  /*2d1c0*/  STL [R1+0x258], R234 ;  /* 0x000258ea01007387 */ /* 0x0001e20000100800 */
[----:B------:R-:W-:-:S03]  /*2d1d0*/  IADD3.X R237, R237, UR11, RZ, P2, !PT ;  /* 0x0000000beded7c10 */ /* 0x000fc600097fe4ff */
        /* <DEDUP_REMOVED lines=24> */
[----:B------:R0:W-:Y:S01]  /*2d360*/  STL [R1+0x208], R194 ;  /* 0x000208c201007387 */ /* 0x0001e20000100800 */
[----:B--2---:R-:W-:-:S03]  /*2d370*/  IADD3.X R251, R251, UR11, RZ, P1, !PT ;  /* 0x0000000bfbfb7c10 */ /* 0x004fc60008ffe4ff */
[----:B------:R0:W-:Y:S01]  /*2d380*/  STL [R1+0x22c], R249 ;  /* 0x00022cf901007387 */ /* 0x0001e20000100800 */
[----:B------:R-:W-:-:S03]  /*2d390*/  IADD3.X R193, R193, UR11, RZ, P2, !PT ;  /* 0x0000000bc1c17c10 */ /* 0x000fc600097fe4ff */
[----:B------:R0:W-:Y:S04]  /*2d3a0*/  STL [R1+0x224], R250 ;  /* 0x000224fa01007387 */ /* 0x0001e80000100800 */
[----:B------:R0:W-:Y:S04]  /*2d3b0*/  STL [R1+0x21c], R252 ;  /* 0x00021cfc01007387 */ /* 0x0001e80000100800 */
[----:B------:R0:W-:Y:S04]  /*2d3c0*/  STL [R1+0x204], R192 ;  /* 0x000204c001007387 */ /* 0x0001e80000100800 */
[----:B------:R0:W-:Y:S04]  /*2d3d0*/  STL [R1+0x214], R251 ;  /* 0x000214fb01007387 */ /* 0x0001e80000100800 */
[----:B------:R0:W-:Y:S01]  /*2d3e0*/  STL [R1+0x20c], R193 ;  /* 0x00020cc101007387 */ /* 0x0001e20000100800 */
[----:B------:R-:W-:-:S02]  /*2d3f0*/  WARPGROUP.DEPBAR.LE gsb0, 0x0 ;  /* 0x00008000000079c5 */ /* 0x000fc40000010000 */
[----:B------:R-:W-:Y:S05]  /*2d400*/  @P0 BRA `(.L_x_2) ;  /* 0xfffffea000b80947 */ /* 0x000fea000383ffff */
.L_x_1:
[----:B------:R2:W-:Y:S01]  /*2d410*/  STL [R1+0xe3c], R149 ;  /* 0x000e3c9501007387 */ /* 0x0005e20000100800 */
[----:B------:R-:W-:Y:S01]  /*2d420*/  F2FP.SATFINITE.E4M3.F32.PACK_AB_MERGE_C R30, R31, R30, RZ ;  /* 0x0000001e1f1e723e */ /* 0x000fe200048070ff */
[----:B------:R-:W-:Y:S01]  /*2d430*/  ULDC.64 UR4, c[0x0][0x228] ;  /* 0x00008a0000047ab9 */ /* 0x000fe20000000a00 */
[----:B------:R-:W-:Y:S01]  /*2d440*/  F2FP.SATFINITE.E4M3.F32.PACK_AB_MERGE_C R27, R27, R26, RZ ;  /* 0x0000001a1b1b723e */ /* 0x000fe200048070ff */
[----:B------:R-:W3:Y:S01]  /*2d450*/  LDL.LU R5, [R1+0x4] ;  /* 0x0000040001057983 */ /* 0x000ee20000300800 */
[----:B------:R-:W-:Y:S01]  /*2d460*/  F2FP.SATFINITE.E4M3.F32.PACK_AB_MERGE_C R32, R33, R32, RZ ;  /* 0x000000202120723e */ /* 0x000fe200048070ff */
[----:B------:R-:W-:Y:S02]  /*2d470*/  ULDC UR6, c[0x0][0x22c] ;  /* 0x00008b0000067ab9 */ /* 0x000fe40000000800 */
[----:B--2---:R-:W3:Y:S04]  /*2d480*/  LDL.LU R149, [R1] ;  /* 0x0000000001957983 */ /* 0x004ee80000300800 */
[----:B------:R2:W-:Y:S04]  /*2d490*/  STL [R1+0xe38], R148 ;  /* 0x000e389401007387 */ /* 0x0005e80000100800 */
[----:B--2---:R-:W2:Y:S04]  /*2d4a0*/  LDL.LU R148, [R1+0x8] ;  /* 0x0000080001947983 */ /* 0x004ea80000300800 */
[----:B------:R-:W2:Y:S04]  /*2d4b0*/  LDL.LU R3, [R1+0xc] ;  /* 0x00000c0001037983 */ /* 0x000ea80000300800 */
[----:B------:R4:W-:Y:S04]  /*2d4c0*/  STL [R1+0xe34], R151 ;  /* 0x000e349701007387 */ /* 0x0009e80000100800 */
[----:B----4-:R-:W4:Y:S04]  /*2d4d0*/  LDL.LU R151, [R1+0x10] ;  /* 0x0000100001977983 */ /* 0x010f280000300800 */
[----:B-1----:R-:W4:Y:S04]  /*2d4e0*/  LDL.LU R2, [R1+0x14] ;  /* 0x0000140001027983 */ /* 0x002f280000300800 */
[----:B------:R1:W-:Y:S04]  /*2d4f0*/  STL [R1+0xe30], R150 ;  /* 0x000e309601007387 */ /* 0x0003e80000100800 */
[----:B-1----:R-:W4:Y:S04]  /*2d500*/  LDL.LU R150, [R1+0x18] ;  /* 0x0000180001967983 */ /* 0x002f280000300800 */
[----:B------:R-:W4:Y:S04]  /*2d510*/  LDL.LU R4, [R1+0x1c] ;  /* 0x00001c0001047983 */ /* 0x000f280000300800 */
[----:B-----5:R1:W-:Y:S04]  /*2d520*/  STL [R1+0xe2c], R0 ;  /* 0x000e2c0001007387 */ /* 0x0203e80000100800 */
[----:B-1----:R-:W4:Y:S04]  /*2d530*/  LDL.LU R0, [R1+0x20] ;  /* 0x0000200001007983 */ /* 0x002f280000300800 */
[----:B------:R-:W4:Y:S04]  /*2d540*/  LDL.LU R6, [R1+0x24] ;  /* 0x0000240001067983 */ /* 0x000f280000300800 */
[----:B------:R-:W4:Y:S04]  /*2d550*/  LDL.LU R17, [R1+0x28] ;  /* 0x0000280001117983 */ /* 0x000f280000300800 */
[----:B------:R-:W4:Y:S04]  /*2d560*/  LDL.LU R7, [R1+0x2c] ;  /* 0x00002c0001077983 */ /* 0x000f280000300800 */
[----:B------:R-:W4:Y:S04]  /*2d570*/  LDL.LU R16, [R1+0x30] ;  /* 0x0000300001107983 */ /* 0x000f280000300800 */
[----:B------:R-:W4:Y:S04]  /*2d580*/  LDL.LU R9, [R1+0x34] ;  /* 0x0000340001097983 */ /* 0x000f280000300800 */
[----:B------:R-:W4:Y:S04]  /*2d590*/  LDL.LU R202, [R1+0x38] ;  /* 0x0000380001ca7983 */ /* 0x000f280000300800 */
[----:B------:R-:W4:Y:S04]  /*2d5a0*/  LDL.LU R8, [R1+0x3c] ;  /* 0x00003c0001087983 */ /* 0x000f280000300800 */
[----:B------:R-:W4:Y:S04]  /*2d5b0*/  LDL.LU R10, [R1+0x40] ;  /* 0x00004000010a7983 */ /* 0x000f280000300800 */
[----:B0-----:R-:W4:Y:S04]  /*2d5c0*/  LDL.LU R252, [R1+0x44] ;  /* 0x0000440001fc7983 */ /* 0x001f280000300800 */
        /* <DEDUP_REMOVED lines=107> */
[----:B------:R-:W4:Y:S01]  /*2dc80*/  LDL.LU R193, [R1+0x1f4] ;  /* 0x0001f40001c17983 */ /* 0x000f220000300800 */
[----:B---3--:R-:W-:-:S03]  /*2dc90*/  F2FP.SATFINITE.E4M3.F32.PACK_AB_MERGE_C R5, R5, R149, RZ ;  /* 0x000000950505723e */ /* 0x008fc600048070ff */
[----:B------:R-:W3:Y:S01]  /*2dca0*/  LDL.LU R194, [R1+0x1f8] ;  /* 0x0001f80001c27983 */ /* 0x000ee20000300800 */
[----:B--2---:R-:W-:-:S03]  /*2dcb0*/  F2FP.SATFINITE.E4M3.F32.PACK_AB_MERGE_C R3, R3, R148, RZ ;  /* 0x000000940303723e */ /* 0x004fc600048070ff */
[----:B------:R-:W3:Y:S01]  /*2dcc0*/  LDL.LU R192, [R1+0x1fc] ;  /* 0x0001fc0001c07983 */ /* 0x000ee20000300800 */
[----:B----4-:R-:W-:-:S03]  /*2dcd0*/  F2FP.SATFINITE.E4M3.F32.PACK_AB_MERGE_C R2, R2, R151, RZ ;  /* 0x000000970202723e */ /* 0x010fc600048070ff */
[----:B------:R-:W2:Y:S01]  /*2dce0*/  LDL.LU R149, [R1+0xe3c] ;  /* 0x000e3c0001957983 */ /* 0x000ea20000300800 */
[----:B------:R-:W-:-:S03]  /*2dcf0*/  F2FP.SATFINITE.E4M3.F32.PACK_AB_MERGE_C R4, R4, R150, RZ ;  /* 0x000000960404723e */ /* 0x000fc600048070ff */
[----:B------:R-:W2:Y:S01]  /*2dd00*/  LDL.LU R148, [R1+0xe38] ;  /* 0x000e380001947983 */ /* 0x000ea20000300800 */
[----:B------:R-:W-:-:S03]  /*2dd10*/  F2FP.SATFINITE.E4M3.F32.PACK_AB_MERGE_C R6, R6, R0, RZ ;  /* 0x000000000606723e */ /* 0x000fc600048070ff */
[----:B------:R-:W4:Y:S04]  /*2dd20*/  LDL.LU R151, [R1+0xe34] ;  /* 0x000e340001977983 */ /* 0x000f280000300800 */
[----:B------:R-:W4:Y:S04]  /*2dd30*/  LDL.LU R150, [R1+0xe30] ;  /* 0x000e300001967983 */ /* 0x000f280000300800 */
[----:B------:R-:W2:Y:S01]  /*2dd40*/  LDL.LU R0, [R1+0xe2c] ;  /* 0x000e2c0001007983 */ /* 0x000ea20000300800 */
[----:B------:R-:W0:Y:S01]  /*2dd50*/  S2R R31, SR_TID.X ;  /* 0x00000000001f7919 */ /* 0x000e220000002100 */
[----:B------:R-:W-:-:S02]  /*2dd60*/  F2FP.SATFINITE.E4M3.F32.PACK_AB_MERGE_C R29, R29, R28, RZ ;  /* 0x0000001c1d1d723e */ /* 0x000fc400048070ff */
[----:B------:R-:W-:Y:S02]  /*2dd70*/  F2FP.SATFINITE.E4M3.F32.PACK_AB_MERGE_C R64, R65, R64, RZ ;  /* 0x000000404140723e */ /* 0x000fe400048070ff */
[----:B------:R-:W-:Y:S02]  /*2dd80*/  PRMT R27, R27, 0x5410, R30 ;  /* 0x000054101b1b7816 */ /* 0x000fe4000000001e */
[----:B------:R-:W-:Y:S02]  /*2dd90*/  F2FP.SATFINITE.E4M3.F32.PACK_AB_MERGE_C R7, R7, R17, RZ ;  /* 0x000000110707723e */ /* 0x000fe400048070ff */
[----:B------:R-:W-:Y:S02]  /*2dda0*/  F2FP.SATFINITE.E4M3.F32.PACK_AB_MERGE_C R9, R9, R16, RZ ;  /* 0x000000100909723e */ /* 0x000fe400048070ff */
[----:B------:R-:W-:Y:S02]  /*2ddb0*/  F2FP.SATFINITE.E4M3.F32.PACK_AB_MERGE_C R8, R8, R202, RZ ;  /* 0x000000ca0808723e */ /* 0x000fe400048070ff */
[----:B------:R-:W-:-:S02]  /*2ddc0*/  F2FP.SATFINITE.E4M3.F32.PACK_AB_MERGE_C R37, R37, R36, RZ ;  /* 0x000000242525723e */ /* 0x000fc400048070ff */
[----:B------:R-:W-:Y:S02]  /*2ddd0*/  F2FP.SATFINITE.E4M3.F32.PACK_AB_MERGE_C R39, R39, R38, RZ ;  /* 0x000000262727723e */ /* 0x000fe400048070ff */
[----:B------:R-:W-:Y:S02]  /*2dde0*/  F2FP.SATFINITE.E4M3.F32.PACK_AB_MERGE_C R10, R252, R10, RZ ;  /* 0x0000000afc0a723e */ /* 0x000fe400048070ff */
        /* <DEDUP_REMOVED lines=102> */
[----:B------:R-:W4:Y:S01]  /*2e450*/  LDL.LU R196, [R1+0xe24] ;  /* 0x000e240001c47983 */ /* 0x000f220000300800 */
[----:B------:R-:W-:-:S03]  /*2e460*/  F2FP.SATFINITE.E4M3.F32.PACK_AB_MERGE_C R193, R193, R195, RZ ;  /* 0x000000c3c1c1723e */ /* 0x000fc600048070ff */
[----:B------:R-:W4:Y:S01]  /*2e470*/  LDL.LU R195, [R1+0xe28] ;  /* 0x000e280001c37983 */ /* 0x000f220000300800 */
[----:B---3--:R-:W-:Y:S02]  /*2e480*/  F2FP.SATFINITE.E4M3.F32.PACK_AB_MERGE_C R192, R192, R194, RZ ;  /* 0x000000c2c0c0723e */ /* 0x008fe400048070ff */
[----:B------:R-:W-:Y:S01]  /*2e490*/  F2FP.SATFINITE.E4M3.F32.PACK_AB_MERGE_C R194, R25, R24, RZ ;  /* 0x0000001819c2723e */ /* 0x000fe200048070ff */
[----:B0-----:R-:W-:Y:S02]  /*2e4a0*/  IMAD.SHL.U32 R25, R31, 0x40, RZ ;  /* 0x000000401f197824 */ /* 0x001fe400078e00ff */
[----:B--2---:R-:W-:-:S03]  /*2e4b0*/  VIADD R26, R0, 0xff ;  /* 0x000000ff001a7836 */ /* 0x004fc60000000000 */
[----:B------:R-:W-:Y:S01]  /*2e4c0*/  LOP3.LUT R25, R25, 0x400, RZ, 0xc0, !PT ;  /* 0x0000040019197812 */ /* 0x000fe200078ec0ff */
[----:B------:R-:W-:Y:S01]  /*2e4d0*/  VIADD R33, R0, 0x1 ;  /* 0x0000000100217836 */ /* 0x000fe20000000000 */
[----:B------:R-:W-:Y:S02]  /*2e4e0*/  F2FP.SATFINITE.E4M3.F32.PACK_AB_MERGE_C R28, R35, R34, RZ ;  /* 0x00000022231c723e */ /* 0x000fe400048070ff */
[----:B------:R-:W-:Y:S02]  /*2e4f0*/  F2FP.SATFINITE.E4M3.F32.PACK_AB_MERGE_C R17, R245, R246, RZ ;  /* 0x000000f6f511723e */ /* 0x000fe400048070ff */
[----:B------:R-:W-:Y:S01]  /*2e500*/  F2FP.SATFINITE.E4M3.F32.PACK_AB_MERGE_C R16, R243, R244, RZ ;  /* 0x000000f4f310723e */ /* 0x000fe200048070ff */
[----:B------:R-:W-:Y:S01]  /*2e510*/  BAR.SYNC.DEFER_BLOCKING 0x0 ;  /* 0x0000000000007b1d */ /* 0x000fe20000010000 */
[----:B----4-:R-:W-:-:S04]  /*2e520*/  LOP3.LUT R24, R196, 0xf0, RZ, 0xc0, !PT ;  /* 0x000000f0c4187812 */ /* 0x010fc800078ec0ff */
[----:B------:R-:W-:Y:S01]  /*2e530*/  IADD3 R25, R25, UR8, R24 ;  /* 0x0000000819197c10 */ /* 0x000fe2000fffe018 */
[----:B------:R-:W-:Y:S01]  /*2e540*/  IMAD.SHL.U32 R24, R31, 0x8, RZ ;  /* 0x000000081f187824 */ /* 0x000fe200078e00ff */
[----:B------:R-:W-:Y:S01]  /*2e550*/  ISETP.GE.AND P0, PT, R195, UR4, PT ;  /* 0x00000004c3007c0c */ /* 0x000fe2000bf06270 */
[----:B------:R-:W-:-:S03]  /*2e560*/  ULDC UR4, c[0x0][0x22c] ;  /* 0x00008b0000047ab9 */ /* 0x000fc60000000800 */
[----:B------:R-:W-:Y:S02]  /*2e570*/  LOP3.LUT R24, R24, 0x300, RZ, 0xc0, !PT ;  /* 0x0000030018187812 */ /* 0x000fe400078ec0ff */
[----:B------:R-:W-:Y:S01]  /*2e580*/  ISETP.LT.AND P1, PT, R26, UR6, !P0 ;  /* 0x000000061a007c0c */ /* 0x000fe2000c721270 */
[----:B------:R-:W-:Y:S01]  /*2e590*/  VIADD R26, R0, 0x2 ;  /* 0x00000002001a7836 */ /* 0x000fe20000000000 */
[----:B------:R-:W-:Y:S01]  /*2e5a0*/  ISETP.LT.AND P3, PT, R33, UR4, !P0 ;  /* 0x0000000421007c0c */ /* 0x000fe2000c761270 */
[----:B------:R-:W-:Y:S01]  /*2e5b0*/  ULDC UR4, c[0x0][0x22c] ;  /* 0x00008b0000047ab9 */ /* 0x000fe20000000800 */
[----:B------:R-:W-:Y:S01]  /*2e5c0*/  IMAD.IADD R65, R24, 0x1, R25 ;  /* 0x0000000118417824 */ /* 0x000fe200078e0219 */
[----:B------:R-:W-:Y:S01]  /*2e5d0*/  PRMT R24, R5, 0x5410, R2 ;  /* 0x0000541005187816 */ /* 0x000fe20000000002 */
[----:B------:R-:W-:Y:S01]  /*2e5e0*/  ULDC UR6, c[0x0][0x22c] ;  /* 0x00008b0000067ab9 */ /* 0x000fe20000000800 */
[----:B------:R-:W-:Y:S01]  /*2e5f0*/  ISETP.LT.AND P5, PT, R26, UR4, !P0 ;  /* 0x000000041a007c0c */ /* 0x000fe2000c7a1270 */
[----:B------:R-:W-:Y:S01]  /*2e600*/  VIADD R33, R0, 0x3 ;  /* 0x0000000300217836 */ /* 0x000fe20000000000 */
[----:B------:R-:W-:Y:S01]  /*2e610*/  PRMT R25, R3, 0x5410, R4 ;  /* 0x0000541003197816 */ /* 0x000fe20000000004 */
[----:B------:R-:W-:Y:S01]  /*2e620*/  ULDC UR4, c[0x0][0x244] ;  /* 0x0000910000047ab9 */ /* 0x000fe20000000800 */
[----:B------:R-:W-:-:S05]  /*2e630*/  PRMT R26, R194, 0x5410, R29 ;  /* 0x00005410c21a7816 */ /* 0x000fca000000001d */
[----:B------:R0:W-:Y:S01]  /*2e640*/  STSM.16.M88.4 [R65], R24 ;  /* 0x0000001841007844 */ /* 0x0001e20000000200 */
[----:B------:R-:W-:-:S04]  /*2e650*/  LOP3.LUT R2, R31, 0x7f, RZ, 0xc0, !PT ;  /* 0x0000007f1f027812 */ /* 0x000fc800078ec0ff */
[----:B------:R-:W-:Y:S02]  /*2e660*/  LEA R2, R2, UR8, 0x4 ;  /* 0x0000000802027c11 */ /* 0x000fe4000f8e20ff */
[----:B0-----:R-:W-:Y:S02]  /*2e670*/  PRMT R24, R6, 0x5410, R9 ;  /* 0x0000541006187816 */ /* 0x001fe40000000009 */
[----:B------:R-:W-:Y:S01]  /*2e680*/  PRMT R25, R7, 0x5410, R8 ;  /* 0x0000541007197816 */ /* 0x000fe20000000008 */
[----:B------:R-:W-:Y:S01]  /*2e690*/  BAR.SYNC.DEFER_BLOCKING 0x0 ;  /* 0x0000000000007b1d */ /* 0x000fe20000010000 */
[----:B------:R-:W-:Y:S02]  /*2e6a0*/  PRMT R26, R32, 0x5410, R37 ;  /* 0x00005410201a7816 */ /* 0x000fe40000000025 */
[----:B------:R-:W-:-:S03]  /*2e6b0*/  PRMT R27, R28, 0x5410, R39 ;  /* 0x000054101c1b7816 */ /* 0x000fc60000000027 */
[----:B------:R-:W0:Y:S02]  /*2e6c0*/  LDS.128 R4, [R2] ;  /* 0x0000000002047984 */ /* 0x000e240000000c00 */
[----:B------:R-:W-:Y:S06]  /*2e6d0*/  BAR.SYNC.DEFER_BLOCKING 0x0 ;  /* 0x0000000000007b1d */ /* 0x000fec0000010000 */
[----:B------:R1:W-:Y:S02]  /*2e6e0*/  STSM.16.M88.4 [R65], R24 ;  /* 0x0000001841007844 */ /* 0x0003e40000000200 */
[----:B-1----:R-:W-:-:S02]  /*2e6f0*/  PRMT R24, R10, 0x5410, R13 ;  /* 0x000054100a187816 */ /* 0x002fc4000000000d */
[----:B------:R-:W-:Y:S01]  /*2e700*/  PRMT R25, R11, 0x5410, R12 ;  /* 0x000054100b197816 */ /* 0x000fe2000000000c */
[----:B------:R-:W-:Y:S01]  /*2e710*/  BAR.SYNC.DEFER_BLOCKING 0x0 ;  /* 0x0000000000007b1d */ /* 0x000fe20000010000 */
[----:B------:R-:W-:Y:S02]  /*2e720*/  PRMT R26, R40, 0x5410, R45 ;  /* 0x00005410281a7816 */ /* 0x000fe4000000002d */
[----:B------:R-:W-:-:S03]  /*2e730*/  PRMT R27, R42, 0x5410, R47 ;  /* 0x000054102a1b7816 */ /* 0x000fc6000000002f */
[----:B------:R-:W1:Y:S02]  /*2e740*/  LDS.128 R8, [R2] ;  /* 0x0000000002087984 */ /* 0x000e640000000c00 */
[----:B------:R-:W-:Y:S06]  /*2e750*/  BAR.SYNC.DEFER_BLOCKING 0x0 ;  /* 0x0000000000007b1d */ /* 0x000fec0000010000 */
[----:B------:R2:W-:Y:S02]  /*2e760*/  STSM.16.M88.4 [R65], R24 ;  /* 0x0000001841007844 */ /* 0x0005e40000000200 */
[----:B--2---:R-:W-:-:S02]  /*2e770*/  PRMT R24, R14, 0x5410, R17 ;  /* 0x000054100e187816 */ /* 0x004fc40000000011 */
[----:B------:R-:W-:Y:S01]  /*2e780*/  PRMT R25, R15, 0x5410, R16 ;  /* 0x000054100f197816 */ /* 0x000fe20000000010 */
[----:B------:R-:W-:Y:S01]  /*2e790*/  BAR.SYNC.DEFER_BLOCKING 0x0 ;  /* 0x0000000000007b1d */ /* 0x000fe20000010000 */
[----:B------:R-:W-:Y:S02]  /*2e7a0*/  PRMT R26, R48, 0x5410, R53 ;  /* 0x00005410301a7816 */ /* 0x000fe40000000035 */
[----:B------:R-:W-:-:S03]  /*2e7b0*/  PRMT R27, R50, 0x5410, R55 ;  /* 0x00005410321b7816 */ /* 0x000fc60000000037 */
[----:B------:R-:W2:Y:S02]  /*2e7c0*/  LDS.128 R12, [R2] ;  /* 0x00000000020c7984 */ /* 0x000ea40000000c00 */
[----:B------:R-:W-:Y:S06]  /*2e7d0*/  BAR.SYNC.DEFER_BLOCKING 0x0 ;  /* 0x0000000000007b1d */ /* 0x000fec0000010000 */
[----:B------:R3:W-:Y:S02]  /*2e7e0*/  STSM.16.M88.4 [R65], R24 ;  /* 0x0000001841007844 */ /* 0x0007e40000000200 */
[----:B---3--:R-:W-:-:S02]  /*2e7f0*/  PRMT R24, R18, 0x5410, R21 ;  /* 0x0000541012187816 */ /* 0x008fc40000000015 */
[----:B------:R-:W-:Y:S01]  /*2e800*/  PRMT R25, R19, 0x5410, R20 ;  /* 0x0000541013197816 */ /* 0x000fe20000000014 */
[----:B------:R-:W-:Y:S01]  /*2e810*/  BAR.SYNC.DEFER_BLOCKING 0x0 ;  /* 0x0000000000007b1d */ /* 0x000fe20000010000 */
[----:B------:R-:W-:Y:S02]  /*2e820*/  PRMT R26, R56, 0x5410, R61 ;  /* 0x00005410381a7816 */ /* 0x000fe4000000003d */
[----:B------:R-:W-:-:S03]  /*2e830*/  PRMT R27, R58, 0x5410, R63 ;  /* 0x000054103a1b7816 */ /* 0x000fc6000000003f */
[----:B------:R-:W3:Y:S02]  /*2e840*/  LDS.128 R16, [R2] ;  /* 0x0000000002107984 */ /* 0x000ee40000000c00 */
[----:B------:R-:W-:Y:S06]  /*2e850*/  BAR.SYNC.DEFER_BLOCKING 0x0 ;  /* 0x0000000000007b1d */ /* 0x000fec0000010000 */
[----:B------:R4:W-:Y:S02]  /*2e860*/  STSM.16.M88.4 [R65], R24 ;  /* 0x0000001841007844 */ /* 0x0009e40000000200 */
[----:B----4-:R-:W-:-:S02]  /*2e870*/  PRMT R24, R22, 0x5410, R153 ;  /* 0x0000541016187816 */ /* 0x010fc40000000099 */
[----:B------:R-:W-:Y:S01]  /*2e880*/  PRMT R25, R23, 0x5410, R152 ;  /* 0x0000541017197816 */ /* 0x000fe20000000098 */
[----:B------:R-:W-:Y:S01]  /*2e890*/  BAR.SYNC.DEFER_BLOCKING 0x0 ;  /* 0x0000000000007b1d */ /* 0x000fe20000010000 */
[----:B------:R-:W-:Y:S02]  /*2e8a0*/  PRMT R26, R64, 0x5410, R69 ;  /* 0x00005410401a7816 */ /* 0x000fe40000000045 */
[----:B------:R-:W-:-:S03]  /*2e8b0*/  PRMT R27, R66, 0x5410, R71 ;  /* 0x00005410421b7816 */ /* 0x000fc60000000047 */
[----:B------:R-:W4:Y:S02]  /*2e8c0*/  LDS.128 R20, [R2] ;  /* 0x0000000002147984 */ /* 0x000f240000000c00 */
[----:B------:R-:W-:Y:S06]  /*2e8d0*/  BAR.SYNC.DEFER_BLOCKING 0x0 ;  /* 0x0000000000007b1d */ /* 0x000fec0000010000 */
[----:B------:R-:W-:Y:S02]  /*2e8e0*/  STSM.16.M88.4 [R65], R24 ;  /* 0x0000001841007844 */ /* 0x000fe40000000200 */
[----:B------:R-:W-:Y:S01]  /*2e8f0*/  BAR.SYNC.DEFER_BLOCKING 0x0 ;  /* 0x0000000000007b1d */ /* 0x000fe20000010000 */
[----:B------:R-:W-:-:S02]  /*2e900*/  F2FP.SATFINITE.E4M3.F32.PACK_AB_MERGE_C R34, R73, R72, RZ ;  /* 0x000000484922723e */ /* 0x000fc400048070ff */
[----:B------:R-:W-:Y:S02]  /*2e910*/  F2FP.SATFINITE.E4M3.F32.PACK_AB_MERGE_C R35, R75, R74, RZ ;  /* 0x0000004a4b23723e */ /* 0x000fe400048070ff */
[----:B------:R-:W-:Y:S02]  /*2e920*/  ISETP.LT.AND P2, PT, R33, UR6, !P0 ;  /* 0x0000000621007c0c */ /* 0x000fe4000c741270 */
[----:B------:R-:W-:Y:S02]  /*2e930*/  PRMT R32, R154, 0x5410, R157 ;  /* 0x000054109a207816 */ /* 0x000fe4000000009d */
[----:B------:R-:W-:Y:S02]  /*2e940*/  PRMT R48, R170, 0x5410, R173 ;  /* 0x00005410aa307816 */ /* 0x000fe400000000ad */
[----:B------:R-:W-:Y:S02]  /*2e950*/  PRMT R49, R171, 0x5410, R172 ;  /* 0x00005410ab317816 */ /* 0x000fe400000000ac */
[----:B------:R-:W-:-:S02]  /*2e960*/  PRMT R50, R104, 0x5410, R109 ;  /* 0x0000541068327816 */ /* 0x000fc4000000006d */
[----:B------:R-:W-:Y:S02]  /*2e970*/  PRMT R51, R106, 0x5410, R111 ;  /* 0x000054106a337816 */ /* 0x000fe4000000006f */
[----:B------:R-:W-:Y:S02]  /*2e980*/  PRMT R52, R174, 0x5410, R177 ;  /* 0x00005410ae347816 */ /* 0x000fe400000000b1 */
[----:B------:R-:W-:Y:S02]  /*2e990*/  PRMT R53, R175, 0x5410, R176 ;  /* 0x00005410af357816 */ /* 0x000fe400000000b0 */
[----:B------:R-:W-:Y:S02]  /*2e9a0*/  PRMT R54, R112, 0x5410, R117 ;  /* 0x0000541070367816 */ /* 0x000fe40000000075 */
[----:B------:R-:W-:Y:S01]  /*2e9b0*/  PRMT R55, R114, 0x5410, R119 ;  /* 0x0000541072377816 */ /* 0x000fe20000000077 */
[----:B------:R-:W4:Y:S01]  /*2e9c0*/  LDS.128 R28, [R2] ;  /* 0x00000000021c7984 */ /* 0x000f220000000c00 */
[----:B------:R-:W-:-:S02]  /*2e9d0*/  PRMT R33, R155, 0x5410, R156 ;  /* 0x000054109b217816 */ /* 0x000fc4000000009c */
[----:B------:R-:W-:Y:S02]  /*2e9e0*/  PRMT R56, R178, 0x5410, R181 ;  /* 0x00005410b2387816 */ /* 0x000fe400000000b5 */
[----:B------:R-:W-:Y:S02]  /*2e9f0*/  PRMT R57, R179, 0x5410, R180 ;  /* 0x00005410b3397816 */ /* 0x000fe400000000b4 */
[----:B------:R-:W-:Y:S02]  /*2ea00*/  PRMT R58, R120, 0x5410, R125 ;  /* 0x00005410783a7816 */ /* 0x000fe4000000007d */
[----:B------:R-:W-:Y:S01]  /*2ea10*/  PRMT R59, R122, 0x5410, R127 ;  /* 0x000054107a3b7816 */ /* 0x000fe2000000007f */
[----:B------:R-:W-:Y:S01]  /*2ea20*/  BAR.SYNC.DEFER_BLOCKING 0x0 ;  /* 0x0000000000007b1d */ /* 0x000fe20000010000 */
[----:B------:R-:W-:Y:S02]  /*2ea30*/  PRMT R34, R34, 0x5410, R77 ;  /* 0x0000541022227816 */ /* 0x000fe4000000004d */
[----:B------:R-:W-:-:S02]  /*2ea40*/  PRMT R35, R35, 0x5410, R78 ;  /* 0x0000541023237816 */ /* 0x000fc4000000004e */
[----:B------:R-:W-:Y:S02]  /*2ea50*/  PRMT R60, R186, 0x5410, R189 ;  /* 0x00005410ba3c7816 */ /* 0x000fe400000000bd */
[----:B------:R-:W-:Y:S02]  /*2ea60*/  PRMT R61, R187, 0x5410, R188 ;  /* 0x00005410bb3d7816 */ /* 0x000fe400000000bc */
[----:B------:R-:W-:Y:S02]  /*2ea70*/  PRMT R62, R136, 0x5410, R141 ;  /* 0x00005410883e7816 */ /* 0x000fe4000000008d */
[----:B------:R-:W-:Y:S02]  /*2ea80*/  PRMT R63, R138, 0x5410, R143 ;  /* 0x000054108a3f7816 */ /* 0x000fe4000000008f */
[----:B------:R-:W-:Y:S02]  /*2ea90*/  F2FP.SATFINITE.E4M3.F32.PACK_AB_MERGE_C R149, R149, R148, RZ ;  /* 0x000000949595723e */ /* 0x000fe400048070ff */
[----:B------:R-:W-:-:S02]  /*2eaa0*/  F2FP.SATFINITE.E4M3.F32.PACK_AB_MERGE_C R151, R151, R150, RZ ;  /* 0x000000969797723e */ /* 0x000fc400048070ff */
[----:B------:R-:W-:Y:S01]  /*2eab0*/  PRMT R76, R190, 0x5410, R193 ;  /* 0x00005410be4c7816 */ /* 0x000fe200000000c1 */
[----:B------:R-:W-:Y:S01]  /*2eac0*/  IMAD R64, R195, UR4, RZ ;  /* 0x00000004c3407c24 */ /* 0x000fe2000f8e02ff */
[----:B------:R-:W-:Y:S01]  /*2ead0*/  ULDC.64 UR6, c[0x0][0x220] ;  /* 0x0000880000067ab9 */ /* 0x000fe20000000a00 */
[----:B------:R0:W-:Y:S01]  /*2eae0*/  STSM.16.M88.4 [R65], R32 ;  /* 0x0000002041007844 */ /* 0x0001e20000000200 */
[----:B------:R-:W-:Y:S01]  /*2eaf0*/  PRMT R77, R191, 0x5410, R192 ;  /* 0x00005410bf4d7816 */ /* 0x000fe200000000c0 */
[----:B------:R-:W-:Y:S01]  /*2eb00*/  ULDC UR4, c[0x0][0x248] ;  /* 0x0000920000047ab9 */ /* 0x000fe20000000800 */
[----:B------:R-:W-:Y:S06]  /*2eb10*/  BAR.SYNC.DEFER_BLOCKING 0x0 ;  /* 0x0000000000007b1d */ /* 0x000fec0000010000 */
[----:B------:R-:W4:Y:S01]  /*2eb20*/  LDS.128 R24, [R2] ;  /* 0x0000000002187984 */ /* 0x000f220000000c00 */
[----:B0-----:R-:W-:-:S02]  /*2eb30*/  PRMT R32, R158, 0x5410, R161 ;  /* 0x000054109e207816 */ /* 0x001fc400000000a1 */
[----:B------:R-:W-:Y:S02]  /*2eb40*/  PRMT R33, R159, 0x5410, R160 ;  /* 0x000054109f217816 */ /* 0x000fe400000000a0 */
[----:B------:R-:W-:Y:S02]  /*2eb50*/  PRMT R34, R80, 0x5410, R85 ;  /* 0x0000541050227816 */ /* 0x000fe40000000055 */
[----:B------:R-:W-:Y:S01]  /*2eb60*/  PRMT R35, R82, 0x5410, R87 ;  /* 0x0000541052237816 */ /* 0x000fe20000000057 */
[----:B------:R-:W-:Y:S06]  /*2eb70*/  BAR.SYNC.DEFER_BLOCKING 0x0 ;  /* 0x0000000000007b1d */ /* 0x000fec0000010000 */
[----:B------:R0:W-:Y:S02]  /*2eb80*/  STSM.16.M88.4 [R65], R32 ;  /* 0x0000002041007844 */ /* 0x0001e40000000200 */
        /* <DEDUP_REMOVED lines=15> */
[----:B------:R-:W-:Y:S02]  /*2ec80*/  STSM.16.M88.4 [R65], R32 ;  /* 0x0000002041007844 */ /* 0x000fe40000000200 */
[----:B------:R-:W-:Y:S06]  /*2ec90*/  BAR.SYNC.DEFER_BLOCKING 0x0 ;  /* 0x0000000000007b1d */ /* 0x000fec0000010000 */
[----:B------:R-:W0:Y:S02]  /*2eca0*/  LDS.128 R44, [R2] ;  /* 0x00000000022c7984 */ /* 0x000e240000000c00 */
        /* <DEDUP_REMOVED lines=9> */
[----:B------:R1:W-:Y:S02]  /*2ed40*/  STSM.16.M88.4 [R65], R56 ;  /* 0x0000003841007844 */ /* 0x0003e40000000200 */
[----:B------:R-:W-:Y:S06]  /*2ed50*/  BAR.SYNC.DEFER_BLOCKING 0x0 ;  /* 0x0000000000007b1d */ /* 0x000fec0000010000 */
[----:B------:R-:W0:Y:S01]  /*2ed60*/  LDS.128 R52, [R2] ;  /* 0x0000000002347984 */ /* 0x000e220000000c00 */
[----:B-1----:R-:W-:-:S02]  /*2ed70*/  PRMT R56, R182, 0x5410, R185 ;  /* 0x00005410b6387816 */ /* 0x002fc400000000b9 */
[----:B------:R-:W-:Y:S02]  /*2ed80*/  PRMT R57, R183, 0x5410, R184 ;  /* 0x00005410b7397816 */ /* 0x000fe400000000b8 */
[----:B------:R-:W-:Y:S02]  /*2ed90*/  PRMT R58, R128, 0x5410, R133 ;  /* 0x00005410803a7816 */ /* 0x000fe40000000085 */
[----:B------:R-:W-:Y:S01]  /*2eda0*/  PRMT R59, R130, 0x5410, R135 ;  /* 0x00005410823b7816 */ /* 0x000fe20000000087 */
[----:B------:R-:W-:Y:S06]  /*2edb0*/  BAR.SYNC.DEFER_BLOCKING 0x0 ;  /* 0x0000000000007b1d */ /* 0x000fec0000010000 */
[----:B------:R-:W-:Y:S02]  /*2edc0*/  STSM.16.M88.4 [R65], R56 ;  /* 0x0000003841007844 */ /* 0x000fe40000000200 */
[----:B------:R-:W-:Y:S06]  /*2edd0*/  BAR.SYNC.DEFER_BLOCKING 0x0 ;  /* 0x0000000000007b1d */ /* 0x000fec0000010000 */
[----:B------:R-:W1:Y:S02]  /*2ede0*/  LDS.128 R56, [R2] ;  /* 0x0000000002387984 */ /* 0x000e640000000c00 */
[----:B------:R-:W-:Y:S06]  /*2edf0*/  BAR.SYNC.DEFER_BLOCKING 0x0 ;  /* 0x0000000000007b1d */ /* 0x000fec0000010000 */
[----:B------:R-:W-:Y:S02]  /*2ee00*/  STSM.16.M88.4 [R65], R60 ;  /* 0x0000003c41007844 */ /* 0x000fe40000000200 */
[----:B------:R-:W-:Y:S01]  /*2ee10*/  BAR.SYNC.DEFER_BLOCKING 0x0 ;  /* 0x0000000000007b1d */ /* 0x000fe20000010000 */
[----:B------:R-:W-:-:S02]  /*2ee20*/  PRMT R78, R144, 0x5410, R149 ;  /* 0x00005410904e7816 */ /* 0x000fc40000000095 */
[----:B------:R-:W-:-:S03]  /*2ee30*/  PRMT R79, R146, 0x5410, R151 ;  /* 0x00005410924f7816 */ /* 0x000fc60000000097 */
[----:B------:R-:W1:Y:S02]  /*2ee40*/  LDS.128 R60, [R2] ;  /* 0x00000000023c7984 */ /* 0x000e640000000c00 */
[----:B------:R-:W-:Y:S01]  /*2ee50*/  BAR.SYNC.DEFER_BLOCKING 0x0 ;  /* 0x0000000000007b1d */ /* 0x000fe20000010000 */
[----:B------:R-:W-:Y:S01]  /*2ee60*/  IMAD R68, R0, UR4, RZ ;  /* 0x0000000400447c24 */ /* 0x000fe2000f8e02ff */
[----:B------:R-:W-:Y:S02]  /*2ee70*/  IADD3 R3, P6, R64, UR6, RZ ;  /* 0x0000000640037c10 */ /* 0x000fe4000ffde0ff */
[----:B------:R-:W-:Y:S02]  /*2ee80*/  ISETP.LT.AND P4, PT, R0, UR5, !P0 ;  /* 0x0000000500007c0c */ /* 0x000fe4000c781270 */
[----:B------:R-:W-:Y:S01]  /*2ee90*/  LEA.HI.X.SX32 R64, R64, UR7, 0x1, P6 ;  /* 0x0000000740407c11 */ /* 0x000fe2000b0f0eff */
[C---:B------:R-:W-:Y:S01]  /*2eea0*/  VIADD R69, R68.reuse, UR4 ;  /* 0x0000000444457c36 */ /* 0x040fe20008000000 */
[-C--:B------:R-:W-:Y:S01]  /*2eeb0*/  IADD3 R66, P6, R68, R3.reuse, RZ ;  /* 0x0000000344427210 */ /* 0x080fe20007fde0ff */
[----:B------:R-:W-:Y:S01]  /*2eec0*/  VIADD R70, R0, 0x4 ;  /* 0x0000000400467836 */ /* 0x000fe20000000000 */
[----:B------:R-:W-:Y:S01]  /*2eed0*/  PRMT R73, R4, 0x7770, RZ ;  /* 0x0000777004497816 */ /* 0x000fe200000000ff */
[----:B------:R-:W-:Y:S01]  /*2eee0*/  ULDC UR5, c[0x0][0x22c] ;  /* 0x00008b0000057ab9 */ /* 0x000fe20000000800 */
[----:B------:R2:W-:Y:S01]  /*2eef0*/  STSM.16.M88.4 [R65], R76 ;  /* 0x0000004c41007844 */ /* 0x0005e20000000200 */
[----:B------:R-:W-:Y:S01]  /*2ef00*/  LEA.HI.X.SX32 R67, R68, R64, 0x1, P6 ;  /* 0x0000004044437211 */ /* 0x000fe200030f0eff */
[----:B------:R-:W-:Y:S01]  /*2ef10*/  ULDC UR6, c[0x0][0x248] ;  /* 0x0000920000067ab9 */ /* 0x000fe20000000800 */
[----:B------:R-:W-:Y:S01]  /*2ef20*/  PRMT R75, R4, 0x7771, RZ ;  /* 0x00007771044b7816 */ /* 0x000fe200000000ff */
[----:B------:R-:W-:Y:S01]  /*2ef30*/  BAR.SYNC.DEFER_BLOCKING 0x0 ;  /* 0x0000000000007b1d */ /* 0x000fe20000010000 */
[C---:B------:R-:W-:Y:S01]  /*2ef40*/  IADD3 R68, P6, R69.reuse, R3, RZ ;  /* 0x0000000345447210 */ /* 0x040fe20007fde0ff */
[----:B------:R-:W-:-:S03]  /*2ef50*/  VIADD R72, R69, UR4 ;  /* 0x0000000445487c36 */ /* 0x000fc60008000000 */
[----:B------:R-:W-:Y:S01]  /*2ef60*/  LEA.HI.X.SX32 R69, R69, R64, 0x1, P6 ;  /* 0x0000004045457211 */ /* 0x000fe200030f0eff */
[----:B------:R-:W-:Y:S01]  /*2ef70*/  ULDC UR7, c[0x0][0x22c] ;  /* 0x00008b0000077ab9 */ /* 0x000fe20000000800 */
[----:B--2---:R-:W-:Y:S01]  /*2ef80*/  VIADD R65, R0, 0x5 ;  /* 0x0000000500417836 */ /* 0x004fe20000000000 */
[----:B------:R2:W-:Y:S01]  /*2ef90*/  @P4 STG.E.U8 desc[UR16][R66.64], R73 ;  /* 0x0000004942004986 */ /* 0x0005e2000c101110 */
[----:B------:R-:W-:Y:S01]  /*2efa0*/  ISETP.LT.AND P4, PT, R70, UR5, !P0 ;  /* 0x0000000546007c0c */ /* 0x000fe2000c781270 */
[----:B------:R-:W-:Y:S01]  /*2efb0*/  ULDC UR5, c[0x0][0x22c] ;  /* 0x00008b0000057ab9 */ /* 0x000fe20000000800 */
[----:B------:R-:W-:-:S04]  /*2efc0*/  IADD3 R70, P6, R72, R3, RZ ;  /* 0x0000000348467210 */ /* 0x000fc80007fde0ff */
[CC--:B------:R-:W-:Y:S01]  /*2efd0*/  LEA.HI.X.SX32 R71, R72.reuse, R64.reuse, 0x1, P6 ;  /* 0x0000004048477211 */ /* 0x0c0fe200030f0eff */
[----:B------:R-:W-:Y:S01]  /*2efe0*/  VIADD R72, R72, UR4 ;  /* 0x0000000448487c36 */ /* 0x000fe20008000000 */
[----:B------:R3:W-:Y:S01]  /*2eff0*/  @P3 STG.E.U8 desc[UR16][R68.64], R75 ;  /* 0x0000004b44003986 */ /* 0x0007e2000c101110 */
[----:B------:R-:W-:Y:S01]  /*2f000*/  ISETP.LT.AND P3, PT, R65, UR5, !P0 ;  /* 0x0000000541007c0c */ /* 0x000fe2000c761270 */
[----:B------:R-:W-:Y:S01]  /*2f010*/  ULDC UR5, c[0x0][0x22c] ;  /* 0x00008b0000057ab9 */ /* 0x000fe20000000800 */
[----:B--2---:R-:W-:Y:S01]  /*2f020*/  PRMT R73, R5, 0x7770, RZ ;  /* 0x0000777005497816 */ /* 0x004fe200000000ff */
[----:B------:R-:W-:Y:S01]  /*2f030*/  VIADD R67, R0, 0x6 ;  /* 0x0000000600437836 */ /* 0x000fe20000000000 */
[C---:B------:R-:W-:Y:S01]  /*2f040*/  IADD3 R66, P6, R72.reuse, R3, RZ ;  /* 0x0000000348427210 */ /* 0x040fe20007fde0ff */
[C---:B------:R-:W-:Y:S02]  /*2f050*/  VIADD R65, R72.reuse, UR4 ;  /* 0x0000000448417c36 */ /* 0x040fe40008000000 */
[----:B------:R2:W-:Y:S01]  /*2f060*/  @P5 STG.E.U8 desc[UR16][R70.64], R73 ;  /* 0x0000004946005986 */ /* 0x0005e2000c101110 */
[----:B------:R-:W-:Y:S01]  /*2f070*/  ISETP.LT.AND P5, PT, R67, UR5, !P0 ;  /* 0x0000000543007c0c */ /* 0x000fe2000c7a1270 */
[----:B------:R-:W-:Y:S01]  /*2f080*/  ULDC UR5, c[0x0][0x22c] ;  /* 0x00008b0000057ab9 */ /* 0x000fe20000000800 */
[----:B------:R-:W-:-:S02]  /*2f090*/  LEA.HI.X.SX32 R67, R72, R64, 0x1, P6 ;  /* 0x0000004048437211 */ /* 0x000fc400030f0eff */
[-C--:B---3--:R-:W-:Y:S01]  /*2f0a0*/  IADD3 R68, P6, R65, R3.reuse, RZ ;  /* 0x0000000341447210 */ /* 0x088fe20007fde0ff */
[----:B------:R-:W-:Y:S01]  /*2f0b0*/  VIADD R72, R0, 0x7 ;  /* 0x0000000700487836 */ /* 0x000fe20000000000 */
[----:B------:R-:W-:Y:S02]  /*2f0c0*/  PRMT R75, R5, 0x7771, RZ ;  /* 0x00007771054b7816 */ /* 0x000fe400000000ff */
[CC--:B------:R-:W-:Y:S01]  /*2f0d0*/  LEA.HI.X.SX32 R69, R65.reuse, R64.reuse, 0x1, P6 ;  /* 0x0000004041457211 */ /* 0x0c0fe200030f0eff */
[----:B------:R-:W-:Y:S01]  /*2f0e0*/  VIADD R65, R65, UR4 ;  /* 0x0000000441417c36 */ /* 0x000fe20008000000 */
[----:B--2---:R-:W-:Y:S01]  /*2f0f0*/  PRMT R73, R6, 0x7770, RZ ;  /* 0x0000777006497816 */ /* 0x004fe200000000ff */
[----:B------:R2:W-:Y:S01]  /*2f100*/  @P2 STG.E.U8 desc[UR16][R66.64], R75 ;  /* 0x0000004b42002986 */ /* 0x0005e2000c101110 */
[----:B------:R-:W-:Y:S01]  /*2f110*/  VIADD R71, R0, 0x8 ;  /* 0x0000000800477836 */ /* 0x000fe20000000000 */
[----:B------:R-:W-:Y:S01]  /*2f120*/  ISETP.LT.AND P2, PT, R72, UR5, !P0 ;  /* 0x0000000548007c0c */ /* 0x000fe2000c741270 */
[C---:B------:R-:W-:Y:S01]  /*2f130*/  VIADD R72, R65.reuse, UR4 ;  /* 0x0000000441487c36 */ /* 0x040fe20008000000 */
[----:B------:R-:W-:Y:S01]  /*2f140*/  IADD3 R70, P6, R65, R3, RZ ;  /* 0x0000000341467210 */ /* 0x000fe20007fde0ff */
[----:B------:R-:W-:Y:S01]  /*2f150*/  ULDC UR5, c[0x0][0x22c] ;  /* 0x00008b0000057ab9 */ /* 0x000fe20000000800 */
[----:B------:R3:W-:Y:S01]  /*2f160*/  @P4 STG.E.U8 desc[UR16][R68.64], R73 ;  /* 0x0000004944004986 */ /* 0x0007e2000c101110 */
[----:B------:R-:W-:Y:S01]  /*2f170*/  ISETP.LT.AND P4, PT, R71, UR5, !P0 ;  /* 0x0000000547007c0c */ /* 0x000fe2000c781270 */
[----:B------:R-:W-:Y:S01]  /*2f180*/  ULDC UR5, c[0x0][0x22c] ;  /* 0x00008b0000057ab9 */ /* 0x000fe20000000800 */
[----:B------:R-:W-:-:S02]  /*2f190*/  LEA.HI.X.SX32 R71, R65, R64, 0x1, P6 ;  /* 0x0000004041477211 */ /* 0x000fc400030f0eff */
[-C--:B--2---:R-:W-:Y:S01]  /*2f1a0*/  IADD3 R66, P6, R72, R3.reuse, RZ ;  /* 0x0000000348427210 */ /* 0x084fe20007fde0ff */
[----:B------:R-:W-:Y:S01]  /*2f1b0*/  VIADD R65, R0, 0x9 ;  /* 0x0000000900417836 */ /* 0x000fe20000000000 */
[----:B------:R-:W-:Y:S02]  /*2f1c0*/  PRMT R75, R6, 0x7771, RZ ;  /* 0x00007771064b7816 */ /* 0x000fe400000000ff */
[CC--:B------:R-:W-:Y:S01]  /*2f1d0*/  LEA.HI.X.SX32 R67, R72.reuse, R64.reuse, 0x1, P6 ;  /* 0x0000004048437211 */ /* 0x0c0fe200030f0eff */
[----:B------:R-:W-:Y:S01]  /*2f1e0*/  VIADD R72, R72, UR4 ;  /* 0x0000000448487c36 */ /* 0x000fe20008000000 */
[----:B---3--:R-:W-:Y:S01]  /*2f1f0*/  PRMT R73, R7, 0x7770, RZ ;  /* 0x0000777007497816 */ /* 0x008fe200000000ff */
[----:B------:R2:W-:Y:S01]  /*2f200*/  @P3 STG.E.U8 desc[UR16][R70.64], R75 ;  /* 0x0000004b46003986 */ /* 0x0005e2000c101110 */
[----:B------:R-:W-:Y:S01]  /*2f210*/  VIADD R69, R0, 0xa ;  /* 0x0000000a00457836 */ /* 0x000fe20000000000 */
[----:B------:R-:W-:Y:S01]  /*2f220*/  ISETP.LT.AND P3, PT, R65, UR5, !P0 ;  /* 0x0000000541007c0c */ /* 0x000fe2000c761270 */
[C---:B------:R-:W-:Y:S01]  /*2f230*/  VIADD R65, R72.reuse, UR4 ;  /* 0x0000000448417c36 */ /* 0x040fe20008000000 */
[C---:B------:R-:W-:Y:S01]  /*2f240*/  IADD3 R68, P6, R72.reuse, R3, RZ ;  /* 0x0000000348447210 */ /* 0x040fe20007fde0ff */
        /* <DEDUP_REMOVED lines=21> */
[-C--:B--2---:R-:W-:Y:S02]  /*2f3a0*/  IADD3 R68, P6, R72, R3.reuse, RZ ;  /* 0x0000000348447210 */ /* 0x084fe40007fde0ff */
[----:B------:R-:W-:Y:S01]  /*2f3b0*/  PRMT R75, R4, 0x7773, RZ ;  /* 0x00007773044b7816 */ /* 0x000fe200000000ff */
[----:B------:R-:W-:Y:S01]  /*2f3c0*/  VIADD R4, R0, 0xd ;  /* 0x0000000d00047836 */ /* 0x000fe20000000000 */
[CC--:B------:R-:W-:Y:S01]  /*2f3d0*/  LEA.HI.X.SX32 R69, R72.reuse, R64.reuse, 0x1, P6 ;  /* 0x0000004048457211 */ /* 0x0c0fe200030f0eff */
[----:B------:R-:W-:Y:S01]  /*2f3e0*/  VIADD R72, R72, UR4 ;  /* 0x0000000448487c36 */ /* 0x000fe20008000000 */
[----:B---3--:R-:W-:Y:S01]  /*2f3f0*/  PRMT R73, R5, 0x7772, RZ ;  /* 0x0000777205497816 */ /* 0x008fe200000000ff */
[----:B------:R2:W-:Y:S01]  /*2f400*/  @P3 STG.E.U8 desc[UR16][R66.64], R75 ;  /* 0x0000004b42003986 */ /* 0x0005e2000c101110 */
[----:B------:R-:W-:Y:S01]  /*2f410*/  ISETP.LT.AND P3, PT, R4, UR5, !P0 ;  /* 0x0000000504007c0c */ /* 0x000fe2000c761270 */
[----:B------:R-:W-:Y:S01]  /*2f420*/  VIADD R4, R0, 0xe ;  /* 0x0000000e00047836 */ /* 0x000fe20000000000 */
[C---:B------:R-:W-:Y:S01]  /*2f430*/  IADD3 R70, P6, R72.reuse, R3, RZ ;  /* 0x0000000348467210 */ /* 0x040fe20007fde0ff */
[----:B------:R-:W-:Y:S01]  /*2f440*/  VIADD R65, R72, UR4 ;  /* 0x0000000448417c36 */ /* 0x000fe20008000000 */
[----:B------:R-:W-:Y:S01]  /*2f450*/  ULDC UR5, c[0x0][0x22c] ;  /* 0x00008b0000057ab9 */ /* 0x000fe20000000800 */
[----:B------:R3:W-:Y:S01]  /*2f460*/  @P5 STG.E.U8 desc[UR16][R68.64], R73 ;  /* 0x0000004944005986 */ /* 0x0007e2000c101110 */
[----:B------:R-:W-:Y:S01]  /*2f470*/  ISETP.LT.AND P5, PT, R4, UR5, !P0 ;  /* 0x0000000504007c0c */ /* 0x000fe2000c7a1270 */
[----:B------:R-:W-:Y:S01]  /*2f480*/  ULDC UR5, c[0x0][0x22c] ;  /* 0x00008b0000057ab9 */ /* 0x000fe20000000800 */
[----:B------:R-:W-:-:S02]  /*2f490*/  LEA.HI.X.SX32 R71, R72, R64, 0x1, P6 ;  /* 0x0000004048477211 */ /* 0x000fc400030f0eff */
[-C--:B------:R-:W-:Y:S01]  /*2f4a0*/  IADD3 R4, P6, R65, R3.reuse, RZ ;  /* 0x0000000341047210 */ /* 0x080fe20007fde0ff */
[----:B--2---:R-:W-:Y:S01]  /*2f4b0*/  VIADD R66, R0, 0xf ;  /* 0x0000000f00427836 */ /* 0x004fe20000000000 */
        /* <DEDUP_REMOVED lines=14> */
[-C--:B------:R-:W-:Y:S02]  /*2f5a0*/  IADD3 R68, P6, R72, R3.reuse, RZ ;  /* 0x0000000348447210 */ /* 0x080fe40007fde0ff */
[----:B--2---:R-:W-:Y:S01]  /*2f5b0*/  PRMT R75, R6, 0x7773, RZ ;  /* 0x00007773064b7816 */ /* 0x004fe200000000ff */
[----:B------:R-:W-:Y:S01]  /*2f5c0*/  VIADD R6, R0, 0x11 ;  /* 0x0000001100067836 */ /* 0x000fe20000000000 */
[CC--:B------:R-:W-:Y:S01]  /*2f5d0*/  LEA.HI.X.SX32 R69, R72.reuse, R64.reuse, 0x1, P6 ;  /* 0x0000004048457211 */ /* 0x0c0fe200030f0eff */
[----:B------:R-:W-:Y:S01]  /*2f5e0*/  VIADD R72, R72, UR4 ;  /* 0x0000000448487c36 */ /* 0x000fe20008000000 */
[----:B---3--:R-:W-:Y:S01]  /*2f5f0*/  PRMT R73, R7, 0x7772, RZ ;  /* 0x0000777207497816 */ /* 0x008fe200000000ff */
[----:B------:R-:W-:Y:S01]  /*2f600*/  VIADD R5, R0, 0x12 ;  /* 0x0000001200057836 */ /* 0x000fe20000000000 */
[----:B------:R2:W-:Y:S01]  /*2f610*/  @P3 STG.E.U8 desc[UR16][R66.64], R75 ;  /* 0x0000004b42003986 */ /* 0x0005e2000c101110 */
        /* <DEDUP_REMOVED lines=8> */
[-C--:B------:R-:W-:Y:S02]  /*2f6a0*/  IADD3 R6, P6, R65, R3.reuse, RZ ;  /* 0x0000000341067210 */ /* 0x080fe40007fde0ff */
[----:B------:R-:W-:Y:S01]  /*2f6b0*/  PRMT R71, R7, 0x7773, RZ ;  /* 0x0000777307477816 */ /* 0x000fe200000000ff */
[----:B--2---:R-:W-:Y:S01]  /*2f6c0*/  VIADD R66, R0, 0x13 ;  /* 0x0000001300427836 */ /* 0x004fe20000000000 */
        /* <DEDUP_REMOVED lines=18> */
[----:B------:R-:W-:Y:S01]  /*2f7f0*/  PRMT R71, R9, 0x7770, RZ ;  /* 0x0000777009477816 */ /* 0x000fe200000000ff */
[----:B------:R2:W-:Y:S01]  /*2f800*/  @P3 STG.E.U8 desc[UR16][R66.64], R69 ;  /* 0x0000004542003986 */ /* 0x0005e2000c101110 */
[----:B---3--:R-:W-:Y:S01]  /*2f810*/  VIADD R7, R0, 0x16 ;  /* 0x0000001600077836 */ /* 0x008fe20000000000 */
        /* <DEDUP_REMOVED lines=61> */
[----:B------:R-:W-:Y:S01]  /*2fbf0*/  PRMT R65, R9, 0x7772, RZ ;  /* 0x0000777209417816 */ /* 0x000fe200000000ff */
[----:B---3--:R-:W-:Y:S01]  /*2fc00*/  VIADD R5, R0, 0x1e ;  /* 0x0000001e00057836 */ /* 0x008fe20000000000 */
[----:B------:R2:W-:Y:S01]  /*2fc10*/  @P3 STG.E.U8 desc[UR16][R6.64], R69 ;  /* 0x0000004506003986 */ /* 0x0005e2000c101110 */
[----:B------:R-:W-:Y:S01]  /*2fc20*/  ISETP.LT.AND P3, PT, R8, UR5, !P0 ;  /* 0x0000000508007c0c */ /* 0x000fe2000c761270 */
[----:B------:R-:W-:Y:S01]  /*2fc30*/  ULDC UR5, c[0x0][0x22c] ;  /* 0x00008b0000057ab9 */ /* 0x000fe20000000800 */
[CC--:B------:R-:W-:Y:S01]  /*2fc40*/  IADD3 R4, P6, R68.reuse, R3.reuse, RZ ;  /* 0x0000000344047210 */ /* 0x0c0fe20007fde0ff */
[----:B------:R3:W-:Y:S01]  /*2fc50*/  @P5 STG.E.U8 desc[UR16][R66.64], R65 ;  /* 0x0000004142005986 */ /* 0x0007e2000c101110 */
[----:B------:R-:W-:Y:S01]  /*2fc60*/  ISETP.LT.AND P5, PT, R5, UR5, !P0 ;  /* 0x0000000505007c0c */ /* 0x000fe2000c7a1270 */
[C---:B------:R-:W-:Y:S01]  /*2fc70*/  VIADD R8, R68.reuse, UR4 ;  /* 0x0000000444087c36 */ /* 0x040fe20008000000 */
[----:B------:R-:W-:Y:S01]  /*2fc80*/  LEA.HI.X.SX32 R5, R68, R64, 0x1, P6 ;  /* 0x0000004044057211 */ /* 0x000fe200030f0eff */
[----:B------:R-:W-:Y:S01]  /*2fc90*/  ULDC UR5, c[0x0][0x22c] ;  /* 0x00008b0000057ab9 */ /* 0x000fe20000000800 */
[----:B--2---:R-:W-:Y:S01]  /*2fca0*/  PRMT R69, R9, 0x7773, RZ ;  /* 0x0000777309457816 */ /* 0x004fe200000000ff */
[----:B------:R-:W-:Y:S01]  /*2fcb0*/  VIADD R9, R0, 0x1f ;  /* 0x0000001f00097836 */ /* 0x000fe20000000000 */
[----:B------:R-:W-:-:S03]  /*2fcc0*/  IADD3 R6, P6, R8, R3, RZ ;  /* 0x0000000308067210 */ /* 0x000fc60007fde0ff */
[----:B------:R2:W-:Y:S01]  /*2fcd0*/  @P2 STG.E.U8 desc[UR16][R4.64], R69 ;  /* 0x0000004504002986 */ /* 0x0005e2000c101110 */
[----:B------:R-:W-:Y:S01]  /*2fce0*/  ISETP.LT.AND P2, PT, R9, UR5, !P0 ;  /* 0x0000000509007c0c */ /* 0x000fe2000c741270 */
[C---:B------:R-:W-:Y:S01]  /*2fcf0*/  VIADD R9, R8.reuse, UR4 ;  /* 0x0000000408097c36 */ /* 0x040fe20008000000 */
[----:B------:R-:W-:Y:S01]  /*2fd00*/  LEA.HI.X.SX32 R7, R8, R64, 0x1, P6 ;  /* 0x0000004008077211 */ /* 0x000fe200030f0eff */
[----:B---3--:R-:W-:Y:S01]  /*2fd10*/  VIADD R66, R0, 0x20 ;  /* 0x0000002000427836 */ /* 0x008fe20000000000 */
[----:B------:R-:W-:Y:S01]  /*2fd20*/  PRMT R67, R10, 0x7772, RZ ;  /* 0x000077720a437816 */ /* 0x000fe200000000ff */
[C---:B------:R-:W-:Y:S01]  /*2fd30*/  VIADD R65, R9.reuse, UR4 ;  /* 0x0000000409417c36 */ /* 0x040fe20008000000 */
[----:B------:R-:W-:Y:S01]  /*2fd40*/  IADD3 R8, P6, R9, R3, RZ ;  /* 0x0000000309087210 */ /* 0x000fe20007fde0ff */
[----:B------:R-:W-:-:S03]  /*2fd50*/  ULDC UR5, c[0x0][0x22c] ;  /* 0x00008b0000057ab9 */ /* 0x000fc60000000800 */
[-C--:B------:R-:W-:Y:S02]  /*2fd60*/  LEA.HI.X.SX32 R9, R9, R64.reuse, 0x1, P6 ;  /* 0x0000004009097211 */ /* 0x080fe400030f0eff */
[CC--:B--2---:R-:W-:Y:S02]  /*2fd70*/  IADD3 R4, P6, R65.reuse, R3.reuse, RZ ;  /* 0x0000000341047210 */ /* 0x0c4fe40007fde0ff */
[----:B------:R-:W-:Y:S01]  /*2fd80*/  PRMT R71, R10, 0x7773, RZ ;  /* 0x000077730a477816 */ /* 0x000fe200000000ff */
[----:B------:R-:W-:Y:S01]  /*2fd90*/  VIADD R10, R0, 0x21 ;  /* 0x00000021000a7836 */ /* 0x000fe20000000000 */
[CC--:B------:R-:W-:Y:S01]  /*2fda0*/  LEA.HI.X.SX32 R5, R65.reuse, R64.reuse, 0x1, P6 ;  /* 0x0000004041057211 */ /* 0x0c0fe200030f0eff */
[----:B------:R2:W-:Y:S01]  /*2fdb0*/  @P4 STG.E.U8 desc[UR16][R6.64], R67 ;  /* 0x0000004306004986 */ /* 0x0005e2000c101110 */
[----:B------:R-:W-:Y:S01]  /*2fdc0*/  VIADD R65, R65, UR4 ;  /* 0x0000000441417c36 */ /* 0x000fe20008000000 */
[----:B------:R-:W-:Y:S01]  /*2fdd0*/  ISETP.LT.AND P4, PT, R66, UR5, !P0 ;  /* 0x0000000542007c0c */ /* 0x000fe2000c781270 */
[----:B------:R-:W-:Y:S01]  /*2fde0*/  ULDC UR5, c[0x0][0x22c] ;  /* 0x00008b0000057ab9 */ /* 0x000fe20000000800 */
[----:B------:R-:W-:Y:S01]  /*2fdf0*/  PRMT R69, R11, 0x7772, RZ ;  /* 0x000077720b457816 */ /* 0x000fe200000000ff */
[----:B------:R3:W-:Y:S01]  /*2fe00*/  @P3 STG.E.U8 desc[UR16][R8.64], R71 ;  /* 0x0000004708003986 */ /* 0x0007e2000c101110 */
[----:B------:R-:W-:Y:S01]  /*2fe10*/  ISETP.LT.AND P3, PT, R10, UR5, !P0 ;  /* 0x000000050a007c0c */ /* 0x000fe2000c761270 */
[C---:B------:R-:W-:Y:S01]  /*2fe20*/  VIADD R10, R65.reuse, UR4 ;  /* 0x00000004410a7c36 */ /* 0x040fe20008000000 */
[----:B------:R-:W-:Y:S01]  /*2fe30*/  ULDC UR5, c[0x0][0x22c] ;  /* 0x00008b0000057ab9 */ /* 0x000fe20000000800 */
[----:B--2---:R-:W-:Y:S01]  /*2fe40*/  VIADD R7, R0, 0x22 ;  /* 0x0000002200077836 */ /* 0x004fe20000000000 */
[----:B------:R-:W-:Y:S01]  /*2fe50*/  IADD3 R6, P6, R65, R3, RZ ;  /* 0x0000000341067210 */ /* 0x000fe20007fde0ff */
[----:B------:R2:W-:Y:S03]  /*2fe60*/  @P5 STG.E.U8 desc[UR16][R4.64], R69 ;  /* 0x0000004504005986 */ /* 0x0005e6000c101110 */
[----:B------:R-:W-:Y:S01]  /*2fe70*/  ISETP.LT.AND P5, PT, R7, UR5, !P0 ;  /* 0x0000000507007c0c */ /* 0x000fe2000c7a1270 */
[----:B------:R-:W-:Y:S01]  /*2fe80*/  ULDC UR5, c[0x0][0x22c] ;  /* 0x00008b0000057ab9 */ /* 0x000fe20000000800 */
[----:B------:R-:W-:-:S02]  /*2fe90*/  LEA.HI.X.SX32 R7, R65, R64, 0x1, P6 ;  /* 0x0000004041077211 */ /* 0x000fc400030f0eff */
[-C--:B---3--:R-:W-:Y:S02]  /*2fea0*/  IADD3 R8, P6, R10, R3.reuse, RZ ;  /* 0x000000030a087210 */ /* 0x088fe40007fde0ff */
[----:B------:R-:W-:Y:S01]  /*2feb0*/  PRMT R67, R11, 0x7773, RZ ;  /* 0x000077730b437816 */ /* 0x000fe200000000ff */
[----:B------:R-:W-:Y:S01]  /*2fec0*/  VIADD R11, R0, 0x23 ;  /* 0x00000023000b7836 */ /* 0x000fe20000000000 */
[CC--:B------:R-:W-:Y:S01]  /*2fed0*/  LEA.HI.X.SX32 R9, R10.reuse, R64.reuse, 0x1, P6 ;  /* 0x000000400a097211 */ /* 0x0c0fe200030f0eff */
[----:B------:R-:W-:Y:S01]  /*2fee0*/  VIADD R10, R10, UR4 ;  /* 0x000000040a0a7c36 */ /* 0x000fe20008000000 */
[----:B--2---:R-:W-:Y:S01]  /*2fef0*/  PRMT R69, R12, 0x7770, RZ ;  /* 0x000077700c457816 */ /* 0x004fe200000000ff */
        /* <DEDUP_REMOVED lines=10> */
[CC--:B--2---:R-:W-:Y:S01]  /*2ffa0*/  IADD3 R6, P6, R11.reuse, R3.reuse, RZ ;  /* 0x000000030b067210 */ /* 0x0c4fe20007fde0ff */
        /* <DEDUP_REMOVED lines=244> */
[----:B----4-:R-:W-:Y:S01]  /*30ef0*/  PRMT R13, R20, 0x7770, RZ ;  /* 0x00007770140d7816 */ /* 0x010fe200000000ff */
        /* <DEDUP_REMOVED lines=618> */
[CC--:B--2---:R-:W-:Y:S02]  /*335a0*/  IADD3 R6, P6, R11.reuse, R3.reuse, RZ ;  /* 0x000000030b067210 */ /* 0x0c4fe40007fde0ff */
[----:B------:R-:W-:Y:S01]  /*335b0*/  PRMT R15, R42, 0x7773, RZ ;  /* 0x000077732a0f7816 */ /* 0x000fe200000000ff */
[C---:B------:R-:W-:Y:S01]  /*335c0*/  VIADD R10, R0.reuse, 0x91 ;  /* 0x00000091000a7836 */ /* 0x040fe20000000000 */
[CC--:B------:R-:W-:Y:S01]  /*335d0*/  LEA.HI.X.SX32 R7, R11.reuse, R64.reuse, 0x1, P6 ;  /* 0x000000400b077211 */ /* 0x0c0fe200030f0eff */
[----:B------:R-:W-:Y:S01]  /*335e0*/  VIADD R11, R11, UR4 ;  /* 0x000000040b0b7c36 */ /* 0x000fe20008000000 */
[----:B---3--:R-:W-:Y:S01]  /*335f0*/  PRMT R13, R43, 0x7772, RZ ;  /* 0x000077722b0d7816 */ /* 0x008fe200000000ff */
[----:B------:R2:W-:Y:S01]  /*33600*/  @P3 STG.E.U8 desc[UR16][R4.64], R15 ;  /* 0x0000000f04003986 */ /* 0x0005e2000c101110 */
[----:B------:R-:W-:Y:S01]  /*33610*/  VIADD R9, R0, 0x92 ;  /* 0x0000009200097836 */ /* 0x000fe20000000000 */
[----:B------:R-:W-:Y:S01]  /*33620*/  ISETP.LT.AND P3, PT, R10, UR5, !P0 ;  /* 0x000000050a007c0c */ /* 0x000fe2000c761270 */
[----:B------:R-:W-:Y:S01]  /*33630*/  ULDC UR5, c[0x0][0x22c] ;  /* 0x00008b0000057ab9 */ /* 0x000fe20000000800 */
[----:B------:R0:W-:Y:S01]  /*33640*/  @P5 STG.E.U8 desc[UR16][R6.64], R13 ;  /* 0x0000000d06005986 */ /* 0x0001e2000c101110 */
[-C--:B------:R-:W-:Y:S01]  /*33650*/  IADD3 R8, P5, R11, R3.reuse, RZ ;  /* 0x000000030b087210 */ /* 0x080fe20007fbe0ff */
[----:B------:R-:W-:Y:S01]  /*33660*/  ULDC UR4, c[0x0][0x248] ;  /* 0x0000920000047ab9 */ /* 0x000fe20000000800 */
[----:B------:R-:W-:Y:S01]  /*33670*/  ISETP.LT.AND P6, PT, R9, UR5, !P0 ;  /* 0x0000000509007c0c */ /* 0x000fe2000c7c1270 */
[C---:B------:R-:W-:Y:S01]  /*33680*/  VIADD R10, R11.reuse, UR4 ;  /* 0x000000040b0a7c36 */ /* 0x040fe20008000000 */
[----:B------:R-:W-:Y:S01]  /*33690*/  LEA.HI.X.SX32 R9, R11, R64, 0x1, P5 ;  /* 0x000000400b097211 */ /* 0x000fe200028f0eff */
[----:B------:R-:W-:Y:S01]  /*336a0*/  ULDC UR4, c[0x0][0x22c] ;  /* 0x00008b0000047ab9 */ /* 0x000fe20000000800 */
[----:B------:R-:W-:Y:S01]  /*336b0*/  PRMT R43, R43, 0x7773, RZ ;  /* 0x000077732b2b7816 */ /* 0x000fe200000000ff */
[----:B--2---:R-:W-:Y:S01]  /*336c0*/  VIADD R5, R0, 0x93 ;  /* 0x0000009300057836 */ /* 0x004fe20000000000 */
[----:B------:R-:W-:Y:S01]  /*336d0*/  IADD3 R4, P5, R10, R3, RZ ;  /* 0x000000030a047210 */ /* 0x000fe20007fbe0ff */
[----:B------:R-:W-:-:S02]  /*336e0*/  ULDC UR5, c[0x0][0x22c] ;  /* 0x00008b0000057ab9 */ /* 0x000fc40000000800 */
[----:B------:R2:W-:Y:S01]  /*336f0*/  @P2 STG.E.U8 desc[UR16][R8.64], R43 ;  /* 0x0000002b08002986 */ /* 0x0005e2000c101110 */
[----:B------:R-:W-:Y:S01]  /*33700*/  ISETP.LT.AND P2, PT, R5, UR4, !P0 ;  /* 0x0000000405007c0c */ /* 0x000fe2000c741270 */
[----:B------:R-:W-:Y:S01]  /*33710*/  ULDC UR4, c[0x0][0x248] ;  /* 0x0000920000047ab9 */ /* 0x000fe20000000800 */
[C---:B------:R-:W-:Y:S01]  /*33720*/  LEA.HI.X.SX32 R5, R10.reuse, R64, 0x1, P5 ;  /* 0x000000400a057211 */ /* 0x040fe200028f0eff */
[----:B------:R-:W-:Y:S01]  /*33730*/  VIADD R10, R10, UR4 ;  /* 0x000000040a0a7c36 */ /* 0x000fe20008000000 */
[----:B0-----:R-:W-:Y:S01]  /*33740*/  PRMT R13, R44, 0x7770, RZ ;  /* 0x000077702c0d7816 */ /* 0x001fe200000000ff */
[----:B------:R-:W-:Y:S01]  /*33750*/  VIADD R7, R0, 0x94 ;  /* 0x0000009400077836 */ /* 0x000fe20000000000 */
[----:B------:R-:W-:-:S03]  /*33760*/  ULDC UR4, c[0x0][0x22c] ;  /* 0x00008b0000047ab9 */ /* 0x000fc60000000800 */
[----:B------:R0:W-:Y:S01]  /*33770*/  @P4 STG.E.U8 desc[UR16][R4.64], R13 ;  /* 0x0000000d04004986 */ /* 0x0001e2000c101110 */
[C---:B------:R-:W-:Y:S02]  /*33780*/  IADD3 R6, P4, R10.reuse, R3, RZ ;  /* 0x000000030a067210 */ /* 0x040fe40007f9e0ff */
[----:B------:R-:W-:Y:S01]  /*33790*/  ISETP.LT.AND P5, PT, R7, UR4, !P0 ;  /* 0x0000000407007c0c */ /* 0x000fe2000c7a1270 */
[----:B------:R-:W-:Y:S01]  /*337a0*/  ULDC UR4, c[0x0][0x248] ;  /* 0x0000920000047ab9 */ /* 0x000fe20000000800 */
[C---:B------:R-:W-:Y:S01]  /*337b0*/  LEA.HI.X.SX32 R7, R10.reuse, R64, 0x1, P4 ;  /* 0x000000400a077211 */ /* 0x040fe200020f0eff */
[----:B------:R-:W-:Y:S01]  /*337c0*/  VIADD R10, R10, UR4 ;  /* 0x000000040a0a7c36 */ /* 0x000fe20008000000 */
[----:B------:R-:W-:Y:S01]  /*337d0*/  PRMT R11, R44, 0x7771, RZ ;  /* 0x000077712c0b7816 */ /* 0x000fe200000000ff */
[----:B--2---:R-:W-:Y:S01]  /*337e0*/  VIADD R8, R0, 0x95 ;  /* 0x0000009500087836 */ /* 0x004fe20000000000 */
[----:B------:R-:W-:-:S03]  /*337f0*/  ULDC UR4, c[0x0][0x248] ;  /* 0x0000920000047ab9 */ /* 0x000fc60000000800 */
[----:B------:R2:W-:Y:S01]  /*33800*/  @P3 STG.E.U8 desc[UR16][R6.64], R11 ;  /* 0x0000000b06003986 */ /* 0x0005e2000c101110 */
[CC--:B0-----:R-:W-:Y:S01]  /*33810*/  IADD3 R4, P3, R10.reuse, R3.reuse, RZ ;  /* 0x000000030a047210 */ /* 0x0c1fe20007f7e0ff */
[----:B------:R-:W-:Y:S01]  /*33820*/  VIADD R9, R10, UR4 ;  /* 0x000000040a097c36 */ /* 0x000fe20008000000 */
[----:B------:R-:W-:Y:S01]  /*33830*/  ISETP.LT.AND P4, PT, R8, UR5, !P0 ;  /* 0x0000000508007c0c */ /* 0x000fe2000c781270 */
[----:B------:R-:W-:Y:S01]  /*33840*/  ULDC UR5, c[0x0][0x248] ;  /* 0x0000920000057ab9 */ /* 0x000fe20000000800 */
[-C--:B------:R-:W-:Y:S01]  /*33850*/  LEA.HI.X.SX32 R5, R10, R64.reuse, 0x1, P3 ;  /* 0x000000400a057211 */ /* 0x080fe200018f0eff */
[----:B------:R-:W-:Y:S01]  /*33860*/  VIADD R10, R9, UR5 ;  /* 0x00000005090a7c36 */ /* 0x000fe20008000000 */
[----:B------:R-:W-:Y:S01]  /*33870*/  PRMT R15, R45, 0x7770, RZ ;  /* 0x000077702d0f7816 */ /* 0x000fe200000000ff */
[----:B------:R-:W-:Y:S01]  /*33880*/  VIADD R12, R0, 0x96 ;  /* 0x00000096000c7836 */ /* 0x000fe20000000000 */
[-C--:B------:R-:W-:Y:S01]  /*33890*/  IADD3 R8, P3, R9, R3.reuse, RZ ;  /* 0x0000000309087210 */ /* 0x080fe20007f7e0ff */
[----:B------:R-:W-:Y:S01]  /*338a0*/  ULDC UR4, c[0x0][0x22c] ;  /* 0x00008b0000047ab9 */ /* 0x000fe20000000800 */
[----:B------:R-:W-:Y:S01]  /*338b0*/  PRMT R13, R45, 0x7771, RZ ;  /* 0x000077712d0d7816 */ /* 0x000fe200000000ff */
[----:B------:R0:W-:Y:S01]  /*338c0*/  @P6 STG.E.U8 desc[UR16][R4.64], R15 ;  /* 0x0000000f04006986 */ /* 0x0001e2000c101110 */
[----:B--2---:R-:W-:Y:S01]  /*338d0*/  IADD3 R6, P6, R10, R3, RZ ;  /* 0x000000030a067210 */ /* 0x004fe20007fde0ff */
[----:B------:R-:W-:Y:S01]  /*338e0*/  ULDC UR5, c[0x0][0x22c] ;  /* 0x00008b0000057ab9 */ /* 0x000fe20000000800 */
[----:B------:R-:W-:-:S02]  /*338f0*/  LEA.HI.X.SX32 R9, R9, R64, 0x1, P3 ;  /* 0x0000004009097211 */ /* 0x000fc400018f0eff */
[----:B------:R-:W-:Y:S01]  /*33900*/  ISETP.LT.AND P3, PT, R12, UR4, !P0 ;  /* 0x000000040c007c0c */ /* 0x000fe2000c761270 */
[----:B------:R-:W-:Y:S01]  /*33910*/  ULDC UR4, c[0x0][0x248] ;  /* 0x0000920000047ab9 */ /* 0x000fe20000000800 */
[-C--:B------:R-:W-:Y:S01]  /*33920*/  LEA.HI.X.SX32 R7, R10, R64.reuse, 0x1, P6 ;  /* 0x000000400a077211 */ /* 0x080fe200030f0eff */
[----:B------:R-:W-:Y:S01]  /*33930*/  VIADD R12, R0, 0x97 ;  /* 0x00000097000c7836 */ /* 0x000fe20000000000 */
[----:B------:R-:W-:Y:S01]  /*33940*/  PRMT R11, R46, 0x7770, RZ ;  /* 0x000077702e0b7816 */ /* 0x000fe200000000ff */
[----:B------:R-:W-:Y:S01]  /*33950*/  VIADD R10, R10, UR4 ;  /* 0x000000040a0a7c36 */ /* 0x000fe20008000000 */
[----:B------:R2:W-:Y:S01]  /*33960*/  @P2 STG.E.U8 desc[UR16][R8.64], R13 ;  /* 0x0000000d08002986 */ /* 0x0005e2000c101110 */
[----:B0-----:R-:W-:Y:S01]  /*33970*/  VIADD R5, R0, 0x98 ;  /* 0x0000009800057836 */ /* 0x001fe20000000000 */
[----:B------:R-:W-:Y:S01]  /*33980*/  ISETP.LT.AND P2, PT, R12, UR5, !P0 ;  /* 0x000000050c007c0c */ /* 0x000fe2000c741270 */
[----:B------:R-:W-:Y:S01]  /*33990*/  ULDC UR5, c[0x0][0x22c] ;  /* 0x00008b0000057ab9 */ /* 0x000fe20000000800 */
[----:B------:R0:W-:Y:S01]  /*339a0*/  @P5 STG.E.U8 desc[UR16][R6.64], R11 ;  /* 0x0000000b06005986 */ /* 0x0001e2000c101110 */
[C---:B------:R-:W-:Y:S01]  /*339b0*/  IADD3 R4, P5, R10.reuse, R3, RZ ;  /* 0x000000030a047210 */ /* 0x040fe20007fbe0ff */
[----:B------:R-:W-:Y:S01]  /*339c0*/  ULDC UR4, c[0x0][0x248] ;  /* 0x0000920000047ab9 */ /* 0x000fe20000000800 */
[----:B------:R-:W-:Y:S01]  /*339d0*/  ISETP.LT.AND P6, PT, R5, UR5, !P0 ;  /* 0x0000000505007c0c */ /* 0x000fe2000c7c1270 */
[----:B------:R-:W-:Y:S01]  /*339e0*/  ULDC UR5, c[0x0][0x22c] ;  /* 0x00008b0000057ab9 */ /* 0x000fe20000000800 */
[C---:B------:R-:W-:Y:S01]  /*339f0*/  LEA.HI.X.SX32 R5, R10.reuse, R64, 0x1, P5 ;  /* 0x000000400a057211 */ /* 0x040fe200028f0eff */
[----:B--2---:R-:W-:Y:S01]  /*33a00*/  VIADD R8, R10, UR4 ;  /* 0x000000040a087c36 */ /* 0x004fe20008000000 */
[----:B------:R-:W-:Y:S01]  /*33a10*/  PRMT R13, R46, 0x7771, RZ ;  /* 0x000077712e0d7816 */ /* 0x000fe200000000ff */
[----:B------:R-:W-:Y:S01]  /*33a20*/  VIADD R9, R0, 0x99 ;  /* 0x0000009900097836 */ /* 0x000fe20000000000 */
[----:B------:R-:W-:-:S02]  /*33a30*/  ULDC UR4, c[0x0][0x22c] ;  /* 0x00008b0000047ab9 */ /* 0x000fc40000000800 */
[C---:B0-----:R-:W-:Y:S01]  /*33a40*/  IADD3 R6, P5, R8.reuse, R3, RZ ;  /* 0x0000000308067210 */ /* 0x041fe20007fbe0ff */
[----:B------:R0:W-:Y:S01]  /*33a50*/  @P4 STG.E.U8 desc[UR16][R4.64], R13 ;  /* 0x0000000d04004986 */ /* 0x0001e2000c101110 */
[----:B------:R-:W-:Y:S01]  /*33a60*/  ISETP.LT.AND P4, PT, R9, UR4, !P0 ;  /* 0x0000000409007c0c */ /* 0x000fe2000c781270 */
[----:B------:R-:W-:Y:S01]  /*33a70*/  ULDC UR4, c[0x0][0x248] ;  /* 0x0000920000047ab9 */ /* 0x000fe20000000800 */
[C---:B------:R-:W-:Y:S01]  /*33a80*/  LEA.HI.X.SX32 R7, R8.reuse, R64, 0x1, P5 ;  /* 0x0000004008077211 */ /* 0x040fe200028f0eff */
[----:B------:R-:W-:Y:S01]  /*33a90*/  VIADD R10, R8, UR4 ;  /* 0x00000004080a7c36 */ /* 0x000fe20008000000 */
[----:B------:R-:W-:Y:S01]  /*33aa0*/  PRMT R11, R47, 0x7770, RZ ;  /* 0x000077702f0b7816 */ /* 0x000fe200000000ff */
[----:B------:R-:W-:Y:S01]  /*33ab0*/  VIADD R9, R0, 0x9a ;  /* 0x0000009a00097836 */ /* 0x000fe20000000000 */
[----:B------:R-:W-:-:S03]  /*33ac0*/  ULDC UR4, c[0x0][0x22c] ;  /* 0x00008b0000047ab9 */ /* 0x000fc60000000800 */
[----:B------:R2:W-:Y:S01]  /*33ad0*/  @P3 STG.E.U8 desc[UR16][R6.64], R11 ;  /* 0x0000000b06003986 */ /* 0x0005e2000c101110 */
[----:B------:R-:W-:Y:S02]  /*33ae0*/  IADD3 R8, P3, R10, R3, RZ ;  /* 0x000000030a087210 */ /* 0x000fe40007f7e0ff */
[----:B------:R-:W-:Y:S01]  /*33af0*/  ISETP.LT.AND P5, PT, R9, UR4, !P0 ;  /* 0x0000000409007c0c */ /* 0x000fe2000c7a1270 */
[----:B------:R-:W-:Y:S01]  /*33b00*/  ULDC UR4, c[0x0][0x248] ;  /* 0x0000920000047ab9 */ /* 0x000fe20000000800 */
[----:B0-----:R-:W-:Y:S01]  /*33b10*/  VIADD R4, R0, 0x9b ;  /* 0x0000009b00047836 */ /* 0x001fe20000000000 */
[C---:B------:R-:W-:Y:S01]  /*33b20*/  LEA.HI.X.SX32 R9, R10.reuse, R64, 0x1, P3 ;  /* 0x000000400a097211 */ /* 0x040fe200018f0eff */
[----:B------:R-:W-:Y:S01]  /*33b30*/  VIADD R10, R10, UR4 ;  /* 0x000000040a0a7c36 */ /* 0x000fe20008000000 */
[----:B------:R-:W-:Y:S01]  /*33b40*/  PRMT R13, R47, 0x7771, RZ ;  /* 0x000077712f0d7816 */ /* 0x000fe200000000ff */
[----:B------:R-:W-:Y:S01]  /*33b50*/  ULDC UR4, c[0x0][0x248] ;  /* 0x0000920000047ab9 */ /* 0x000fe20000000800 */
[----:B------:R-:W-:Y:S01]  /*33b60*/  ISETP.LT.AND P3, PT, R4, UR5, !P0 ;  /* 0x0000000504007c0c */ /* 0x000fe2000c761270 */
[----:B------:R-:W-:-:S02]  /*33b70*/  ULDC UR5, c[0x0][0x248] ;  /* 0x0000920000057ab9 */ /* 0x000fc40000000800 */
[----:B------:R0:W-:Y:S01]  /*33b80*/  @P2 STG.E.U8 desc[UR16][R8.64], R13 ;  /* 0x0000000d08002986 */ /* 0x0001e2000c101110 */
[CC--:B------:R-:W-:Y:S01]  /*33b90*/  IADD3 R4, P2, R10.reuse, R3.reuse, RZ ;  /* 0x000000030a047210 */ /* 0x0c0fe20007f5e0ff */
[----:B--2---:R-:W-:Y:S01]  /*33ba0*/  VIADD R7, R10, UR4 ;  /* 0x000000040a077c36 */ /* 0x004fe20008000000 */
[----:B------:R-:W-:Y:S01]  /*33bb0*/  PRMT R15, R44, 0x7772, RZ ;  /* 0x000077722c0f7816 */ /* 0x000fe200000000ff */
[----:B------:R-:W-:Y:S01]  /*33bc0*/  VIADD R12, R0, 0x9c ;  /* 0x0000009c000c7836 */ /* 0x000fe20000000000 */
[-C--:B------:R-:W-:Y:S01]  /*33bd0*/  LEA.HI.X.SX32 R5, R10, R64.reuse, 0x1, P2 ;  /* 0x000000400a057211 */ /* 0x080fe200010f0eff */
[C---:B------:R-:W-:Y:S01]  /*33be0*/  VIADD R10, R7.reuse, UR5 ;  /* 0x00000005070a7c36 */ /* 0x040fe20008000000 */
[CC--:B------:R-:W-:Y:S01]  /*33bf0*/  IADD3 R6, P2, R7.reuse, R3.reuse, RZ ;  /* 0x0000000307067210 */ /* 0x0c0fe20007f5e0ff */
[----:B------:R-:W-:Y:S01]  /*33c00*/  ULDC UR4, c[0x0][0x22c] ;  /* 0x00008b0000047ab9 */ /* 0x000fe20000000800 */
[----:B------:R-:W-:Y:S01]  /*33c10*/  PRMT R11, R44, 0x7773, RZ ;  /* 0x000077732c0b7816 */ /* 0x000fe200000000ff */
[----:B------:R2:W-:Y:S01]  /*33c20*/  @P6 STG.E.U8 desc[UR16][R4.64], R15 ;  /* 0x0000000f04006986 */ /* 0x0005e2000c101110 */
[----:B------:R-:W-:Y:S01]  /*33c30*/  LEA.HI.X.SX32 R7, R7, R64, 0x1, P2 ;  /* 0x0000004007077211 */ /* 0x000fe200010f0eff */
[----:B------:R-:W-:Y:S01]  /*33c40*/  ULDC UR5, c[0x0][0x22c] ;  /* 0x00008b0000057ab9 */ /* 0x000fe20000000800 */
[----:B0-----:R-:W-:-:S02]  /*33c50*/  IADD3 R8, P6, R10, R3, RZ ;  /* 0x000000030a087210 */ /* 0x001fc40007fde0ff */
[----:B------:R-:W-:Y:S01]  /*33c60*/  ISETP.LT.AND P2, PT, R12, UR4, !P0 ;  /* 0x000000040c007c0c */ /* 0x000fe2000c741270 */
[----:B------:R-:W-:Y:S01]  /*33c70*/  ULDC UR4, c[0x0][0x248] ;  /* 0x0000920000047ab9 */ /* 0x000fe20000000800 */
[-C--:B------:R-:W-:Y:S01]  /*33c80*/  LEA.HI.X.SX32 R9, R10, R64.reuse, 0x1, P6 ;  /* 0x000000400a097211 */ /* 0x080fe200030f0eff */
[----:B------:R-:W-:Y:S01]  /*33c90*/  VIADD R12, R0, 0x9d ;  /* 0x0000009d000c7836 */ /* 0x000fe20000000000 */
[----:B------:R-:W-:Y:S01]  /*33ca0*/  PRMT R13, R45, 0x7772, RZ ;  /* 0x000077722d0d7816 */ /* 0x000fe200000000ff */
[----:B------:R-:W-:Y:S01]  /*33cb0*/  VIADD R10, R10, UR4 ;  /* 0x000000040a0a7c36 */ /* 0x000fe20008000000 */
[----:B------:R0:W-:Y:S01]  /*33cc0*/  @P4 STG.E.U8 desc[UR16][R6.64], R11 ;  /* 0x0000000b06004986 */ /* 0x0001e2000c101110 */
[----:B--2---:R-:W-:Y:S01]  /*33cd0*/  VIADD R5, R0, 0x9e ;  /* 0x0000009e00057836 */ /* 0x004fe20000000000 */
[----:B------:R-:W-:Y:S01]  /*33ce0*/  ISETP.LT.AND P4, PT, R12, UR5, !P0 ;  /* 0x000000050c007c0c */ /* 0x000fe2000c781270 */
[----:B------:R-:W-:Y:S01]  /*33cf0*/  ULDC UR5, c[0x0][0x22c] ;  /* 0x00008b0000057ab9 */ /* 0x000fe20000000800 */
[----:B------:R2:W-:Y:S01]  /*33d00*/  @P5 STG.E.U8 desc[UR16][R8.64], R13 ;  /* 0x0000000d08005986 */ /* 0x0005e2000c101110 */
[C---:B------:R-:W-:Y:S01]  /*33d10*/  IADD3 R4, P5, R10.reuse, R3, RZ ;  /* 0x000000030a047210 */ /* 0x040fe20007fbe0ff */
[----:B------:R-:W-:Y:S01]  /*33d20*/  ULDC UR4, c[0x0][0x248] ;  /* 0x0000920000047ab9 */ /* 0x000fe20000000800 */
[----:B------:R-:W-:Y:S01]  /*33d30*/  ISETP.LT.AND P6, PT, R5, UR5, !P0 ;  /* 0x0000000505007c0c */ /* 0x000fe2000c7c1270 */
[----:B------:R-:W-:Y:S01]  /*33d40*/  ULDC UR5, c[0x0][0x22c] ;  /* 0x00008b0000057ab9 */ /* 0x000fe20000000800 */
[----:B------:R-:W-:-:S02]  /*33d50*/  LEA.HI.X.SX32 R5, R10, R64, 0x1, P5 ;  /* 0x000000400a057211 */ /* 0x000fc400028f0eff */
[----:B------:R-:W-:Y:S01]  /*33d60*/  PRMT R45, R45, 0x7773, RZ ;  /* 0x000077732d2d7816 */ /* 0x000fe200000000ff */
[----:B0-----:R-:W-:Y:S01]  /*33d70*/  VIADD R11, R10, UR4 ;  /* 0x000000040a0b7c36 */ /* 0x001fe20008000000 */
[----:B------:R-:W-:Y:S01]  /*33d80*/  ULDC UR4, c[0x0][0x22c] ;  /* 0x00008b0000047ab9 */ /* 0x000fe20000000800 */
[----:B------:R-:W-:Y:S02]  /*33d90*/  VIADD R7, R0, 0x9f ;  /* 0x0000009f00077836 */ /* 0x000fe40000000000 */
[----:B------:R0:W-:Y:S01]  /*33da0*/  @P3 STG.E.U8 desc[UR16][R4.64], R45 ;  /* 0x0000002d04003986 */ /* 0x0001e2000c101110 */
[----:B------:R-:W-:Y:S02]  /*33db0*/  IADD3 R6, P5, R11, R3, RZ ;  /* 0x000000030b067210 */ /* 0x000fe40007fbe0ff */
[----:B------:R-:W-:Y:S01]  /*33dc0*/  ISETP.LT.AND P3, PT, R7, UR4, !P0 ;  /* 0x0000000407007c0c */ /* 0x000fe2000c761270 */
[----:B------:R-:W-:Y:S01]  /*33dd0*/  ULDC UR4, c[0x0][0x248] ;  /* 0x0000920000047ab9 */ /* 0x000fe20000000800 */
[C---:B------:R-:W-:Y:S01]  /*33de0*/  LEA.HI.X.SX32 R7, R11.reuse, R64, 0x1, P5 ;  /* 0x000000400b077211 */ /* 0x040fe200028f0eff */
[----:B------:R-:W-:Y:S01]  /*33df0*/  VIADD R11, R11, UR4 ;  /* 0x000000040b0b7c36 */ /* 0x000fe20008000000 */
[----:B--2---:R-:W-:Y:S01]  /*33e00*/  PRMT R13, R46, 0x7772, RZ ;  /* 0x000077722e0d7816 */ /* 0x004fe200000000ff */
        /* <DEDUP_REMOVED lines=16> */
[C---:B------:R-:W-:Y:S01]  /*33f10*/  PRMT R13, R47.reuse, 0x7773, RZ ;  /* 0x000077732f0d7816 */ /* 0x040fe200000000ff */
[----:B------:R-:W-:Y:S01]  /*33f20*/  ULDC UR4, c[0x0][0x248] ;  /* 0x0000920000047ab9 */ /* 0x000fe20000000800 */
[----:B------:R-:W-:Y:S01]  /*33f30*/  PRMT R47, R47, 0x7772, RZ ;  /* 0x000077722f2f7816 */ /* 0x000fe200000000ff */
[----:B------:R-:W-:Y:S01]  /*33f40*/  VIADD R10, R7, UR4 ;  /* 0x00000004070a7c36 */ /* 0x000fe20008000000 */
[----:B------:R-:W-:Y:S01]  /*33f50*/  LEA.HI.X.SX32 R5, R11, R64, 0x1, P4 ;  /* 0x000000400b057211 */ /* 0x000fe200020f0eff */
[----:B------:R-:W-:Y:S01]  /*33f60*/  VIADD R11, R0, 0xa2 ;  /* 0x000000a2000b7836 */ /* 0x000fe20000000000 */
[----:B------:R-:W-:Y:S01]  /*33f70*/  IADD3 R6, P4, R7, R3, RZ ;  /* 0x0000000307067210 */ /* 0x000fe20007f9e0ff */
[----:B------:R-:W-:-:S02]  /*33f80*/  ULDC UR4, c[0x0][0x248] ;  /* 0x0000920000047ab9 */ /* 0x000fc40000000800 */
[----:B------:R2:W-:Y:S01]  /*33f90*/  @P6 STG.E.U8 desc[UR16][R4.64], R47 ;  /* 0x0000002f04006986 */ /* 0x0005e2000c101110 */
[-C--:B0-----:R-:W-:Y:S02]  /*33fa0*/  IADD3 R8, P6, R10, R3.reuse, RZ ;  /* 0x000000030a087210 */ /* 0x081fe40007fde0ff */
[-C--:B------:R-:W-:Y:S02]  /*33fb0*/  LEA.HI.X.SX32 R7, R7, R64.reuse, 0x1, P4 ;  /* 0x0000004007077211 */ /* 0x080fe400020f0eff */
[----:B------:R-:W-:Y:S01]  /*33fc0*/  ISETP.LT.AND P4, PT, R11, UR5, !P0 ;  /* 0x000000050b007c0c */ /* 0x000fe2000c781270 */
[----:B------:R-:W-:Y:S01]  /*33fd0*/  VIADD R11, R0, 0xa3 ;  /* 0x000000a3000b7836 */ /* 0x000fe20000000000 */
[CC--:B------:R-:W-:Y:S01]  /*33fe0*/  LEA.HI.X.SX32 R9, R10.reuse, R64.reuse, 0x1, P6 ;  /* 0x000000400a097211 */ /* 0x0c0fe200030f0eff */
[----:B------:R-:W-:Y:S01]  /*33ff0*/  VIADD R10, R10, UR4 ;  /* 0x000000040a0a7c36 */ /* 0x000fe20008000000 */
[----:B------:R-:W-:Y:S01]  /*34000*/  PRMT R17, R32, 0x7770, RZ ;  /* 0x0000777020117816 */ /* 0x000fe200000000ff */
[----:B------:R0:W-:Y:S01]  /*34010*/  @P3 STG.E.U8 desc[UR16][R6.64], R13 ;  /* 0x0000000d06003986 */ /* 0x0001e2000c101110 */
[----:B------:R-:W-:Y:S01]  /*34020*/  ULDC UR5, c[0x0][0x22c] ;  /* 0x00008b0000057ab9 */ /* 0x000fe20000000800 */
[----:B--2---:R-:W-:Y:S01]  /*34030*/  VIADD R5, R0, 0xa4 ;  /* 0x000000a400057836 */ /* 0x004fe20000000000 */
[----:B------:R-:W-:Y:S01]  /*34040*/  ISETP.LT.AND P3, PT, R11, UR5, !P0 ;  /* 0x000000050b007c0c */ /* 0x000fe2000c761270 */
[----:B------:R2:W-:Y:S01]  /*34050*/  @P5 STG.E.U8 desc[UR16][R8.64], R17 ;  /* 0x0000001108005986 */ /* 0x0005e2000c101110 */
[CC--:B------:R-:W-:Y:S01]  /*34060*/  IADD3 R4, P5, R10.reuse, R3.reuse, RZ ;  /* 0x000000030a047210 */ /* 0x0c0fe20007fbe0ff */
[----:B------:R-:W-:Y:S01]  /*34070*/  ULDC UR5, c[0x0][0x22c] ;  /* 0x00008b0000057ab9 */ /* 0x000fe20000000800 */
[----:B------:R-:W-:Y:S01]  /*34080*/  ULDC UR4, c[0x0][0x248] ;  /* 0x0000920000047ab9 */ /* 0x000fe20000000800 */
[----:B------:R-:W-:Y:S01]  /*34090*/  ISETP.LT.AND P6, PT, R5, UR5, !P0 ;  /* 0x0000000505007c0c */ /* 0x000fe2000c7c1270 */
[C---:B------:R-:W-:Y:S01]  /*340a0*/  VIADD R11, R10.reuse, UR4 ;  /* 0x000000040a0b7c36 */ /* 0x040fe20008000000 */
[----:B------:R-:W-:Y:S01]  /*340b0*/  LEA.HI.X.SX32 R5, R10, R64, 0x1, P5 ;  /* 0x000000400a057211 */ /* 0x000fe200028f0eff */
[----:B------:R-:W-:Y:S01]  /*340c0*/  ULDC UR4, c[0x0][0x22c] ;  /* 0x00008b0000047ab9 */ /* 0x000fe20000000800 */
[----:B------:R-:W-:Y:S01]  /*340d0*/  PRMT R15, R32, 0x7771, RZ ;  /* 0x00007771200f7816 */ /* 0x000fe200000000ff */
[----:B0-----:R-:W-:Y:S01]  /*340e0*/  VIADD R7, R0, 0xa5 ;  /* 0x000000a500077836 */ /* 0x001fe20000000000 */
[----:B------:R-:W-:Y:S01]  /*340f0*/  IADD3 R6, P5, R11, R3, RZ ;  /* 0x000000030b067210 */ /* 0x000fe20007fbe0ff */
[----:B------:R-:W-:-:S02]  /*34100*/  ULDC UR5, c[0x0][0x22c] ;  /* 0x00008b0000057ab9 */ /* 0x000fc40000000800 */
[----:B------:R0:W-:Y:S01]  /*34110*/  @P2 STG.E.U8 desc[UR16][R4.64], R15 ;  /* 0x0000000f04002986 */ /* 0x0001e2000c101110 */
        /* <DEDUP_REMOVED lines=20> */
[C---:B--2---:R-:W-:Y:S01]  /*34260*/  VIADD R7, R11.reuse, UR4 ;  /* 0x000000040b077c36 */ /* 0x044fe20008000000 */
        /* <DEDUP_REMOVED lines=54> */
[----:B------:R-:W-:Y:S02]  /*345d0*/  ULDC UR4, c[0x0][0x22c] ;  /* 0x00008b0000047ab9 */ /* 0x000fe40000000800 */
[----:B------:R-:W-:Y:S01]  /*345e0*/  LEA.HI.X.SX32 R5, R11, R64, 0x1, P2 ;  /* 0x000000400b057211 */ /* 0x000fe200010f0eff */
[----:B------:R-:W-:Y:S01]  /*345f0*/  VIADD R10, R7, UR5 ;  /* 0x00000005070a7c36 */ /* 0x000fe20008000000 */
[----:B------:R-:W-:Y:S01]  /*34600*/  PRMT R11, R33, 0x7772, RZ ;  /* 0x00007772210b7816 */ /* 0x000fe200000000ff */
[----:B------:R-:W-:Y:S01]  /*34610*/  VIADD R12, R0, 0xae ;  /* 0x000000ae000c7836 */ /* 0x000fe20000000000 */
[----:B------:R-:W-:Y:S01]  /*34620*/  IADD3 R6, P2, R7, R3, RZ ;  /* 0x0000000307067210 */ /* 0x000fe20007f5e0ff */
[----:B------:R-:W-:-:S02]  /*34630*/  ULDC UR5, c[0x0][0x22c] ;  /* 0x00008b0000057ab9 */ /* 0x000fc40000000800 */
[----:B------:R2:W-:Y:S01]  /*34640*/  @P6 STG.E.U8 desc[UR16][R4.64], R11 ;  /* 0x0000000b04006986 */ /* 0x0005e2000c101110 */
[-C--:B0-----:R-:W-:Y:S02]  /*34650*/  IADD3 R8, P6, R10, R3.reuse, RZ ;  /* 0x000000030a087210 */ /* 0x081fe40007fde0ff */
[-C--:B------:R-:W-:Y:S02]  /*34660*/  LEA.HI.X.SX32 R7, R7, R64.reuse, 0x1, P2 ;  /* 0x0000004007077211 */ /* 0x080fe400010f0eff */
[----:B------:R-:W-:Y:S01]  /*34670*/  ISETP.LT.AND P2, PT, R12, UR4, !P0 ;  /* 0x000000040c007c0c */ /* 0x000fe2000c741270 */
[----:B------:R-:W-:Y:S01]  /*34680*/  ULDC UR4, c[0x0][0x248] ;  /* 0x0000920000047ab9 */ /* 0x000fe20000000800 */
[----:B------:R-:W-:Y:S01]  /*34690*/  PRMT R33, R33, 0x7773, RZ ;  /* 0x0000777321217816 */ /* 0x000fe200000000ff */
[----:B------:R-:W-:Y:S01]  /*346a0*/  VIADD R12, R0, 0xaf ;  /* 0x000000af000c7836 */ /* 0x000fe20000000000 */
[CC--:B------:R-:W-:Y:S01]  /*346b0*/  LEA.HI.X.SX32 R9, R10.reuse, R64.reuse, 0x1, P6 ;  /* 0x000000400a097211 */ /* 0x0c0fe200030f0eff */
[----:B------:R-:W-:Y:S01]  /*346c0*/  VIADD R10, R10, UR4 ;  /* 0x000000040a0a7c36 */ /* 0x000fe20008000000 */
[----:B------:R-:W-:Y:S01]  /*346d0*/  PRMT R13, R34, 0x7772, RZ ;  /* 0x00007772220d7816 */ /* 0x000fe200000000ff */
[----:B------:R0:W-:Y:S01]  /*346e0*/  @P4 STG.E.U8 desc[UR16][R6.64], R33 ;  /* 0x0000002106004986 */ /* 0x0001e2000c101110 */
[----:B--2---:R-:W-:Y:S01]  /*346f0*/  VIADD R5, R0, 0xb0 ;  /* 0x000000b000057836 */ /* 0x004fe20000000000 */
[----:B------:R-:W-:Y:S01]  /*34700*/  ISETP.LT.AND P4, PT, R12, UR5, !P0 ;  /* 0x000000050c007c0c */ /* 0x000fe2000c781270 */
[----:B------:R-:W-:Y:S01]  /*34710*/  ULDC UR5, c[0x0][0x22c] ;  /* 0x00008b0000057ab9 */ /* 0x000fe20000000800 */
[----:B------:R2:W-:Y:S01]  /*34720*/  @P5 STG.E.U8 desc[UR16][R8.64], R13 ;  /* 0x0000000d08005986 */ /* 0x0005e2000c101110 */
[CC--:B------:R-:W-:Y:S01]  /*34730*/  IADD3 R4, P5, R10.reuse, R3.reuse, RZ ;  /* 0x000000030a047210 */ /* 0x0c0fe20007fbe0ff */
        /* <DEDUP_REMOVED lines=18> */
[-C--:B------:R-:W-:Y:S02]  /*34860*/  IADD3 R8, P2, R11, R3.reuse, RZ ;  /* 0x000000030b087210 */ /* 0x080fe40007f5e0ff */
[----:B------:R-:W-:Y:S01]  /*34870*/  ISETP.LT.AND P5, PT, R9, UR4, !P0 ;  /* 0x0000000409007c0c */ /* 0x000fe2000c7a1270 */
[----:B------:R-:W-:Y:S01]  /*34880*/  ULDC UR4, c[0x0][0x248] ;  /* 0x0000920000047ab9 */ /* 0x000fe20000000800 */
[----:B------:R-:W-:Y:S01]  /*34890*/  PRMT R35, R35, 0x7773, RZ ;  /* 0x0000777323237816 */ /* 0x000fe200000000ff */
[----:B0-----:R-:W-:Y:S01]  /*348a0*/  VIADD R4, R0, 0xb3 ;  /* 0x000000b300047836 */ /* 0x001fe20000000000 */
[CC--:B------:R-:W-:Y:S01]  /*348b0*/  LEA.HI.X.SX32 R9, R11.reuse, R64.reuse, 0x1, P2 ;  /* 0x000000400b097211 */ /* 0x0c0fe200010f0eff */
[----:B------:R-:W-:Y:S01]  /*348c0*/  VIADD R11, R11, UR4 ;  /* 0x000000040b0b7c36 */ /* 0x000fe20008000000 */
[----:B------:R-:W-:Y:S02]  /*348d0*/  ULDC UR4, c[0x0][0x248] ;  /* 0x0000920000047ab9 */ /* 0x000fe40000000800 */
[----:B------:R-:W-:Y:S01]  /*348e0*/  ISETP.LT.AND P2, PT, R4, UR5, !P0 ;  /* 0x0000000504007c0c */ /* 0x000fe2000c741270 */
[----:B------:R0:W-:Y:S01]  /*348f0*/  @P4 STG.E.U8 desc[UR16][R8.64], R35 ;  /* 0x0000002308004986 */ /* 0x0001e2000c101110 */
[CC--:B------:R-:W-:Y:S01]  /*34900*/  IADD3 R4, P4, R11.reuse, R3.reuse, RZ ;  /* 0x000000030b047210 */ /* 0x0c0fe20007f9e0ff */
[C---:B--2---:R-:W-:Y:S01]  /*34910*/  VIADD R7, R11.reuse, UR4 ;  /* 0x000000040b077c36 */ /* 0x044fe20008000000 */
[----:B------:R-:W-:Y:S01]  /*34920*/  ULDC UR5, c[0x0][0x248] ;  /* 0x0000920000057ab9 */ /* 0x000fe20000000800 */
        /* <DEDUP_REMOVED lines=8> */
[----:B0-----:R-:W-:Y:S01]  /*349b0*/  IADD3 R8, P6, R10, R3, RZ ;  /* 0x000000030a087210 */ /* 0x001fe20007fde0ff */
        /* <DEDUP_REMOVED lines=49> */
[-C--:B------:R-:W-:Y:S01]  /*34cd0*/  IADD3 R6, P3, R7, R3.reuse, RZ ;  /* 0x0000000307067210 */ /* 0x080fe20007f7e0ff */
        /* <DEDUP_REMOVED lines=25> */
[C---:B------:R-:W-:Y:S02]  /*34e70*/  VIADD R7, R0.reuse, 0xbd ;  /* 0x000000bd00077836 */ /* 0x040fe40000000000 */
        /* <DEDUP_REMOVED lines=200> */
[----:B-1----:R-:W-:Y:S01]  /*35b00*/  PRMT R17, R56, 0x7770, RZ ;  /* 0x0000777038117816 */ /* 0x002fe200000000ff */
        /* <DEDUP_REMOVED lines=22> */
[----:B-1----:R-:W-:Y:S01]  /*35c70*/  VIADD R9, R0, 0xd6 ;  /* 0x000000d600097836 */ /* 0x002fe20000000000 */
        /* <DEDUP_REMOVED lines=14> */
[C---:B-1----:R-:W-:Y:S01]  /*35d60*/  VIADD R7, R11.reuse, UR4 ;  /* 0x000000040b077c36 */ /* 0x042fe20008000000 */
        /* <DEDUP_REMOVED lines=18> */
[----:B-1----:R-:W-:Y:S01]  /*35e90*/  VIADD R5, R0, 0xda ;  /* 0x000000da00057836 */ /* 0x002fe20000000000 */
        /* <DEDUP_REMOVED lines=18> */
[----:B-1----:R-:W-:Y:S01]  /*35fc0*/  PRMT R15, R56, 0x7772, RZ ;  /* 0x00007772380f7816 */ /* 0x002fe200000000ff */
        /* <DEDUP_REMOVED lines=34> */
[----:B-1----:R-:W-:Y:S01]  /*361f0*/  VIADD R5, R0, 0xe0 ;  /* 0x000000e000057836 */ /* 0x002fe20000000000 */
        /* <DEDUP_REMOVED lines=33> */
[C---:B-1----:R-:W-:Y:S01]  /*36410*/  VIADD R7, R11.reuse, UR4 ;  /* 0x000000040b077c36 */ /* 0x042fe20008000000 */
        /* <DEDUP_REMOVED lines=54> */
[----:B-1----:R-:W-:Y:S01]  /*36780*/  VIADD R7, R11, UR4 ;  /* 0x000000040b077c36 */ /* 0x002fe20008000000 */
        /* <DEDUP_REMOVED lines=50> */
[C---:B------:R-:W-:Y:S01]  /*36ab0*/  VIADD R14, R11.reuse, UR4 ;  /* 0x000000040b0e7c36 */ /* 0x040fe20008000000 */
[----:B------:R-:W0:Y:S01]  /*36ac0*/  LDS.128 R4, [R2] ;  /* 0x0000000002047984 */ /* 0x000e220000000c00 */
[----:B------:R-:W-:Y:S01]  /*36ad0*/  VIADD R16, R0, 0xf0 ;  /* 0x000000f000107836 */ /* 0x000fe20000000000 */
[----:B------:R-:W-:Y:S01]  /*36ae0*/  ULDC UR4, c[0x0][0x22c] ;  /* 0x00008b0000047ab9 */ /* 0x000fe20000000800 */
[----:B------:R-:W-:Y:S01]  /*36af0*/  PRMT R15, R62, 0x7772, RZ ;  /* 0x000077723e0f7816 */ /* 0x000fe200000000ff */
[----:B------:R2:W-:Y:S01]  /*36b00*/  @P3 STG.E.U8 desc[UR16][R8.64], R61 ;  /* 0x0000003d08003986 */ /* 0x0005e2000c101110 */
[----:B------:R-:W-:Y:S01]  /*36b10*/  IADD3 R10, P3, R11, R3, RZ ;  /* 0x000000030b0a7210 */ /* 0x000fe20007f7e0ff */
[----:B------:R-:W-:-:S03]  /*36b20*/  ULDC UR5, c[0x0][0x22c] ;  /* 0x00008b0000057ab9 */ /* 0x000fc60000000800 */
[----:B------:R-:W-:Y:S02]  /*36b30*/  LEA.HI.X.SX32 R11, R11, R64, 0x1, P3 ;  /* 0x000000400b0b7211 */ /* 0x000fe400018f0eff */
[----:B------:R-:W-:-:S04]  /*36b40*/  IADD3 R12, P3, R14, R3, RZ ;  /* 0x000000030e0c7210 */ /* 0x000fc80007f7e0ff */
[-C--:B-1----:R-:W-:Y:S02]  /*36b50*/  LEA.HI.X.SX32 R13, R14, R64.reuse, 0x1, P3 ;  /* 0x000000400e0d7211 */ /* 0x082fe400018f0eff */
[----:B------:R-:W-:Y:S01]  /*36b60*/  ISETP.LT.AND P3, PT, R16, UR4, !P0 ;  /* 0x0000000410007c0c */ /* 0x000fe2000c761270 */
[----:B------:R-:W-:Y:S02]  /*36b70*/  ULDC UR4, c[0x0][0x248] ;  /* 0x0000920000047ab9 */ /* 0x000fe40000000800 */
[----:B------:R-:W-:Y:S01]  /*36b80*/  VIADD R14, R14, UR4 ;  /* 0x000000040e0e7c36 */ /* 0x000fe20008000000 */
[----:B------:R-:W-:Y:S01]  /*36b90*/  PRMT R17, R62, 0x7773, RZ ;  /* 0x000077733e117816 */ /* 0x000fe200000000ff */
[----:B--2---:R-:W-:Y:S01]  /*36ba0*/  VIADD R9, R0, 0xf1 ;  /* 0x000000f100097836 */ /* 0x004fe20000000000 */
[----:B------:R1:W-:Y:S01]  /*36bb0*/  @P6 STG.E.U8 desc[UR16][R10.64], R15 ;  /* 0x0000000f0a006986 */ /* 0x0003e2000c101110 */
[----:B------:R-:W-:Y:S01]  /*36bc0*/  ULDC UR4, c[0x0][0x248] ;  /* 0x0000920000047ab9 */ /* 0x000fe20000000800 */
[C---:B------:R-:W-:Y:S01]  /*36bd0*/  IADD3 R8, P6, R14.reuse, R3, RZ ;  /* 0x000000030e087210 */ /* 0x040fe20007fde0ff */
[C---:B------:R-:W-:Y:S01]  /*36be0*/  VIADD R2, R14.reuse, UR4 ;  /* 0x000000040e027c36 */ /* 0x040fe20008000000 */
[----:B------:R2:W-:Y:S01]  /*36bf0*/  @P2 STG.E.U8 desc[UR16][R12.64], R17 ;  /* 0x000000110c002986 */ /* 0x0005e2000c101110 */
[----:B------:R-:W-:Y:S01]  /*36c00*/  ISETP.LT.AND P2, PT, R9, UR5, !P0 ;  /* 0x0000000509007c0c */ /* 0x000fe2000c741270 */
[----:B------:R-:W-:Y:S01]  /*36c10*/  ULDC UR4, c[0x0][0x22c] ;  /* 0x00008b0000047ab9 */ /* 0x000fe20000000800 */
[----:B------:R-:W-:Y:S01]  /*36c20*/  LEA.HI.X.SX32 R9, R14, R64, 0x1, P6 ;  /* 0x000000400e097211 */ /* 0x000fe200030f0eff */
[----:B------:R-:W-:Y:S01]  /*36c30*/  ULDC UR5, c[0x0][0x22c] ;  /* 0x00008b0000057ab9 */ /* 0x000fe20000000800 */
[----:B-1----:R-:W-:-:S02]  /*36c40*/  PRMT R15, R63, 0x7773, RZ ;  /* 0x000077733f0f7816 */ /* 0x002fc400000000ff */
[----:B------:R-:W-:Y:S01]  /*36c50*/  PRMT R63, R63, 0x7772, RZ ;  /* 0x000077723f3f7816 */ /* 0x000fe200000000ff */
[----:B--2---:R-:W-:Y:S01]  /*36c60*/  VIADD R12, R0, 0xf2 ;  /* 0x000000f2000c7836 */ /* 0x004fe20000000000 */
[----:B------:R-:W-:-:S03]  /*36c70*/  IADD3 R10, P6, R2, R3, RZ ;  /* 0x00000003020a7210 */ /* 0x000fc60007fde0ff */
[----:B------:R1:W-:Y:S01]  /*36c80*/  @P5 STG.E.U8 desc[UR16][R8.64], R63 ;  /* 0x0000003f08005986 */ /* 0x0003e2000c101110 */
[----:B------:R-:W-:Y:S01]  /*36c90*/  ISETP.LT.AND P5, PT, R12, UR4, !P0 ;  /* 0x000000040c007c0c */ /* 0x000fe2000c7a1270 */
[----:B------:R-:W-:Y:S01]  /*36ca0*/  ULDC UR4, c[0x0][0x248] ;  /* 0x0000920000047ab9 */ /* 0x000fe20000000800 */
[C---:B------:R-:W-:Y:S01]  /*36cb0*/  LEA.HI.X.SX32 R11, R2.reuse, R64, 0x1, P6 ;  /* 0x00000040020b7211 */ /* 0x040fe200030f0eff */
[----:B------:R-:W-:Y:S01]  /*36cc0*/  VIADD R2, R2, UR4 ;  /* 0x0000000402027c36 */ /* 0x000fe20008000000 */
[----:B------:R-:W-:Y:S01]  /*36cd0*/  ULDC UR4, c[0x0][0x248] ;  /* 0x0000920000047ab9 */ /* 0x000fe20000000800 */
[----:B------:R-:W-:-:S03]  /*36ce0*/  VIADD R13, R0, 0xf3 ;  /* 0x000000f3000d7836 */ /* 0x000fc60000000000 */
[CC--:B------:R-:W-:Y:S01]  /*36cf0*/  IADD3 R12, P6, R2.reuse, R3.reuse, RZ ;  /* 0x00000003020c7210 */ /* 0x0c0fe20007fde0ff */
[----:B------:R2:W-:Y:S01]  /*36d00*/  @P4 STG.E.U8 desc[UR16][R10.64], R15 ;  /* 0x0000000f0a004986 */ /* 0x0005e2000c101110 */
[C---:B------:R-:W-:Y:S01]  /*36d10*/  VIADD R14, R2.reuse, UR4 ;  /* 0x00000004020e7c36 */ /* 0x040fe20008000000 */
[----:B------:R-:W-:Y:S01]  /*36d20*/  ISETP.LT.AND P4, PT, R13, UR5, !P0 ;  /* 0x000000050d007c0c */ /* 0x000fe2000c781270 */
[----:B------:R-:W-:Y:S01]  /*36d30*/  ULDC UR4, c[0x0][0x22c] ;  /* 0x00008b0000047ab9 */ /* 0x000fe20000000800 */
[----:B------:R-:W-:Y:S01]  /*36d40*/  LEA.HI.X.SX32 R13, R2, R64, 0x1, P6 ;  /* 0x00000040020d7211 */ /* 0x000fe200030f0eff */
[----:B------:R-:W-:Y:S01]  /*36d50*/  VIADD R2, R0, 0xf4 ;  /* 0x000000f400027836 */ /* 0x000fe20000000000 */
[----:B0-----:R-:W-:Y:S01]  /*36d60*/  PRMT R17, R4, 0x7770, RZ ;  /* 0x0000777004117816 */ /* 0x001fe200000000ff */
[----:B------:R-:W-:Y:S01]  /*36d70*/  ULDC UR5, c[0x0][0x22c] ;  /* 0x00008b0000057ab9 */ /* 0x000fe20000000800 */
[----:B-1----:R-:W-:-:S03]  /*36d80*/  IADD3 R8, P6, R14, R3, RZ ;  /* 0x000000030e087210 */ /* 0x002fc60007fde0ff */
[----:B------:R0:W-:Y:S01]  /*36d90*/  @P3 STG.E.U8 desc[UR16][R12.64], R17 ;  /* 0x000000110c003986 */ /* 0x0001e2000c101110 */
[----:B------:R-:W-:Y:S01]  /*36da0*/  ISETP.LT.AND P3, PT, R2, UR4, !P0 ;  /* 0x0000000402007c0c */ /* 0x000fe2000c761270 */
[----:B------:R-:W-:Y:S01]  /*36db0*/  ULDC UR4, c[0x0][0x248] ;  /* 0x0000920000047ab9 */ /* 0x000fe20000000800 */
[CC--:B------:R-:W-:Y:S01]  /*36dc0*/  LEA.HI.X.SX32 R9, R14.reuse, R64.reuse, 0x1, P6 ;  /* 0x000000400e097211 */ /* 0x0c0fe200030f0eff */
[----:B------:R-:W-:Y:S01]  /*36dd0*/  VIADD R14, R14, UR4 ;  /* 0x000000040e0e7c36 */ /* 0x000fe20008000000 */
[----:B--2---:R-:W-:Y:S01]  /*36de0*/  PRMT R15, R4, 0x7771, RZ ;  /* 0x00007771040f7816 */ /* 0x004fe200000000ff */
[----:B------:R-:W-:Y:S01]  /*36df0*/  VIADD R11, R0, 0xf5 ;  /* 0x000000f5000b7836 */ /* 0x000fe20000000000 */
[----:B------:R-:W-:Y:S02]  /*36e00*/  ULDC UR4, c[0x0][0x248] ;  /* 0x0000920000047ab9 */ /* 0x000fe40000000800 */
[C---:B------:R-:W-:Y:S01]  /*36e10*/  IADD3 R10, P6, R14.reuse, R3, RZ ;  /* 0x000000030e0a7210 */ /* 0x040fe20007fde0ff */
[----:B------:R1:W-:Y:S01]  /*36e20*/  @P2 STG.E.U8 desc[UR16][R8.64], R15 ;  /* 0x0000000f08002986 */ /* 0x0003e2000c101110 */
[C---:B------:R-:W-:Y:S01]  /*36e30*/  VIADD R2, R14.reuse, UR4 ;  /* 0x000000040e027c36 */ /* 0x040fe20008000000 */
[----:B------:R-:W-:Y:S01]  /*36e40*/  ISETP.LT.AND P2, PT, R11, UR5, !P0 ;  /* 0x000000050b007c0c */ /* 0x000fe2000c741270 */
[----:B------:R-:W-:Y:S01]  /*36e50*/  ULDC UR4, c[0x0][0x22c] ;  /* 0x00008b0000047ab9 */ /* 0x000fe20000000800 */
[----:B------:R-:W-:Y:S01]  /*36e60*/  LEA.HI.X.SX32 R11, R14, R64, 0x1, P6 ;  /* 0x000000400e0b7211 */ /* 0x000fe200030f0eff */
[----:B------:R-:W-:Y:S01]  /*36e70*/  ULDC UR5, c[0x0][0x22c] ;  /* 0x00008b0000057ab9 */ /* 0x000fe20000000800 */
[----:B0-----:R-:W-:-:S02]  /*36e80*/  PRMT R17, R5, 0x7770, RZ ;  /* 0x0000777005117816 */ /* 0x001fc400000000ff */
[----:B------:R-:W-:Y:S01]  /*36e90*/  IADD3 R12, P6, R2, R3, RZ ;  /* 0x00000003020c7210 */ /* 0x000fe20007fde0ff */
[----:B-1----:R-:W-:Y:S02]  /*36ea0*/  VIADD R8, R0, 0xf6 ;  /* 0x000000f600087836 */ /* 0x002fe40000000000 */
[----:B------:R0:W-:Y:S01]  /*36eb0*/  @P5 STG.E.U8 desc[UR16][R10.64], R17 ;  /* 0x000000110a005986 */ /* 0x0001e2000c101110 */
[----:B------:R-:W-:Y:S02]  /*36ec0*/  LEA.HI.X.SX32 R13, R2, R64, 0x1, P6 ;  /* 0x00000040020d7211 */ /* 0x000fe400030f0eff */
[----:B------:R-:W-:Y:S01]  /*36ed0*/  ISETP.LT.AND P5, PT, R8, UR4, !P0 ;  /* 0x0000000408007c0c */ /* 0x000fe2000c7a1270 */
[----:B------:R-:W-:Y:S02]  /*36ee0*/  ULDC UR4, c[0x0][0x248] ;  /* 0x0000920000047ab9 */ /* 0x000fe40000000800 */
[----:B------:R-:W-:Y:S01]  /*36ef0*/  VIADD R2, R2, UR4 ;  /* 0x0000000402027c36 */ /* 0x000fe20008000000 */
[----:B------:R-:W-:Y:S01]  /*36f00*/  PRMT R15, R5, 0x7771, RZ ;  /* 0x00007771050f7816 */ /* 0x000fe200000000ff */
[----:B------:R-:W-:Y:S01]  /*36f10*/  VIADD R9, R0, 0xf7 ;  /* 0x000000f700097836 */ /* 0x000fe20000000000 */
[----:B------:R-:W-:-:S02]  /*36f20*/  ULDC UR4, c[0x0][0x248] ;  /* 0x0000920000047ab9 */ /* 0x000fc40000000800 */
        /* <DEDUP_REMOVED lines=9> */
[----:B------:R-:W-:-:S03]  /*36fc0*/  IADD3 R10, P6, R14, R3, RZ ;  /* 0x000000030e0a7210 */ /* 0x000fc60007fde0ff */
[----:B------:R0:W-:Y:S01]  /*36fd0*/  @P3 STG.E.U8 desc[UR16][R8.64], R17 ;  /* 0x0000001108003986 */ /* 0x0001e2000c101110 */
[----:B------:R-:W-:Y:S01]  /*36fe0*/  ISETP.LT.AND P3, PT, R2, UR4, !P0 ;  /* 0x0000000402007c0c */ /* 0x000fe2000c761270 */
[----:B------:R-:W-:Y:S01]  /*36ff0*/  ULDC UR4, c[0x0][0x248] ;  /* 0x0000920000047ab9 */ /* 0x000fe20000000800 */
[CC--:B------:R-:W-:Y:S01]  /*37000*/  LEA.HI.X.SX32 R11, R14.reuse, R64.reuse, 0x1, P6 ;  /* 0x000000400e0b7211 */ /* 0x0c0fe200030f0eff */
[----:B------:R-:W-:Y:S01]  /*37010*/  VIADD R14, R14, UR4 ;  /* 0x000000040e0e7c36 */ /* 0x000fe20008000000 */
[----:B-1----:R-:W-:Y:S01]  /*37020*/  PRMT R15, R6, 0x7771, RZ ;  /* 0x00007771060f7816 */ /* 0x002fe200000000ff */
        /* <DEDUP_REMOVED lines=25> */
[-C--:B------:R-:W-:Y:S01]  /*371c0*/  LEA.HI.X.SX32 R11, R2, R64.reuse, 0x1, P6 ;  /* 0x00000040020b7211 */ /* 0x080fe200030f0eff */
[----:B------:R-:W-:Y:S01]  /*371d0*/  VIADD R2, R0, 0xfc ;  /* 0x000000fc00027836 */ /* 0x000fe20000000000 */
[----:B0-----:R-:W-:Y:S01]  /*371e0*/  IADD3 R12, P6, R14, R3, RZ ;  /* 0x000000030e0c7210 */ /* 0x001fe20007fde0ff */
[----:B------:R-:W-:Y:S01]  /*371f0*/  ULDC UR5, c[0x0][0x248] ;  /* 0x0000920000057ab9 */ /* 0x000fe20000000800 */
[----:B-1----:R-:W-:Y:S02]  /*37200*/  PRMT R9, R4, 0x7772, RZ ;  /* 0x0000777204097816 */ /* 0x002fe400000000ff */
[----:B------:R-:W-:-:S03]  /*37210*/  LEA.HI.X.SX32 R13, R14, R64, 0x1, P6 ;  /* 0x000000400e0d7211 */ /* 0x000fc600030f0eff */
[----:B------:R0:W-:Y:S01]  /*37220*/  @P3 STG.E.U8 desc[UR16][R10.64], R9 ;  /* 0x000000090a003986 */ /* 0x0001e2000c101110 */
[----:B------:R-:W-:Y:S01]  /*37230*/  ISETP.LT.AND P3, PT, R2, UR4, !P0 ;  /* 0x0000000402007c0c */ /* 0x000fe2000c761270 */
[----:B------:R-:W-:Y:S02]  /*37240*/  ULDC UR4, c[0x0][0x248] ;  /* 0x0000920000047ab9 */ /* 0x000fe40000000800 */
[----:B------:R-:W-:Y:S01]  /*37250*/  VIADD R14, R14, UR4 ;  /* 0x000000040e0e7c36 */ /* 0x000fe20008000000 */
[----:B------:R-:W-:Y:S01]  /*37260*/  ULDC UR4, c[0x0][0x248] ;  /* 0x0000920000047ab9 */ /* 0x000fe20000000800 */
[----:B------:R-:W-:Y:S02]  /*37270*/  PRMT R15, R4, 0x7773, RZ ;  /* 0x00007773040f7816 */ /* 0x000fe400000000ff */
[----:B------:R-:W-:Y:S01]  /*37280*/  VIADD R2, R14, UR4 ;  /* 0x000000040e027c36 */ /* 0x000fe20008000000 */
[----:B------:R-:W-:-:S03]  /*37290*/  ULDC UR4, c[0x0][0x248] ;  /* 0x0000920000047ab9 */ /* 0x000fc60000000800 */
[----:B------:R-:W-:Y:S01]  /*372a0*/  VIADD R4, R2, UR5 ;  /* 0x0000000502047c36 */ /* 0x000fe20008000000 */
[----:B------:R1:W-:Y:S01]  /*372b0*/  @P2 STG.E.U8 desc[UR16][R12.64], R15 ;  /* 0x0000000f0c002986 */ /* 0x0003e2000c101110 */
[----:B------:R-:W-:Y:S01]  /*372c0*/  VIADD R18, R0, 0xfd ;  /* 0x000000fd00127836 */ /* 0x000fe20000000000 */
[-C--:B------:R-:W-:Y:S01]  /*372d0*/  IADD3 R8, P2, R14, R3.reuse, RZ ;  /* 0x000000030e087210 */ /* 0x080fe20007f5e0ff */
[----:B------:R-:W-:Y:S01]  /*372e0*/  VIADD R19, R0, 0xfe ;  /* 0x000000fe00137836 */ /* 0x000fe20000000000 */
[----:B------:R-:W-:Y:S01]  /*372f0*/  ULDC UR5, c[0x0][0x248] ;  /* 0x0000920000057ab9 */ /* 0x000fe20000000800 */
[----:B------:R-:W-:Y:S01]  /*37300*/  VIADD R0, R4, UR6 ;  /* 0x0000000604007c36 */ /* 0x000fe20008000000 */
[----:B0-----:R-:W-:Y:S02]  /*37310*/  LEA.HI.X.SX32 R9, R14, R64, 0x1, P2 ;  /* 0x000000400e097211 */ /* 0x001fe400010f0eff */
[-C--:B------:R-:W-:Y:S01]  /*37320*/  IADD3 R10, P2, R2, R3.reuse, RZ ;  /* 0x00000003020a7210 */ /* 0x080fe20007f5e0ff */
[----:B------:R-:W-:Y:S01]  /*37330*/  VIADD R17, R0, UR4 ;  /* 0x0000000400117c36 */ /* 0x000fe20008000000 */
[----:B------:R-:W-:Y:S01]  /*37340*/  ULDC UR4, c[0x0][0x22c] ;  /* 0x00008b0000047ab9 */ /* 0x000fe20000000800 */
[----:B-1----:R-:W-:-:S02]  /*37350*/  IADD3 R12, P6, R4, R3, RZ ;  /* 0x00000003040c7210 */ /* 0x002fc40007fde0ff */
[-C--:B------:R-:W-:Y:S02]  /*37360*/  LEA.HI.X.SX32 R11, R2, R64.reuse, 0x1, P2 ;  /* 0x00000040020b7211 */ /* 0x080fe400010f0eff */
[-C--:B------:R-:W-:Y:S01]  /*37370*/  LEA.HI.X.SX32 R13, R4, R64.reuse, 0x1, P6 ;  /* 0x00000040040d7211 */ /* 0x080fe200030f0eff */
[C---:B------:R-:W-:Y:S01]  /*37380*/  VIADD R4, R17.reuse, UR5 ;  /* 0x0000000511047c36 */ /* 0x040fe20008000000 */
[CC--:B------:R-:W-:Y:S02]  /*37390*/  IADD3 R14, P6, R0.reuse, R3.reuse, RZ ;  /* 0x00000003000e7210 */ /* 0x0c0fe40007fde0ff */
[-C--:B------:R-:W-:Y:S02]  /*373a0*/  IADD3 R2, P2, R17, R3.reuse, RZ ;  /* 0x0000000311027210 */ /* 0x080fe40007f5e0ff */
[----:B------:R-:W-:Y:S02]  /*373b0*/  LEA.HI.X.SX32 R15, R0, R64, 0x1, P6 ;  /* 0x00000040000f7211 */ /* 0x000fe400030f0eff */
[----:B------:R-:W-:-:S02]  /*373c0*/  IADD3 R16, P6, R4, R3, RZ ;  /* 0x0000000304107210 */ /* 0x000fc40007fde0ff */
[----:B------:R-:W-:Y:S02]  /*373d0*/  LEA.HI.X.SX32 R3, R17, R64, 0x1, P2 ;  /* 0x0000004011037211 */ /* 0x000fe400010f0eff */
[----:B------:R-:W-:Y:S02]  /*373e0*/  ISETP.LT.AND P2, PT, R18, UR7, !P0 ;  /* 0x0000000712007c0c */ /* 0x000fe4000c741270 */
[----:B------:R-:W-:Y:S02]  /*373f0*/  ISETP.LT.AND P0, PT, R19, UR4, !P0 ;  /* 0x0000000413007c0c */ /* 0x000fe4000c701270 */
[C---:B------:R-:W-:Y:S02]  /*37400*/  PRMT R25, R5.reuse, 0x7772, RZ ;  /* 0x0000777205197816 */ /* 0x040fe400000000ff */
[----:B------:R-:W-:Y:S02]  /*37410*/  PRMT R23, R5, 0x7773, RZ ;  /* 0x0000777305177816 */ /* 0x000fe400000000ff */
[----:B------:R-:W-:-:S02]  /*37420*/  PRMT R21, R6, 0x7772, RZ ;  /* 0x0000777206157816 */ /* 0x000fc400000000ff */
[----:B------:R-:W-:Y:S02]  /*37430*/  PRMT R19, R6, 0x7773, RZ ;  /* 0x0000777306137816 */ /* 0x000fe400000000ff */
[C---:B------:R-:W-:Y:S01]  /*37440*/  PRMT R5, R7.reuse, 0x7773, RZ ;  /* 0x0000777307057816 */ /* 0x040fe200000000ff */
[----:B------:R0:W-:Y:S01]  /*37450*/  @P5 STG.E.U8 desc[UR16][R8.64], R25 ;  /* 0x0000001908005986 */ /* 0x0001e2000c101110 */
[----:B------:R-:W-:-:S03]  /*37460*/  PRMT R7, R7, 0x7772, RZ ;  /* 0x0000777207077816 */ /* 0x000fc600000000ff */
[----:B------:R0:W-:Y:S04]  /*37470*/  @P4 STG.E.U8 desc[UR16][R10.64], R23 ;  /* 0x000000170a004986 */ /* 0x0001e8000c101110 */
[----:B------:R0:W-:Y:S04]  /*37480*/  @P3 STG.E.U8 desc[UR16][R12.64], R21 ;  /* 0x000000150c003986 */ /* 0x0001e8000c101110 */
[----:B------:R0:W-:Y:S01]  /*37490*/  @P2 STG.E.U8 desc[UR16][R14.64], R19 ;  /* 0x000000130e002986 */ /* 0x0001e2000c101110 */
[----:B------:R-:W-:-:S03]  /*374a0*/  LEA.HI.X.SX32 R17, R4, R64, 0x1, P6 ;  /* 0x0000004004117211 */ /* 0x000fc600030f0eff */
[----:B------:R0:W-:Y:S01]  /*374b0*/  @P0 STG.E.U8 desc[UR16][R2.64], R7 ;  /* 0x0000000702000986 */ /* 0x0001e2000c101110 */
[----:B------:R-:W-:Y:S05]  /*374c0*/  @!P1 EXIT ;  /* 0x000000000000994d */ /* 0x000fea0003800000 */
[----:B------:R-:W-:Y:S01]  /*374d0*/  STG.E.U8 desc[UR16][R16.64], R5 ;  /* 0x0000000510007986 */ /* 0x000fe2000c101110 */
[----:B------:R-:W-:Y:S05]  /*374e0*/  EXIT ;  /* 0x000000000000794d */ /* 0x000fea0003800000 */
.L_x_3:
[----:B------:R-:W-:-:S00]  /*374f0*/  BRA `(.L_x_3) ;  /* 0xfffffffc00fc7947 */ /* 0x000fc0000383ffff */
[----:B------:R-:W-:-:S00]  /*37500*/  NOP ;  /* 0x0000000000007918 */ /* 0x000fc00000000000 */
[----:B------:R-:W-:-:S00]  /*37510*/  NOP ;  /* 0x0000000000007918 */ /* 0x000fc00000000000 */
[----:B------:R-:W-:-:S00]  /*37520*/  NOP ;  /* 0x0000000000007918 */ /* 0x000fc00000000000 */
[----:B------:R-:W-:-:S00]  /*37530*/  NOP ;  /* 0x0000000000007918 */ /* 0x000fc00000000000 */
[----:B------:R-:W-:-:S00]  /*37540*/  NOP ;  /* 0x0000000000007918 */ /* 0x000fc00000000000 */
[----:B------:R-:W-:-:S00]  /*37550*/  NOP ;  /* 0x0000000000007918 */ /* 0x000fc00000000000 */
[----:B------:R-:W-:-:S00]  /*37560*/  NOP ;  /* 0x0000000000007918 */ /* 0x000fc00000000000 */
[----:B------:R-:W-:-:S00]  /*37570*/  NOP ;  /* 0x0000000000007918 */ /* 0x000fc00000000000 */
.L_x_4:


//--------------------- .nv.shared.matmul_kernel  --------------------------
	.section	.nv.shared.matmul_kernel,"aw",@nobits
	.sectionflags	@""
	.align	16
	.zero		1024


//--------------------- .nv.shared.reserved.0     --------------------------
	.section	.nv.shared.reserved.0,"aw",@nobits
	.weak		__nv_reservedSMEM_offset_0_alias
	.size		__nv_reservedSMEM_offset_0_alias, 0, 0
	.other		__nv_reservedSMEM_offset_0_alias,@"STO_CUDA_RESERVED_SHARED STV_DEFAULT"
__nv_reservedSMEM_offset_0_alias:
	.zero		0


//--------------------- .nv.constant0.matmul_kernel --------------------------
	.section	.nv.constant0.matmul_kernel,"a",@progbits
	.sectionflags	@""
	.align	4
.nv.constant0.matmul_kernel:
	.zero		608


//--------------------- SYMBOLS --------------------------

	.type		.nv.reservedSmem.offset0,@object
	.size		.nv.reservedSmem.offset0,0x4
